// auto-generated by cutlass_sweep.gemm — config: {"arch": "sm_90", "cluster_m": 1, "cluster_n": 1, "dtype": "fp16", "dtype_b": "fp16", "layout": "nt", "stages": 0, "tile_k": 16, "tile_m": 512, "tile_n": 512}
#include "cutlass/cutlass.h"
#include "cutlass/gemm/collective/collective_builder.hpp"
#include "cutlass/gemm/device/gemm_universal_adapter.h"
#include "cutlass/gemm/kernel/gemm_universal.hpp"
#include "cutlass/epilogue/collective/collective_builder.hpp"

using ElemA = cutlass::half_t;
using ElemB = cutlass::half_t;
using ElemCD = cutlass::half_t;
using Acc  = float;
using TileShape    = cute::Shape<cute::_512, cute::_512, cute::_16>;
using ClusterShape = cute::Shape<cute::_1, cute::_1, cute::_1>;

using CollectiveEpilogue = typename cutlass::epilogue::collective::CollectiveBuilder<
    cutlass::arch::Sm90, cutlass::arch::OpClassTensorOp,
    TileShape, ClusterShape,
    cutlass::epilogue::collective::EpilogueTileAuto,
    Acc, Acc,
    ElemCD, cutlass::layout::RowMajor, 128 / cutlass::sizeof_bits<ElemCD>::value,
    ElemCD, cutlass::layout::RowMajor, 128 / cutlass::sizeof_bits<ElemCD>::value,
    cutlass::epilogue::collective::EpilogueScheduleAuto
  >::CollectiveOp;

using CollectiveMainloop = typename cutlass::gemm::collective::CollectiveBuilder<
    cutlass::arch::Sm90, cutlass::arch::OpClassTensorOp,
    ElemA, cutlass::layout::RowMajor, 128 / cutlass::sizeof_bits<ElemA>::value,
    ElemB, cutlass::layout::ColumnMajor, 128 / cutlass::sizeof_bits<ElemB>::value,
    Acc,
    TileShape, ClusterShape,
    cutlass::gemm::collective::StageCountAutoCarveout<static_cast<int>(sizeof(typename CollectiveEpilogue::SharedStorage))>,
    cutlass::gemm::collective::KernelScheduleAuto
  >::CollectiveOp;

using GemmKernel = cutlass::gemm::kernel::GemmUniversal<
    cute::Shape<int,int,int,int>,
    CollectiveMainloop,
    CollectiveEpilogue
>;
using Gemm = cutlass::gemm::device::GemmUniversalAdapter<GemmKernel>;

// Force the device kernel symbol into the cubin without needing a host main.
auto* _anchor = &cutlass::device_kernel<GemmKernel>;


// ===== COMPILED SASS (sm_90a) =====

	.target	sm_90a

	.elftype	@"ET_EXEC"


//--------------------- .note.nv.tkinfo           --------------------------
	.section	.note.nv.tkinfo,"",@"SHT_NOTE"
	.sectionflags	@"SHF_NOTE_NV_TKINFO"
	.tkinfo
        /*0018*/ 	.word	0x00000002
        /*0030*/ 	.string	""
        /*0030*/ 	.string	"ptxas"
        /*0030*/ 	.string	"Cuda compilation tools, release 13.0, V13.0.88"
        /*0030*/ 	.string	"Build cuda_13.0.r13.0/compiler.36424714_0"
        /*0030*/ 	.string	"-arch sm_90a -m 64 "



//--------------------- .note.nv.cuinfo           --------------------------
	.section	.note.nv.cuinfo,"",@"SHT_NOTE"
	.sectionflags	@"SHF_NOTE_NV_CUINFO"
        /*0018*/ 	.short	0x0002
        /*001a*/ 	.short	0x005a
        /*001c*/ 	.short	0x0082
	.zero		2


//--------------------- .nv.info                  --------------------------
	.section	.nv.info,"",@"SHT_CUDA_INFO"
	.align	4


	//----- nvinfo : EIATTR_REGCOUNT
	.align		4
        /*0000*/ 	.byte	0x04, 0x2f
        /*0002*/ 	.short	(.L_15 - .L_14)
	.align		4
.L_14:
        /*0004*/ 	.word	index@(_ZN7cutlass13device_kernelINS_4gemm6kernel13GemmUniversalIN4cute5tupleIJiiiiEEENS1_10collective13CollectiveMmaINS1_34MainloopSm90TmaGmmaWarpSpecializedILi7ENS5_IJNS4_1CILi1EEESB_SB_EEENS1_35KernelTmaWarpSpecializedCooperativeEEENS5_IJNSA_ILi512EEESF_NSA_ILi16EEEEEENS_6half_tENS5_IJlSB_lEEESI_SJ_NS4_8TiledMMAINS4_8MMA_AtomIJNS4_4SM904GMMA26MMA_64x256x16_F32F16F16_SSILNSN_5MajorE0ELSP_0ELNSN_7ScaleInE1ELSQ_1EEEEEENS4_6LayoutINS5_IJNSA_ILi2EEESB_SB_EEENS5_IJSB_NSA_ILi0EEESW_EEEEENS5_IJNS4_10UnderscoreESZ_SZ_EEEEENS4_13SM90_TMA_LOADENS4_14ComposedLayoutINS4_7SwizzleILi1ELi4ELi3EEENS4_18smem_ptr_flag_bitsILi16EEENST_INS5_IJNSA_ILi8EEESG_EEENS5_IJSG_SB_EEEEEEEvNS4_8identityES12_S1C_vS1D_EENS_8epilogue10collective6detail29Sm90TmaWarpSpecializedAdapterINS1G_15DefaultEpilogueISI_SJ_SJ_NS1F_6thread17LinearCombinationISI_Li1EffLNS1K_9ScaleType4KindE0ELNS_15FloatRoundStyleE2ESI_EENS1_15EpilogueDefaultEEEEEvvEEEEvNT_6ParamsE)
        /*0008*/ 	.word	0x000000a8


	//----- nvinfo : EIATTR_FRAME_SIZE
	.align		4
.L_15:
        /*000c*/ 	.byte	0x04, 0x11
        /*000e*/ 	.short	(.L_17 - .L_16)
	.align		4
.L_16:
        /*0010*/ 	.word	index@(_ZN7cutlass13device_kernelINS_4gemm6kernel13GemmUniversalIN4cute5tupleIJiiiiEEENS1_10collective13CollectiveMmaINS1_34MainloopSm90TmaGmmaWarpSpecializedILi7ENS5_IJNS4_1CILi1EEESB_SB_EEENS1_35KernelTmaWarpSpecializedCooperativeEEENS5_IJNSA_ILi512EEESF_NSA_ILi16EEEEEENS_6half_tENS5_IJlSB_lEEESI_SJ_NS4_8TiledMMAINS4_8MMA_AtomIJNS4_4SM904GMMA26MMA_64x256x16_F32F16F16_SSILNSN_5MajorE0ELSP_0ELNSN_7ScaleInE1ELSQ_1EEEEEENS4_6LayoutINS5_IJNSA_ILi2EEESB_SB_EEENS5_IJSB_NSA_ILi0EEESW_EEEEENS5_IJNS4_10UnderscoreESZ_SZ_EEEEENS4_13SM90_TMA_LOADENS4_14ComposedLayoutINS4_7SwizzleILi1ELi4ELi3EEENS4_18smem_ptr_flag_bitsILi16EEENST_INS5_IJNSA_ILi8EEESG_EEENS5_IJSG_SB_EEEEEEEvNS4_8identityES12_S1C_vS1D_EENS_8epilogue10collective6detail29Sm90TmaWarpSpecializedAdapterINS1G_15DefaultEpilogueISI_SJ_SJ_NS1F_6thread17LinearCombinationISI_Li1EffLNS1K_9ScaleType4KindE0ELNS_15FloatRoundStyleE2ESI_EENS1_15EpilogueDefaultEEEEEvvEEEEvNT_6ParamsE)
        /*0014*/ 	.word	0x00001768


	//----- nvinfo : EIATTR_MIN_STACK_SIZE
	.align		4
.L_17:
        /*0018*/ 	.byte	0x04, 0x12
        /*001a*/ 	.short	(.L_19 - .L_18)
	.align		4
.L_18:
        /*001c*/ 	.word	index@(_ZN7cutlass13device_kernelINS_4gemm6kernel13GemmUniversalIN4cute5tupleIJiiiiEEENS1_10collective13CollectiveMmaINS1_34MainloopSm90TmaGmmaWarpSpecializedILi7ENS5_IJNS4_1CILi1EEESB_SB_EEENS1_35KernelTmaWarpSpecializedCooperativeEEENS5_IJNSA_ILi512EEESF_NSA_ILi16EEEEEENS_6half_tENS5_IJlSB_lEEESI_SJ_NS4_8TiledMMAINS4_8MMA_AtomIJNS4_4SM904GMMA26MMA_64x256x16_F32F16F16_SSILNSN_5MajorE0ELSP_0ELNSN_7ScaleInE1ELSQ_1EEEEEENS4_6LayoutINS5_IJNSA_ILi2EEESB_SB_EEENS5_IJSB_NSA_ILi0EEESW_EEEEENS5_IJNS4_10UnderscoreESZ_SZ_EEEEENS4_13SM90_TMA_LOADENS4_14ComposedLayoutINS4_7SwizzleILi1ELi4ELi3EEENS4_18smem_ptr_flag_bitsILi16EEENST_INS5_IJNSA_ILi8EEESG_EEENS5_IJSG_SB_EEEEEEEvNS4_8identityES12_S1C_vS1D_EENS_8epilogue10collective6detail29Sm90TmaWarpSpecializedAdapterINS1G_15DefaultEpilogueISI_SJ_SJ_NS1F_6thread17LinearCombinationISI_Li1EffLNS1K_9ScaleType4KindE0ELNS_15FloatRoundStyleE2ESI_EENS1_15EpilogueDefaultEEEEEvvEEEEvNT_6ParamsE)
        /*0020*/ 	.word	0x00001768
.L_19:


//--------------------- .nv.compat                --------------------------
	.section	.nv.compat,"",@"SHT_CUDA_COMPAT_INFO"
	.align	4
        /*0000*/ 	.byte	0x02, 0x09, 0x01, 0x00, 0x02, 0x02, 0x04, 0x00, 0x02, 0x05, 0x05, 0x00, 0x03, 0x07, 0x01, 0x01
        /*0010*/ 	.byte	0x02, 0x03, 0x01, 0x00, 0x02, 0x06, 0x01, 0x00, 0x04, 0x0b, 0x08, 0x00, 0x00, 0x00, 0x00, 0x00
        /*0020*/ 	.byte	0x00, 0x00, 0x00, 0x00


//--------------------- .nv.info._ZN7cutlass13device_kernelINS_4gemm6kernel13GemmUniversalIN4cute5tupleIJiiiiEEENS1_10collective13CollectiveMmaINS1_34MainloopSm90TmaGmmaWarpSpecializedILi7ENS5_IJNS4_1CILi1EEESB_SB_EEENS1_35KernelTmaWarpSpecializedCooperativeEEENS5_IJNSA_ILi512EEESF_NSA_ILi16EEEEEENS_6half_tENS5_IJlSB_lEEESI_SJ_NS4_8TiledMMAINS4_8MMA_AtomIJNS4_4SM904GMMA26MMA_64x256x16_F32F16F16_SSILNSN_5MajorE0ELSP_0ELNSN_7ScaleInE1ELSQ_1EEEEEENS4_6LayoutINS5_IJNSA_ILi2EEESB_SB_EEENS5_IJSB_NSA_ILi0EEESW_EEEEENS5_IJNS4_10UnderscoreESZ_SZ_EEEEENS4_13SM90_TMA_LOADENS4_14ComposedLayoutINS4_7SwizzleILi1ELi4ELi3EEENS4_18smem_ptr_flag_bitsILi16EEENST_INS5_IJNSA_ILi8EEESG_EEENS5_IJSG_SB_EEEEEEEvNS4_8identityES12_S1C_vS1D_EENS_8epilogue10collective6detail29Sm90TmaWarpSpecializedAdapterINS1G_15DefaultEpilogueISI_SJ_SJ_NS1F_6thread17LinearCombinationISI_Li1EffLNS1K_9ScaleType4KindE0ELNS_15FloatRoundStyleE2ESI_EENS1_15EpilogueDefaultEEEEEvvEEEEvNT_6ParamsE --------------------------
	.section	.nv.info._ZN7cutlass13device_kernelINS_4gemm6kernel13GemmUniversalIN4cute5tupleIJiiiiEEENS1_10collective13CollectiveMmaINS1_34MainloopSm90TmaGmmaWarpSpecializedILi7ENS5_IJNS4_1CILi1EEESB_SB_EEENS1_35KernelTmaWarpSpecializedCooperativeEEENS5_IJNSA_ILi512EEESF_NSA_ILi16EEEEEENS_6half_tENS5_IJlSB_lEEESI_SJ_NS4_8TiledMMAINS4_8MMA_AtomIJNS4_4SM904GMMA26MMA_64x256x16_F32F16F16_SSILNSN_5MajorE0ELSP_0ELNSN_7ScaleInE1ELSQ_1EEEEEENS4_6LayoutINS5_IJNSA_ILi2EEESB_SB_EEENS5_IJSB_NSA_ILi0EEESW_EEEEENS5_IJNS4_10UnderscoreESZ_SZ_EEEEENS4_13SM90_TMA_LOADENS4_14ComposedLayoutINS4_7SwizzleILi1ELi4ELi3EEENS4_18smem_ptr_flag_bitsILi16EEENST_INS5_IJNSA_ILi8EEESG_EEENS5_IJSG_SB_EEEEEEEvNS4_8identityES12_S1C_vS1D_EENS_8epilogue10collective6detail29Sm90TmaWarpSpecializedAdapterINS1G_15DefaultEpilogueISI_SJ_SJ_NS1F_6thread17LinearCombinationISI_Li1EffLNS1K_9ScaleType4KindE0ELNS_15FloatRoundStyleE2ESI_EENS1_15EpilogueDefaultEEEEEvvEEEEvNT_6ParamsE,"",@"SHT_CUDA_INFO"
	.sectionflags	@""
	.align	4


	//----- nvinfo : EIATTR_CUDA_API_VERSION
	.align		4
        /*0000*/ 	.byte	0x04, 0x37
        /*0002*/ 	.short	(.L_21 - .L_20)
.L_20:
        /*0004*/ 	.word	0x00000082


	//----- nvinfo : EIATTR_KPARAM_INFO
	.align		4
.L_21:
        /*0008*/ 	.byte	0x04, 0x17
        /*000a*/ 	.short	(.L_23 - .L_22)
.L_22:
        /*000c*/ 	.word	0x00000000
        /*0010*/ 	.short	0x0000
        /*0012*/ 	.short	0x0070
        /*0014*/ 	.byte	0x00, 0xf0, 0x01, 0x10


	//----- nvinfo : EIATTR_SPARSE_MMA_MASK
	.align		4
.L_23:
        /*0018*/ 	.byte	0x03, 0x50
        /*001a*/ 	.short	0x0000


	//----- nvinfo : EIATTR_MAXREG_COUNT
	.align		4
        /*001c*/ 	.byte	0x03, 0x1b
        /*001e*/ 	.short	0x00a8


	//----- nvinfo : EIATTR_NUM_BARRIERS
	.align		4
        /*0020*/ 	.byte	0x02, 0x4c
        /*0022*/ 	.byte	0x01
	.zero		1


	//----- nvinfo : EIATTR_EXTERNS
	.align		4
        /*0024*/ 	.byte	0x04, 0x0f
        /*0026*/ 	.short	(.L_25 - .L_24)


	//   ....[0]....
	.align		4
.L_24:
        /*0028*/ 	.word	index@(__assertfail)


	//----- nvinfo : EIATTR_ANNOTATIONS
	.align		4
.L_25:
        /*002c*/ 	.byte	0x04, 0x55
        /*002e*/ 	.short	(.L_27 - .L_26)


	//   ....[0]....
.L_26:
        /*0030*/ 	.word	0x00000001
        /*0034*/ 	.byte	0xf0, 0x06, 0x00, 0x00, 0x01, 0x00, 0x00, 0x00, 0x10, 0x07, 0x00, 0x00, 0x01, 0x00, 0x00, 0x00
        /* <DEDUP_REMOVED lines=1894> */
        /*76a4*/ 	.byte	0x40, 0x59, 0x05, 0x00, 0x01, 0x00, 0x00, 0x00, 0x60, 0x59, 0x05, 0x00


	//----- nvinfo : EIATTR_MERCURY_ISA_VERSION
	.align		4
.L_27:
        /*76b0*/ 	.byte	0x03, 0x5f
        /*76b2*/ 	.short	0x0101


	//----- nvinfo : EIATTR_INT_WARP_WIDE_INSTR_OFFSETS
	.align		4
        /*76b4*/ 	.byte	0x04, 0x31
        /*76b6*/ 	.short	(.L_29 - .L_28)


	//   ....[0]....
.L_28:
        /*76b8*/ 	.word	0x00000560


	//   ....[1]....
        /*76bc*/ 	.word	0x00000570


	//   ....[2]....
        /*76c0*/ 	.word	0x00000600


	//----- nvinfo : EIATTR_COOP_GROUP_MASK_REGIDS
	.align		4
.L_29:
        /*76c4*/ 	.byte	0x04, 0x29
        /*76c6*/ 	.short	(.L_31 - .L_30)


	//   ....[0]....
.L_30:
        /*76c8*/ 	.word	0xffffffff


	//   ....[1]....
        /*76cc*/ 	.word	0xffffffff


	//   ....[2]....
        /*76d0*/ 	.word	0xffffffff


	//   ....[3]....
        /*76d4*/ 	.word	0xffffffff


	//   ....[4]....
        /*76d8*/ 	.word	0xffffffff


	//----- nvinfo : EIATTR_COOP_GROUP_INSTR_OFFSETS
	.align		4
.L_31:
        /*76dc*/ 	.byte	0x04, 0x28
        /*76de*/ 	.short	(.L_33 - .L_32)


	//   ....[0]....
.L_32:
        /*76e0*/ 	.word	0x00000070


	//   ....[1]....
        /*76e4*/ 	.word	0x00000080


	//   ....[2]....
        /*76e8*/ 	.word	0x000001a0


	//   ....[3]....
        /*76ec*/ 	.word	0x00000410


	//   ....[4]....
        /*76f0*/ 	.word	0x000011d0


	//----- nvinfo : EIATTR_REG_RECONFIG
	.align		4
.L_33:
        /*76f4*/ 	.byte	0x01, 0x54
	.zero		2


	//----- nvinfo : EIATTR_SYSCALL_OFFSETS
	.align		4
        /*76f8*/ 	.byte	0x04, 0x46
        /*76fa*/ 	.short	(.L_35 - .L_34)


	//   ....[0]....
.L_34:
        /*76fc*/ 	.word	0x00001380


	//----- nvinfo : EIATTR_MBARRIER_INSTR_OFFSETS
	.align		4
.L_35:
        /*7700*/ 	.byte	0x04, 0x39
        /*7702*/ 	.short	(.L_37 - .L_36)


	//   ....[0]....
.L_36:
        /*7704*/ 	.word	0x00000320
        /*7708*/ 	.word	0x000000ff
        /*770c*/ 	.word	0x00000000
        /*7710*/ 	.short	0x0100
        /*7712*/ 	.byte	0x08
	.zero		1


	//   ....[1]....
        /*7714*/ 	.word	0x00000330
        /*7718*/ 	.word	0x000000ff
        /*771c*/ 	.word	0x00000038
        /*7720*/ 	.short	0x0100
        /*7722*/ 	.byte	0x08
	.zero		1


	//   ....[2]....
        /*7724*/ 	.word	0x00000340
        /*7728*/ 	.word	0x000000ff
        /*772c*/ 	.word	0x00000008
        /*7730*/ 	.short	0x0100
        /*7732*/ 	.byte	0x08
	.zero		1


	//   ....[3]....
        /*7734*/ 	.word	0x00000350
        /*7738*/ 	.word	0x000000ff
        /*773c*/ 	.word	0x00000040
        /*7740*/ 	.short	0x0100
        /*7742*/ 	.byte	0x08
	.zero		1


	//   ....[4]....
        /*7744*/ 	.word	0x00000360
        /*7748*/ 	.word	0x000000ff
        /*774c*/ 	.word	0x00000010
        /*7750*/ 	.short	0x0100
        /*7752*/ 	.byte	0x08
	.zero		1


	//   ....[5]....
        /*7754*/ 	.word	0x00000370
        /*7758*/ 	.word	0x000000ff
        /*775c*/ 	.word	0x00000048
        /*7760*/ 	.short	0x0100
        /*7762*/ 	.byte	0x08
	.zero		1


	//   ....[6]....
        /*7764*/ 	.word	0x00000380
        /*7768*/ 	.word	0x000000ff
        /*776c*/ 	.word	0x00000018
        /*7770*/ 	.short	0x0100
        /*7772*/ 	.byte	0x08
	.zero		1


	//   ....[7]....
        /*7774*/ 	.word	0x00000390
        /*7778*/ 	.word	0x000000ff
        /*777c*/ 	.word	0x00000050
        /*7780*/ 	.short	0x0100
        /*7782*/ 	.byte	0x08
	.zero		1


	//   ....[8]....
        /*7784*/ 	.word	0x000003a0
        /*7788*/ 	.word	0x000000ff
        /*778c*/ 	.word	0x00000020
        /*7790*/ 	.short	0x0100
        /*7792*/ 	.byte	0x08
	.zero		1


	//   ....[9]....
        /*7794*/ 	.word	0x000003b0
        /*7798*/ 	.word	0x000000ff
        /*779c*/ 	.word	0x00000058
        /*77a0*/ 	.short	0x0100
        /*77a2*/ 	.byte	0x08
	.zero		1


	//   ....[10]....
        /*77a4*/ 	.word	0x000003c0
        /*77a8*/ 	.word	0x000000ff
        /*77ac*/ 	.word	0x00000028
        /*77b0*/ 	.short	0x0100
        /*77b2*/ 	.byte	0x08
	.zero		1


	//   ....[11]....
        /*77b4*/ 	.word	0x000003d0
        /*77b8*/ 	.word	0x000000ff
        /*77bc*/ 	.word	0x00000060
        /*77c0*/ 	.short	0x0100
        /*77c2*/ 	.byte	0x08
	.zero		1


	//   ....[12]....
        /*77c4*/ 	.word	0x000003e0
        /*77c8*/ 	.word	0x000000ff
        /*77cc*/ 	.word	0x00000030
        /*77d0*/ 	.short	0x0100
        /*77d2*/ 	.byte	0x08
	.zero		1


	//   ....[13]....
        /*77d4*/ 	.word	0x000003f0
        /*77d8*/ 	.word	0x000000ff
        /*77dc*/ 	.word	0x00000068
        /*77e0*/ 	.short	0x0100
        /*77e2*/ 	.byte	0x08
	.zero		1


	//   ....[14]....
        /*77e4*/ 	.word	0x00000680
        /*77e8*/ 	.word	0x000000ff
        /*77ec*/ 	.word	0x00000080
        /*77f0*/ 	.short	0x0100
        /*77f2*/ 	.byte	0x10
	.zero		1


	//   ....[15]....
        /*77f4*/ 	.word	0x00000720
        /*77f8*/ 	.word	0x000000ff
        /*77fc*/ 	.word	0x00000088
        /*7800*/ 	.short	0x0100
        /*7802*/ 	.byte	0x10
	.zero		1


	//   ....[16]....
        /*7804*/ 	.word	0x00001420
        /*7808*/ 	.word	0x00000003
        /*780c*/ 	.word	0x00000000
        /*7810*/ 	.short	0x010a
        /*7812*/ 	.byte	0x3f
	.zero		1


	//   ....[17]....
        /*7814*/ 	.word	0x00001460
        /*7818*/ 	.word	0x00000003
        /*781c*/ 	.word	0x00000000
        /*7820*/ 	.short	0x010a
        /*7822*/ 	.byte	0x3f
	.zero		1


	//   ....[18]....
        /*7824*/ 	.word	0x00003790
        /*7828*/ 	.word	0x000000ff
        /*782c*/ 	.word	0x00000000
        /*7830*/ 	.short	0x010a
        /*7832*/ 	.byte	0x04
	.zero		1


	//   ....[19]....
        /*7834*/ 	.word	0x000037d0
        /*7838*/ 	.word	0x000000ff
        /*783c*/ 	.word	0x00000000
        /*7840*/ 	.short	0x010a
        /*7842*/ 	.byte	0x04
	.zero		1


	//   ....[20]....
        /*7844*/ 	.word	0x000098b0
        /*7848*/ 	.word	0x000000ff
        /*784c*/ 	.word	0x00000000
        /*7850*/ 	.short	0x0101
        /*7852*/ 	.byte	0x04
	.zero		1


	//   ....[21]....
        /*7854*/ 	.word	0x00009a90
        /*7858*/ 	.word	0x00000000
        /*785c*/ 	.word	0x00000000
        /*7860*/ 	.short	0x0101
        /*7862*/ 	.byte	0x3f
	.zero		1


	//   ....[22]....
        /*7864*/ 	.word	0x00055500
        /*7868*/ 	.word	0x0000000f
        /*786c*/ 	.word	0x00000038
        /*7870*/ 	.short	0x010a
        /*7872*/ 	.byte	0x3f
	.zero		1


	//   ....[23]....
        /*7874*/ 	.word	0x000558b0
        /*7878*/ 	.word	0x00000003
        /*787c*/ 	.word	0x00000088
        /*7880*/ 	.short	0x0101
        /*7882*/ 	.byte	0x3f
	.zero		1


	//   ....[24]....
        /*7884*/ 	.word	0x00056070
        /*7888*/ 	.word	0x00000004
        /*788c*/ 	.word	0x00000000
        /*7890*/ 	.short	0x010a
        /*7892*/ 	.byte	0x3f
	.zero		1


	//   ....[25]....
        /*7894*/ 	.word	0x00056100
        /*7898*/ 	.word	0x00000003
        /*789c*/ 	.word	0x00000000
        /*78a0*/ 	.short	0x010a
        /*78a2*/ 	.byte	0x3f
	.zero		1


	//   ....[26]....
        /*78a4*/ 	.word	0x00056190
        /*78a8*/ 	.word	0x00000003
        /*78ac*/ 	.word	0x00000000
        /*78b0*/ 	.short	0x010a
        /*78b2*/ 	.byte	0x3f
	.zero		1


	//   ....[27]....
        /*78b4*/ 	.word	0x00056220
        /*78b8*/ 	.word	0x00000003
        /*78bc*/ 	.word	0x00000000
        /*78c0*/ 	.short	0x010a
        /*78c2*/ 	.byte	0x3f
	.zero		1


	//   ....[28]....
        /*78c4*/ 	.word	0x000562b0
        /*78c8*/ 	.word	0x00000003
        /*78cc*/ 	.word	0x00000000
        /*78d0*/ 	.short	0x010a
        /*78d2*/ 	.byte	0x3f
	.zero		1


	//   ....[29]....
        /*78d4*/ 	.word	0x00056340
        /*78d8*/ 	.word	0x00000003
        /*78dc*/ 	.word	0x00000000
        /*78e0*/ 	.short	0x010a
        /*78e2*/ 	.byte	0x3f
	.zero		1


	//   ....[30]....
        /*78e4*/ 	.word	0x000563d0
        /*78e8*/ 	.word	0x00000003
        /*78ec*/ 	.word	0x00000000
        /*78f0*/ 	.short	0x010a
        /*78f2*/ 	.byte	0x3f
	.zero		1


	//   ....[31]....
        /*78f4*/ 	.word	0x00056430
        /*78f8*/ 	.word	0x00000003
        /*78fc*/ 	.word	0x00000000
        /*7900*/ 	.short	0x010a
        /*7902*/ 	.byte	0x3f
	.zero		1


	//   ....[32]....
        /*7904*/ 	.word	0x00056490
        /*7908*/ 	.word	0x00000006
        /*790c*/ 	.word	0x00000000
        /*7910*/ 	.short	0x010a
        /*7912*/ 	.byte	0x3f
	.zero		1


	//   ....[33]....
        /*7914*/ 	.word	0x00056560
        /*7918*/ 	.word	0x0000000f
        /*791c*/ 	.word	0x00000038
        /*7920*/ 	.short	0x010a
        /*7922*/ 	.byte	0x3f
	.zero		1


	//   ....[34]....
        /*7924*/ 	.word	0x00056630
        /*7928*/ 	.word	0x00000004
        /*792c*/ 	.word	0x00000000
        /*7930*/ 	.short	0x010a
        /*7932*/ 	.byte	0x3f
	.zero		1


	//   ....[35]....
        /*7934*/ 	.word	0x00056680
        /*7938*/ 	.word	0x00000003
        /*793c*/ 	.word	0x00000000
        /*7940*/ 	.short	0x010a
        /*7942*/ 	.byte	0x3f
	.zero		1


	//   ....[36]....
        /*7944*/ 	.word	0x000566d0
        /*7948*/ 	.word	0x00000003
        /*794c*/ 	.word	0x00000000
        /*7950*/ 	.short	0x010a
        /*7952*/ 	.byte	0x3f
	.zero		1


	//   ....[37]....
        /*7954*/ 	.word	0x00056720
        /*7958*/ 	.word	0x00000003
        /*795c*/ 	.word	0x00000000
        /*7960*/ 	.short	0x010a
        /*7962*/ 	.byte	0x3f
	.zero		1


	//   ....[38]....
        /*7964*/ 	.word	0x00056770
        /*7968*/ 	.word	0x00000003
        /*796c*/ 	.word	0x00000000
        /*7970*/ 	.short	0x010a
        /*7972*/ 	.byte	0x3f
	.zero		1


	//   ....[39]....
        /*7974*/ 	.word	0x000567c0
        /*7978*/ 	.word	0x00000003
        /*797c*/ 	.word	0x00000000
        /*7980*/ 	.short	0x010a
        /*7982*/ 	.byte	0x3f
	.zero		1


	//----- nvinfo : EIATTR_NUM_MBARRIERS
	.align		4
.L_37:
        /*7984*/ 	.byte	0x03, 0x38
        /*7986*/ 	.short	0x0010


	//----- nvinfo : EIATTR_EXIT_INSTR_OFFSETS
	.align		4
        /*7988*/ 	.byte	0x04, 0x1c
        /*798a*/ 	.short	(.L_39 - .L_38)


	//   ....[0]....
.L_38:
        /*798c*/ 	.word	0x00000780


	//   ....[1]....
        /*7990*/ 	.word	0x000010f0


	//   ....[2]....
        /*7994*/ 	.word	0x00054a80


	//   ....[3]....
        /*7998*/ 	.word	0x00055190


	//   ....[4]....
        /*799c*/ 	.word	0x00056420


	//----- nvinfo : EIATTR_MAX_THREADS
	.align		4
.L_39:
        /*79a0*/ 	.byte	0x04, 0x05
        /*79a2*/ 	.short	(.L_41 - .L_40)
.L_40:
        /*79a4*/ 	.word	0x00000180
        /*79a8*/ 	.word	0x00000001
        /*79ac*/ 	.word	0x00000001


	//----- nvinfo : EIATTR_CRS_STACK_SIZE
	.align		4
.L_41:
        /*79b0*/ 	.byte	0x04, 0x1e
        /*79b2*/ 	.short	(.L_43 - .L_42)
.L_42:
        /*79b4*/ 	.word	0x00000000


	//----- nvinfo : EIATTR_CBANK_PARAM_SIZE
	.align		4
.L_43:
        /*79b8*/ 	.byte	0x03, 0x19
        /*79ba*/ 	.short	0x0470


	//----- nvinfo : EIATTR_PARAM_CBANK
	.align		4
        /*79bc*/ 	.byte	0x04, 0x0a
        /*79be*/ 	.short	(.L_45 - .L_44)
	.align		4
.L_44:
        /*79c0*/ 	.word	index@(.nv.constant0._ZN7cutlass13device_kernelINS_4gemm6kernel13GemmUniversalIN4cute5tupleIJiiiiEEENS1_10collective13CollectiveMmaINS1_34MainloopSm90TmaGmmaWarpSpecializedILi7ENS5_IJNS4_1CILi1EEESB_SB_EEENS1_35KernelTmaWarpSpecializedCooperativeEEENS5_IJNSA_ILi512EEESF_NSA_ILi16EEEEEENS_6half_tENS5_IJlSB_lEEESI_SJ_NS4_8TiledMMAINS4_8MMA_AtomIJNS4_4SM904GMMA26MMA_64x256x16_F32F16F16_SSILNSN_5MajorE0ELSP_0ELNSN_7ScaleInE1ELSQ_1EEEEEENS4_6LayoutINS5_IJNSA_ILi2EEESB_SB_EEENS5_IJSB_NSA_ILi0EEESW_EEEEENS5_IJNS4_10UnderscoreESZ_SZ_EEEEENS4_13SM90_TMA_LOADENS4_14ComposedLayoutINS4_7SwizzleILi1ELi4ELi3EEENS4_18smem_ptr_flag_bitsILi16EEENST_INS5_IJNSA_ILi8EEESG_EEENS5_IJSG_SB_EEEEEEEvNS4_8identityES12_S1C_vS1D_EENS_8epilogue10collective6detail29Sm90TmaWarpSpecializedAdapterINS1G_15DefaultEpilogueISI_SJ_SJ_NS1F_6thread17LinearCombinationISI_Li1EffLNS1K_9ScaleType4KindE0ELNS_15FloatRoundStyleE2ESI_EENS1_15EpilogueDefaultEEEEEvvEEEEvNT_6ParamsE)
        /*79c4*/ 	.short	0x0210
        /*79c6*/ 	.short	0x0470


	//----- nvinfo : EIATTR_SW_WAR
	.align		4
.L_45:
        /*79c8*/ 	.byte	0x04, 0x36
        /*79ca*/ 	.short	(.L_47 - .L_46)
.L_46:
        /*79cc*/ 	.word	0x00000008
.L_47:


//--------------------- .nv.callgraph             --------------------------
	.section	.nv.callgraph,"",@"SHT_CUDA_CALLGRAPH"
	.align	4
	.sectionentsize	8
	.align		4
        /*0000*/ 	.word	0x00000000
	.align		4
        /*0004*/ 	.word	0xffffffff
	.align		4
        /*0008*/ 	.word	index@(_ZN7cutlass13device_kernelINS_4gemm6kernel13GemmUniversalIN4cute5tupleIJiiiiEEENS1_10collective13CollectiveMmaINS1_34MainloopSm90TmaGmmaWarpSpecializedILi7ENS5_IJNS4_1CILi1EEESB_SB_EEENS1_35KernelTmaWarpSpecializedCooperativeEEENS5_IJNSA_ILi512EEESF_NSA_ILi16EEEEEENS_6half_tENS5_IJlSB_lEEESI_SJ_NS4_8TiledMMAINS4_8MMA_AtomIJNS4_4SM904GMMA26MMA_64x256x16_F32F16F16_SSILNSN_5MajorE0ELSP_0ELNSN_7ScaleInE1ELSQ_1EEEEEENS4_6LayoutINS5_IJNSA_ILi2EEESB_SB_EEENS5_IJSB_NSA_ILi0EEESW_EEEEENS5_IJNS4_10UnderscoreESZ_SZ_EEEEENS4_13SM90_TMA_LOADENS4_14ComposedLayoutINS4_7SwizzleILi1ELi4ELi3EEENS4_18smem_ptr_flag_bitsILi16EEENST_INS5_IJNSA_ILi8EEESG_EEENS5_IJSG_SB_EEEEEEEvNS4_8identityES12_S1C_vS1D_EENS_8epilogue10collective6detail29Sm90TmaWarpSpecializedAdapterINS1G_15DefaultEpilogueISI_SJ_SJ_NS1F_6thread17LinearCombinationISI_Li1EffLNS1K_9ScaleType4KindE0ELNS_15FloatRoundStyleE2ESI_EENS1_15EpilogueDefaultEEEEEvvEEEEvNT_6ParamsE)
	.align		4
        /*000c*/ 	.word	index@(__assertfail)
	.align		4
        /*0010*/ 	.word	0x00000000
	.align		4
        /*0014*/ 	.word	0xfffffffe
	.align		4
        /*0018*/ 	.word	0x00000000
	.align		4
        /*001c*/ 	.word	0xfffffffd
	.align		4
        /*0020*/ 	.word	0x00000000
	.align		4
        /*0024*/ 	.word	0xfffffffc


//--------------------- .nv.constant4             --------------------------
	.section	.nv.constant4,"a",@progbits
	.align	8
	.align		8
.nv.constant4:
        /*0000*/ 	.dword	__assertfail
	.align		8
        /*0008*/ 	.dword	__unnamed_1
	.align		8
        /*0010*/ 	.dword	_ZN39_INTERNAL_546de7c0_4_k_cu_ff8855da_37294cuda3std3__45__cpo5beginE
	.align		8
        /*0018*/ 	.dword	_ZN39_INTERNAL_546de7c0_4_k_cu_ff8855da_37294cuda3std3__45__cpo3endE
	.align		8
        /*0020*/ 	.dword	_ZN39_INTERNAL_546de7c0_4_k_cu_ff8855da_37294cuda3std3__45__cpo6cbeginE
	.align		8
        /*0028*/ 	.dword	_ZN39_INTERNAL_546de7c0_4_k_cu_ff8855da_37294cuda3std3__45__cpo4cendE
	.align		8
        /*0030*/ 	.dword	_ZN39_INTERNAL_546de7c0_4_k_cu_ff8855da_37294cuda3std3__441_GLOBAL__N__546de7c0_4_k_cu_ff8855da_37296ignoreE
	.align		8
        /*0038*/ 	.dword	_ZN39_INTERNAL_546de7c0_4_k_cu_ff8855da_37294cuda3std3__419piecewise_constructE
	.align		8
        /*0040*/ 	.dword	_ZN39_INTERNAL_546de7c0_4_k_cu_ff8855da_37294cuda3std3__48in_placeE
	.align		8
        /*0048*/ 	.dword	_ZN39_INTERNAL_546de7c0_4_k_cu_ff8855da_37294cuda3std6ranges3__45__cpo4swapE
	.align		8
        /*0050*/ 	.dword	_ZN39_INTERNAL_546de7c0_4_k_cu_ff8855da_37294cuda3std6ranges3__45__cpo9iter_moveE
	.align		8
        /*0058*/ 	.dword	_ZN39_INTERNAL_546de7c0_4_k_cu_ff8855da_37294cute7productE
	.align		8
        /*0060*/ 	.dword	_ZN39_INTERNAL_546de7c0_4_k_cu_ff8855da_37294cute1_E
	.align		8
        /*0068*/ 	.dword	$str$22
	.align		8
        /*0070*/ 	.dword	$str$23


//--------------------- .text._ZN7cutlass13device_kernelINS_4gemm6kernel13GemmUniversalIN4cute5tupleIJiiiiEEENS1_10collective13CollectiveMmaINS1_34MainloopSm90TmaGmmaWarpSpecializedILi7ENS5_IJNS4_1CILi1EEESB_SB_EEENS1_35KernelTmaWarpSpecializedCooperativeEEENS5_IJNSA_ILi512EEESF_NSA_ILi16EEEEEENS_6half_tENS5_IJlSB_lEEESI_SJ_NS4_8TiledMMAINS4_8MMA_AtomIJNS4_4SM904GMMA26MMA_64x256x16_F32F16F16_SSILNSN_5MajorE0ELSP_0ELNSN_7ScaleInE1ELSQ_1EEEEEENS4_6LayoutINS5_IJNSA_ILi2EEESB_SB_EEENS5_IJSB_NSA_ILi0EEESW_EEEEENS5_IJNS4_10UnderscoreESZ_SZ_EEEEENS4_13SM90_TMA_LOADENS4_14ComposedLayoutINS4_7SwizzleILi1ELi4ELi3EEENS4_18smem_ptr_flag_bitsILi16EEENST_INS5_IJNSA_ILi8EEESG_EEENS5_IJSG_SB_EEEEEEEvNS4_8identityES12_S1C_vS1D_EENS_8epilogue10collective6detail29Sm90TmaWarpSpecializedAdapterINS1G_15DefaultEpilogueISI_SJ_SJ_NS1F_6thread17LinearCombinationISI_Li1EffLNS1K_9ScaleType4KindE0ELNS_15FloatRoundStyleE2ESI_EENS1_15EpilogueDefaultEEEEEvvEEEEvNT_6ParamsE --------------------------
	.section	.text._ZN7cutlass13device_kernelINS_4gemm6kernel13GemmUniversalIN4cute5tupleIJiiiiEEENS1_10collective13CollectiveMmaINS1_34MainloopSm90TmaGmmaWarpSpecializedILi7ENS5_IJNS4_1CILi1EEESB_SB_EEENS1_35KernelTmaWarpSpecializedCooperativeEEENS5_IJNSA_ILi512EEESF_NSA_ILi16EEEEEENS_6half_tENS5_IJlSB_lEEESI_SJ_NS4_8TiledMMAINS4_8MMA_AtomIJNS4_4SM904GMMA26MMA_64x256x16_F32F16F16_SSILNSN_5MajorE0ELSP_0ELNSN_7ScaleInE1ELSQ_1EEEEEENS4_6LayoutINS5_IJNSA_ILi2EEESB_SB_EEENS5_IJSB_NSA_ILi0EEESW_EEEEENS5_IJNS4_10UnderscoreESZ_SZ_EEEEENS4_13SM90_TMA_LOADENS4_14ComposedLayoutINS4_7SwizzleILi1ELi4ELi3EEENS4_18smem_ptr_flag_bitsILi16EEENST_INS5_IJNSA_ILi8EEESG_EEENS5_IJSG_SB_EEEEEEEvNS4_8identityES12_S1C_vS1D_EENS_8epilogue10collective6detail29Sm90TmaWarpSpecializedAdapterINS1G_15DefaultEpilogueISI_SJ_SJ_NS1F_6thread17LinearCombinationISI_Li1EffLNS1K_9ScaleType4KindE0ELNS_15FloatRoundStyleE2ESI_EENS1_15EpilogueDefaultEEEEEvvEEEEvNT_6ParamsE,"ax",@progbits
	.align	128
.text._ZN7cutlass13device_kernelINS_4gemm6kernel13GemmUniversalIN4cute5tupleIJiiiiEEENS1_10collective13CollectiveMmaINS1_34MainloopSm90TmaGmmaWarpSpecializedILi7ENS5_IJNS4_1CILi1EEESB_SB_EEENS1_35KernelTmaWarpSpecializedCooperativeEEENS5_IJNSA_ILi512EEESF_NSA_ILi16EEEEEENS_6half_tENS5_IJlSB_lEEESI_SJ_NS4_8TiledMMAINS4_8MMA_AtomIJNS4_4SM904GMMA26MMA_64x256x16_F32F16F16_SSILNSN_5MajorE0ELSP_0ELNSN_7ScaleInE1ELSQ_1EEEEEENS4_6LayoutINS5_IJNSA_ILi2EEESB_SB_EEENS5_IJSB_NSA_ILi0EEESW_EEEEENS5_IJNS4_10UnderscoreESZ_SZ_EEEEENS4_13SM90_TMA_LOADENS4_14ComposedLayoutINS4_7SwizzleILi1ELi4ELi3EEENS4_18smem_ptr_flag_bitsILi16EEENST_INS5_IJNSA_ILi8EEESG_EEENS5_IJSG_SB_EEEEEEEvNS4_8identityES12_S1C_vS1D_EENS_8epilogue10collective6detail29Sm90TmaWarpSpecializedAdapterINS1G_15DefaultEpilogueISI_SJ_SJ_NS1F_6thread17LinearCombinationISI_Li1EffLNS1K_9ScaleType4KindE0ELNS_15FloatRoundStyleE2ESI_EENS1_15EpilogueDefaultEEEEEvvEEEEvNT_6ParamsE:
        .type           _ZN7cutlass13device_kernelINS_4gemm6kernel13GemmUniversalIN4cute5tupleIJiiiiEEENS1_10collective13CollectiveMmaINS1_34MainloopSm90TmaGmmaWarpSpecializedILi7ENS5_IJNS4_1CILi1EEESB_SB_EEENS1_35KernelTmaWarpSpecializedCooperativeEEENS5_IJNSA_ILi512EEESF_NSA_ILi16EEEEEENS_6half_tENS5_IJlSB_lEEESI_SJ_NS4_8TiledMMAINS4_8MMA_AtomIJNS4_4SM904GMMA26MMA_64x256x16_F32F16F16_SSILNSN_5MajorE0ELSP_0ELNSN_7ScaleInE1ELSQ_1EEEEEENS4_6LayoutINS5_IJNSA_ILi2EEESB_SB_EEENS5_IJSB_NSA_ILi0EEESW_EEEEENS5_IJNS4_10UnderscoreESZ_SZ_EEEEENS4_13SM90_TMA_LOADENS4_14ComposedLayoutINS4_7SwizzleILi1ELi4ELi3EEENS4_18smem_ptr_flag_bitsILi16EEENST_INS5_IJNSA_ILi8EEESG_EEENS5_IJSG_SB_EEEEEEEvNS4_8identityES12_S1C_vS1D_EENS_8epilogue10collective6detail29Sm90TmaWarpSpecializedAdapterINS1G_15DefaultEpilogueISI_SJ_SJ_NS1F_6thread17LinearCombinationISI_Li1EffLNS1K_9ScaleType4KindE0ELNS_15FloatRoundStyleE2ESI_EENS1_15EpilogueDefaultEEEEEvvEEEEvNT_6ParamsE,@function
        .size           _ZN7cutlass13device_kernelINS_4gemm6kernel13GemmUniversalIN4cute5tupleIJiiiiEEENS1_10collective13CollectiveMmaINS1_34MainloopSm90TmaGmmaWarpSpecializedILi7ENS5_IJNS4_1CILi1EEESB_SB_EEENS1_35KernelTmaWarpSpecializedCooperativeEEENS5_IJNSA_ILi512EEESF_NSA_ILi16EEEEEENS_6half_tENS5_IJlSB_lEEESI_SJ_NS4_8TiledMMAINS4_8MMA_AtomIJNS4_4SM904GMMA26MMA_64x256x16_F32F16F16_SSILNSN_5MajorE0ELSP_0ELNSN_7ScaleInE1ELSQ_1EEEEEENS4_6LayoutINS5_IJNSA_ILi2EEESB_SB_EEENS5_IJSB_NSA_ILi0EEESW_EEEEENS5_IJNS4_10UnderscoreESZ_SZ_EEEEENS4_13SM90_TMA_LOADENS4_14ComposedLayoutINS4_7SwizzleILi1ELi4ELi3EEENS4_18smem_ptr_flag_bitsILi16EEENST_INS5_IJNSA_ILi8EEESG_EEENS5_IJSG_SB_EEEEEEEvNS4_8identityES12_S1C_vS1D_EENS_8epilogue10collective6detail29Sm90TmaWarpSpecializedAdapterINS1G_15DefaultEpilogueISI_SJ_SJ_NS1F_6thread17LinearCombinationISI_Li1EffLNS1K_9ScaleType4KindE0ELNS_15FloatRoundStyleE2ESI_EENS1_15EpilogueDefaultEEEEEvvEEEEvNT_6ParamsE,(.L_x_2114 - _ZN7cutlass13device_kernelINS_4gemm6kernel13GemmUniversalIN4cute5tupleIJiiiiEEENS1_10collective13CollectiveMmaINS1_34MainloopSm90TmaGmmaWarpSpecializedILi7ENS5_IJNS4_1CILi1EEESB_SB_EEENS1_35KernelTmaWarpSpecializedCooperativeEEENS5_IJNSA_ILi512EEESF_NSA_ILi16EEEEEENS_6half_tENS5_IJlSB_lEEESI_SJ_NS4_8TiledMMAINS4_8MMA_AtomIJNS4_4SM904GMMA26MMA_64x256x16_F32F16F16_SSILNSN_5MajorE0ELSP_0ELNSN_7ScaleInE1ELSQ_1EEEEEENS4_6LayoutINS5_IJNSA_ILi2EEESB_SB_EEENS5_IJSB_NSA_ILi0EEESW_EEEEENS5_IJNS4_10UnderscoreESZ_SZ_EEEEENS4_13SM90_TMA_LOADENS4_14ComposedLayoutINS4_7SwizzleILi1ELi4ELi3EEENS4_18smem_ptr_flag_bitsILi16EEENST_INS5_IJNSA_ILi8EEESG_EEENS5_IJSG_SB_EEEEEEEvNS4_8identityES12_S1C_vS1D_EENS_8epilogue10collective6detail29Sm90TmaWarpSpecializedAdapterINS1G_15DefaultEpilogueISI_SJ_SJ_NS1F_6thread17LinearCombinationISI_Li1EffLNS1K_9ScaleType4KindE0ELNS_15FloatRoundStyleE2ESI_EENS1_15EpilogueDefaultEEEEEvvEEEEvNT_6ParamsE)
        .other          _ZN7cutlass13device_kernelINS_4gemm6kernel13GemmUniversalIN4cute5tupleIJiiiiEEENS1_10collective13CollectiveMmaINS1_34MainloopSm90TmaGmmaWarpSpecializedILi7ENS5_IJNS4_1CILi1EEESB_SB_EEENS1_35KernelTmaWarpSpecializedCooperativeEEENS5_IJNSA_ILi512EEESF_NSA_ILi16EEEEEENS_6half_tENS5_IJlSB_lEEESI_SJ_NS4_8TiledMMAINS4_8MMA_AtomIJNS4_4SM904GMMA26MMA_64x256x16_F32F16F16_SSILNSN_5MajorE0ELSP_0ELNSN_7ScaleInE1ELSQ_1EEEEEENS4_6LayoutINS5_IJNSA_ILi2EEESB_SB_EEENS5_IJSB_NSA_ILi0EEESW_EEEEENS5_IJNS4_10UnderscoreESZ_SZ_EEEEENS4_13SM90_TMA_LOADENS4_14ComposedLayoutINS4_7SwizzleILi1ELi4ELi3EEENS4_18smem_ptr_flag_bitsILi16EEENST_INS5_IJNSA_ILi8EEESG_EEENS5_IJSG_SB_EEEEEEEvNS4_8identityES12_S1C_vS1D_EENS_8epilogue10collective6detail29Sm90TmaWarpSpecializedAdapterINS1G_15DefaultEpilogueISI_SJ_SJ_NS1F_6thread17LinearCombinationISI_Li1EffLNS1K_9ScaleType4KindE0ELNS_15FloatRoundStyleE2ESI_EENS1_15EpilogueDefaultEEEEEvvEEEEvNT_6ParamsE,@"STO_CUDA_ENTRY STV_DEFAULT"
_ZN7cutlass13device_kernelINS_4gemm6kernel13GemmUniversalIN4cute5tupleIJiiiiEEENS1_10collective13CollectiveMmaINS1_34MainloopSm90TmaGmmaWarpSpecializedILi7ENS5_IJNS4_1CILi1EEESB_SB_EEENS1_35KernelTmaWarpSpecializedCooperativeEEENS5_IJNSA_ILi512EEESF_NSA_ILi16EEEEEENS_6half_tENS5_IJlSB_lEEESI_SJ_NS4_8TiledMMAINS4_8MMA_AtomIJNS4_4SM904GMMA26MMA_64x256x16_F32F16F16_SSILNSN_5MajorE0ELSP_0ELNSN_7ScaleInE1ELSQ_1EEEEEENS4_6LayoutINS5_IJNSA_ILi2EEESB_SB_EEENS5_IJSB_NSA_ILi0EEESW_EEEEENS5_IJNS4_10UnderscoreESZ_SZ_EEEEENS4_13SM90_TMA_LOADENS4_14ComposedLayoutINS4_7SwizzleILi1ELi4ELi3EEENS4_18smem_ptr_flag_bitsILi16EEENST_INS5_IJNSA_ILi8EEESG_EEENS5_IJSG_SB_EEEEEEEvNS4_8identityES12_S1C_vS1D_EENS_8epilogue10collective6detail29Sm90TmaWarpSpecializedAdapterINS1G_15DefaultEpilogueISI_SJ_SJ_NS1F_6thread17LinearCombinationISI_Li1EffLNS1K_9ScaleType4KindE0ELNS_15FloatRoundStyleE2ESI_EENS1_15EpilogueDefaultEEEEEvvEEEEvNT_6ParamsE:
[----:B------:R-:W0:Y:S02]  /*0000*/  LDC R1, c[0x0][0x28] ;  /* 0x00000a00ff017b82 */ /* 0x000e240000000800 */
[----:B0-----:R-:W-:Y:S01]  /*0010*/  VIADD R1, R1, 0xffffe898 ;  /* 0xffffe89801017836 */ /* 0x001fe20000000000 */
[----:B------:R-:W0:Y:S01]  /*0020*/  S2R R2, SR_TID.X ;  /* 0x0000000000027919 */ /* 0x000e220000002100 */
[----:B------:R-:W-:Y:S01]  /*0030*/  ELECT P0, URZ, PT ;  /* 0x00000000003f782f */ /* 0x000fe20003800000 */
[----:B------:R-:W-:Y:S01]  /*0040*/  BSSY B0, `(.L_x_0) ;  /* 0x0000015000007945 */ /* 0x000fe20003800000 */
[--C-:B0-----:R-:W-:Y:S02]  /*0050*/  SHF.R.U32.HI R0, RZ, 0x5, R2.reuse ;  /* 0x00000005ff007819 */ /* 0x101fe40000011602 */
[----:B------:R-:W-:-:S03]  /*0060*/  SHF.R.U32.HI R2, RZ, 0x7, R2 ;  /* 0x00000007ff027819 */ /* 0x000fc60000011602 */
[----:B------:R-:W0:Y:S04]  /*0070*/  SHFL.IDX PT, R3, R0, RZ, 0x1f ;  /* 0x00001fff00037589 */ /* 0x000e2800000e0000 */
[----:B------:R-:W1:Y:S01]  /*0080*/  SHFL.IDX PT, R2, R2, RZ, 0x1f ;  /* 0x00001fff02027589 */ /* 0x000e6200000e0000 */
[----:B0-----:R-:W-:Y:S02]  /*0090*/  R2UR UR10, R3 ;  /* 0x00000000030a72ca */ /* 0x001fe400000e0000 */
[----:B-1----:R-:W-:-:S11]  /*00a0*/  R2UR UR5, R2 ;  /* 0x00000000020572ca */ /* 0x002fd600000e0000 */
[----:B------:R-:W-:Y:S02]  /*00b0*/  USHF.R.S32.HI UR4, URZ, 0x1f, UR10 ;  /* 0x0000001f3f047899 */ /* 0x000fe4000801140a */
[----:B------:R-:W-:Y:S02]  /*00c0*/  ISETP.NE.OR P0, PT, RZ, UR10, !P0 ;  /* 0x0000000aff007c0c */ /* 0x000fe4000c705670 */
[----:B------:R-:W-:-:S04]  /*00d0*/  ULEA.HI UR4, UR4, UR10, URZ, 0x2 ;  /* 0x0000000a04047291 */ /* 0x000fc8000f8f103f */
[----:B------:R-:W-:-:S04]  /*00e0*/  ULOP3.LUT UR4, UR4, 0xfffffffc, URZ, 0xc0, !UPT ;  /* 0xfffffffc04047892 */ /* 0x000fc8000f8ec03f */
[----:B------:R-:W-:-:S03]  /*00f0*/  UIADD3 UR10, UR10, -UR4, URZ ;  /* 0x800000040a0a7290 */ /* 0x000fc6000fffe03f */
[----:B------:R-:W-:Y:S09]  /*0100*/  @P0 BRA `(.L_x_1) ;  /* 0x0000000000200947 */ /* 0x000ff20003800000 */
[----:B------:R-:W-:Y:S02]  /*0110*/  ULDC.64 UR6, c[0x0][0x198] ;  /* 0x0000660000067ab9 */ /* 0x000fe40000000a00 */
[----:B------:R-:W-:Y:S02]  /*0120*/  UIADD3 UR8, UP0, UR6, 0xf0, URZ ;  /* 0x000000f006087890 */ /* 0x000fe4000ff1e03f */
[----:B------:R-:W-:Y:S02]  /*0130*/  UIADD3 UR6, UP1, UR6, 0x1f0, URZ ;  /* 0x000001f006067890 */ /* 0x000fe4000ff3e03f */
[----:B------:R-:W-:Y:S02]  /*0140*/  UIADD3.X UR9, URZ, UR7, URZ, UP0, !UPT ;  /* 0x000000073f097290 */ /* 0x000fe400087fe43f */
[----:B------:R-:W-:-:S07]  /*0150*/  UIADD3.X UR7, URZ, UR7, URZ, UP1, !UPT ;  /* 0x000000073f077290 */ /* 0x000fce0008ffe43f */
[----:B------:R0:W-:Y:S02]  /*0160*/  UTMACCTL.PF [UR8] ;  /* 0x00000000080079b9 */ /* 0x0001e40008040000 */
[----:B------:R0:W-:Y:S02]  /*0170*/  UTMACCTL.PF [UR6] ;  /* 0x00000000060079b9 */ /* 0x0001e40008040000 */
[----:B0-----:R-:W-:Y:S01]  /*0180*/  NOP ;  /* 0x0000000000007918 */ /* 0x001fe20000000000 */
.L_x_1:
[----:B------:R-:W-:Y:S05]  /*0190*/  BSYNC B0 ;  /* 0x0000000000007941 */ /* 0x000fea0003800000 */
.L_x_0:
[----:B------:R-:W0:Y:S01]  /*01a0*/  SHFL.IDX PT, R2, R0, RZ, 0x1f ;  /* 0x00001fff00027589 */ /* 0x000e2200000e0000 */
[----:B------:R-:W-:Y:S01]  /*01b0*/  UISETP.NE.AND UP0, UPT, UR10, 0x3, UPT ;  /* 0x000000030a00788c */ /* 0x000fe2000bf05270 */
[----:B------:R-:W-:Y:S01]  /*01c0*/  ISETP.NE.AND P1, PT, RZ, UR5, PT ;  /* 0x00000005ff007c0c */ /* 0x000fe2000bf25270 */
[----:B------:R-:W-:Y:S02]  /*01d0*/  UIADD3 UR18, UR5, -0x1, URZ ;  /* 0xffffffff05127890 */ /* 0x000fe4000fffe03f */
[----:B------:R-:W-:Y:S02]  /*01e0*/  UISETP.EQ.OR UP0, UPT, UR10, URZ, !UP0 ;  /* 0x0000003f0a00728c */ /* 0x000fe4000c702670 */
[----:B------:R-:W-:Y:S02]  /*01f0*/  UISETP.GE.U32.AND UP1, UPT, UR18, 0x2, UPT ;  /* 0x000000021200788c */ /* 0x000fe4000bf26070 */
[----:B------:R-:W-:-:S04]  /*0200*/  UISETP.EQ.AND UP0, UPT, UR5, URZ, UP0 ;  /* 0x0000003f0500728c */ /* 0x000fc80008702270 */
[----:B------:R-:W-:-:S04]  /*0210*/  USEL UR40, URZ, 0x1, !UP0 ;  /* 0x000000013f287887 */ /* 0x000fc8000c000000 */
[----:B------:R-:W-:Y:S01]  /*0220*/  USEL UR40, UR40, 0x2, UP1 ;  /* 0x0000000228287887 */ /* 0x000fe20008800000 */
[----:B0-----:R-:W-:-:S13]  /*0230*/  ISETP.NE.AND P0, PT, R2, RZ, PT ;  /* 0x000000ff0200720c */ /* 0x001fda0003f05270 */
[----:B------:R-:W-:Y:S05]  /*0240*/  @P0 BRA `(.L_x_2) ;  /* 0x0000000000700947 */ /* 0x000fea0003800000 */
[----:B------:R-:W0:Y:S01]  /*0250*/  S2UR UR8, SR_CgaCtaId ;  /* 0x00000000000879c3 */ /* 0x000e220000008800 */
[----:B------:R-:W-:Y:S01]  /*0260*/  UMOV UR4, 0x400 ;  /* 0x0000040000047882 */ /* 0x000fe20000000000 */
[----:B------:R-:W-:Y:S01]  /*0270*/  UMOV UR5, 0x1 ;  /* 0x0000000100057882 */ /* 0x000fe20000000000 */
[----:B------:R-:W-:Y:S01]  /*0280*/  UMOV UR6, 0x100 ;  /* 0x0000010000067882 */ /* 0x000fe20000000000 */
[----:B------:R-:W-:Y:S01]  /*0290*/  ELECT P0, URZ, PT ;  /* 0x00000000003f782f */ /* 0x000fe20003800000 */
[----:B------:R-:W-:-:S04]  /*02a0*/  UIADD3 UR6, -UR6, 0x100000, URZ ;  /* 0x0010000006067890 */ /* 0x000fc8000fffe13f */
[----:B------:R-:W-:Y:S02]  /*02b0*/  USHF.L.U32 UR7, UR6, 0xb, URZ ;  /* 0x0000000b06077899 */ /* 0x000fe4000800063f */
[----:B------:R-:W-:Y:S02]  /*02c0*/  USHF.L.U32 UR6, UR6, 0x1, URZ ;  /* 0x0000000106067899 */ /* 0x000fe4000800063f */
[----:B0-----:R-:W-:Y:S02]  /*02d0*/  ULEA UR8, UR8, UR4, 0x18 ;  /* 0x0000000408087291 */ /* 0x001fe4000f8ec03f */
[----:B------:R-:W-:-:S04]  /*02e0*/  UIADD3 UR4, -UR5, 0x100000, URZ ;  /* 0x0010000005047890 */ /* 0x000fc8000fffe13f */
[----:B------:R-:W-:Y:S02]  /*02f0*/  USHF.L.U32 UR5, UR4, 0xb, URZ ;  /* 0x0000000b04057899 */ /* 0x000fe4000800063f */
[----:B------:R-:W-:Y:S01]  /*0300*/  USHF.L.U32 UR4, UR4, 0x1, URZ ;  /* 0x0000000104047899 */ /* 0x000fe2000800063f */
[----:B------:R-:W0:Y:S11]  /*0310*/  FENCE.VIEW.ASYNC.S ;  /* 0x00000000000073c6 */ /* 0x000e360000000000 */
[----:B0-----:R0:W1:Y:S01]  /*0320*/  SYNCS.EXCH.64 URZ, [UR8], UR4 ;  /* 0x00000004083f75b2 */ /* 0x0010620008000100 */
[----:B------:R0:W2:Y:S01]  /*0330*/  SYNCS.EXCH.64 URZ, [UR8+0x38], UR6 ;  /* 0x00003806083f75b2 */ /* 0x0000a20008000100 */
[----:B------:R0:W3:Y:S01]  /*0340*/  SYNCS.EXCH.64 URZ, [UR8+0x8], UR4 ;  /* 0x00000804083f75b2 */ /* 0x0000e20008000100 */
[----:B------:R0:W4:Y:S01]  /*0350*/  SYNCS.EXCH.64 URZ, [UR8+0x40], UR6 ;  /* 0x00004006083f75b2 */ /* 0x0001220008000100 */
[----:B------:R0:W0:Y:S01]  /*0360*/  SYNCS.EXCH.64 URZ, [UR8+0x10], UR4 ;  /* 0x00001004083f75b2 */ /* 0x0000220008000100 */
        /* <DEDUP_REMOVED lines=9> */
[----:B------:R-:W-:Y:S01]  /*0400*/  NOP ;  /* 0x0000000000007918 */ /* 0x000fe20000000000 */
.L_x_2:
[----:B------:R-:W5:Y:S01]  /*0410*/  SHFL.IDX PT, R0, R0, RZ, 0x1f ;  /* 0x00001fff00007589 */ /* 0x000f6200000e0000 */
[----:B------:R-:W-:Y:S01]  /*0420*/  ELECT P0, URZ, PT ;  /* 0x00000000003f782f */ /* 0x000fe20003800000 */
[----:B------:R-:W1:Y:S01]  /*0430*/  S2UR UR17, SR_CTAID.Y ;  /* 0x00000000001179c3 */ /* 0x000e620000002600 */
[----:B0-----:R-:W-:Y:S01]  /*0440*/  ULDC UR5, c[0x0][0x65c] ;  /* 0x0001970000057ab9 */ /* 0x001fe20000000800 */
[----:B------:R-:W-:Y:S01]  /*0450*/  UMOV UR12, 0x20 ;  /* 0x00000020000c7882 */ /* 0x000fe20000000000 */
[----:B------:R-:W-:Y:S01]  /*0460*/  UISETP.NE.AND UP2, UPT, UR5, 0x1, UPT ;  /* 0x000000010500788c */ /* 0x000fe2000bf45270 */
[----:B------:R-:W-:Y:S01]  /*0470*/  NOP ;  /* 0x0000000000007918 */ /* 0x000fe20000000000 */
[----:B------:R-:W-:Y:S02]  /*0480*/  NOP ;  /* 0x0000000000007918 */ /* 0x000fe40000000000 */
[----:B------:R-:W-:Y:S01]  /*0490*/  UP2UR UR46, UPR, URZ, 0x4 ;  /* 0x000000043f2e7883 */ /* 0x000fe20008000000 */
[----:B------:R-:W0:Y:S01]  /*04a0*/  S2UR UR4, SR_CTAID.X ;  /* 0x00000000000479c3 */ /* 0x000e220000002500 */
[----:B------:R-:W-:-:S02]  /*04b0*/  PLOP3.LUT P2, PT, PT, PT, UP2, 0x80, 0x0 ;  /* 0x000000000000781c */ /* 0x000fc40003f4f028 */
[----:B------:R-:W-:Y:S02]  /*04c0*/  PLOP3.LUT P4, PT, PT, PT, UP2, 0x80, 0x0 ;  /* 0x000000000000781c */ /* 0x000fe40003f8f028 */
[----:B------:R-:W-:Y:S01]  /*04d0*/  PLOP3.LUT P3, PT, PT, PT, UP2, 0x80, 0x0 ;  /* 0x000000000000781c */ /* 0x000fe20003f6f028 */
[----:B------:R-:W-:Y:S01]  /*04e0*/  @UP2 ULDC UR14, c[0x0][0x10] ;  /* 0x00000400000e2ab9 */ /* 0x000fe20000000800 */
[----:B------:R-:W-:Y:S01]  /*04f0*/  @UP2 UMOV UR9, URZ ;  /* 0x0000003f00092c82 */ /* 0x000fe20008000000 */
[----:B------:R-:W-:Y:S01]  /*0500*/  @!UP2 ULDC UR11, c[0x0][0xc] ;  /* 0x00000300000baab9 */ /* 0x000fe20000000800 */
[----:B-----5:R-:W-:Y:S01]  /*0510*/  ISETP.NE.OR P0, PT, R0, RZ, !P0 ;  /* 0x000000ff0000720c */ /* 0x020fe20004705670 */
[----:B-1----:R-:W-:Y:S02]  /*0520*/  @UP2 UMOV UR7, UR17 ;  /* 0x0000001100072c82 */ /* 0x002fe40008000000 */
[----:B------:R-:W-:Y:S01]  /*0530*/  @UP2 UMOV UR8, UR7 ;  /* 0x0000000700082c82 */ /* 0x000fe20008000000 */
[----:B------:R-:W-:Y:S01]  /*0540*/  @!UP2 UMOV UR7, UR17 ;  /* 0x000000110007ac82 */ /* 0x000fe20008000000 */
[----:B0-----:R-:W-:-:S08]  /*0550*/  @UP2 UIMAD.WIDE.U32 UR14, UR4, UR14, UR8 ;  /* 0x0000000e040e22a5 */ /* 0x001fd0000f8e0008 */
[----:B------:R-:W-:Y:S01]  /*0560*/  VOTEU.ALL UP0, P0 ;  /* 0x00000000003f7886 */ /* 0x000fe20000000000 */
[----:B------:R-:W-:Y:S01]  /*0570*/  VOTEU.ALL UP1, P0 ;  /* 0x00000000003f7886 */ /* 0x000fe20000020000 */
[----:B------:R-:W-:-:S03]  /*0580*/  IMAD.U32 R2, RZ, RZ, UR14 ;  /* 0x0000000eff027e24 */ /* 0x000fc6000f8e00ff */
[----:B------:R-:W0:Y:S01]  /*0590*/  @!UP0 S2UR UR6, SR_CgaCtaId ;  /* 0x00000000000689c3 */ /* 0x000e220000008800 */
[----:B------:R-:W-:Y:S01]  /*05a0*/  @!UP0 UMOV UR5, 0x400 ;  /* 0x0000040000058882 */ /* 0x000fe20000000000 */
[----:B------:R-:W-:-:S04]  /*05b0*/  @!UP0 UIADD3 UR12, -UR12, 0x100000, URZ ;  /* 0x001000000c0c8890 */ /* 0x000fc8000fffe13f */
[----:B------:R-:W-:Y:S02]  /*05c0*/  @!UP0 USHF.L.U32 UR13, UR12, 0xb, URZ ;  /* 0x0000000b0c0d8899 */ /* 0x000fe4000800063f */
[----:B------:R-:W-:Y:S01]  /*05d0*/  @!UP0 USHF.L.U32 UR12, UR12, 0x1, URZ ;  /* 0x000000010c0c8899 */ /* 0x000fe2000800063f */
[----:B------:R-:W-:Y:S01]  /*05e0*/  IMAD.U32 R3, RZ, RZ, UR15 ;  /* 0x0000000fff037e24 */ /* 0x000fe2000f8e00ff */
[----:B0-----:R-:W-:Y:S01]  /*05f0*/  @!UP0 ULEA UR16, UR6, UR5, 0x18 ;  /* 0x0000000506108291 */ /* 0x001fe2000f8ec03f */
[----:B------:R-:W-:Y:S01]  /*0600*/  VOTEU.ALL UP0, P0 ;  /* 0x00000000003f7886 */ /* 0x000fe20000000000 */
[----:B------:R-:W-:Y:S01]  /*0610*/  PLOP3.LUT P0, PT, PT, PT, UP2, 0x80, 0x0 ;  /* 0x000000000000781c */ /* 0x000fe20003f0f028 */
[----:B------:R-:W-:Y:S01]  /*0620*/  UMOV UR5, URZ ;  /* 0x0000003f00057c82 */ /* 0x000fe20008000000 */
[----:B------:R-:W-:Y:S01]  /*0630*/  @UP2 UMOV UR6, URZ ;  /* 0x0000003f00062c82 */ /* 0x000fe20008000000 */
[----:B------:R-:W-:Y:S02]  /*0640*/  @!UP2 UIMAD.WIDE.U32 UR8, UR11, UR7, UR4 ;  /* 0x000000070b08a2a5 */ /* 0x000fe4000f8e0004 */
[----:B------:R-:W-:-:S04]  /*0650*/  @UP2 UIADD3 UR6, UR15, UR6, URZ ;  /* 0x000000060f062290 */ /* 0x000fc8000fffe03f */
[----:B------:R-:W-:Y:S01]  /*0660*/  IMAD.U32 R5, RZ, RZ, UR9 ;  /* 0x00000009ff057e24 */ /* 0x000fe2000f8e00ff */
[----:B------:R-:W0:Y:S02]  /*0670*/  FENCE.VIEW.ASYNC.S ;  /* 0x00000000000073c6 */ /* 0x000e240000000000 */
[----:B0-----:R0:W2:Y:S01]  /*0680*/  @!UP0 SYNCS.EXCH.64 URZ, [UR16+0x80], UR12 ;  /* 0x0000800c103f85b2 */ /* 0x0010a20008000100 */
[----:B------:R-:W-:Y:S02]  /*0690*/  @P2 IMAD.U32 R6, RZ, RZ, UR6 ;  /* 0x00000006ff062e24 */ /* 0x000fe4000f8e00ff */
[----:B------:R-:W-:Y:S02]  /*06a0*/  @P0 IMAD.MOV.U32 R7, RZ, RZ, R2 ;  /* 0x000000ffff070224 */ /* 0x000fe400078e0002 */
[----:B------:R-:W-:Y:S02]  /*06b0*/  IMAD.U32 R2, RZ, RZ, UR8 ;  /* 0x00000008ff027e24 */ /* 0x000fe4000f8e00ff */
[----:B------:R-:W-:-:S02]  /*06c0*/  @!P4 IMAD.MOV.U32 R6, RZ, RZ, R5 ;  /* 0x000000ffff06c224 */ /* 0x000fc400078e0005 */
[----:B------:R-:W-:Y:S02]  /*06d0*/  @!P3 IMAD.MOV.U32 R7, RZ, RZ, R2 ;  /* 0x000000ffff07b224 */ /* 0x000fe400078e0002 */
[----:B------:R-:W-:Y:S01]  /*06e0*/  IMAD.U32 R3, RZ, RZ, UR9 ;  /* 0x00000009ff037e24 */ /* 0x000fe2000f8e00ff */
[----:B------:R0:W-:Y:S01]  /*06f0*/  STL [R1+0xe00], R6 ;  /* 0x000e000601007387 */ /* 0x0001e20000100800 */
[----:B------:R-:W-:-:S03]  /*0700*/  IMAD.U32 R4, RZ, RZ, UR8 ;  /* 0x00000008ff047e24 */ /* 0x000fc6000f8e00ff */
[----:B------:R0:W-:Y:S01]  /*0710*/  STL [R1+0xe04], R7 ;  /* 0x000e040701007387 */ /* 0x0001e20000100800 */
[----:B------:R0:W2:Y:S01]  /*0720*/  @!UP1 SYNCS.EXCH.64 URZ, [UR16+0x88], UR12 ;  /* 0x0000880c103f95b2 */ /* 0x0000a20008000100 */
[----:B------:R-:W-:Y:S01]  /*0730*/  NOP ;  /* 0x0000000000007918 */ /* 0x000fe20000000000 */
[----:B--234-:R-:W-:Y:S06]  /*0740*/  BAR.SYNC.DEFER_BLOCKING 0x0 ;  /* 0x0000000000007b1d */ /* 0x01cfec0000010000 */
[----:B------:R-:W-:Y:S05]  /*0750*/  @!P1 BRA `(.L_x_3) ;  /* 0x0000054000cc9947 */ /* 0x000fea0003800000 */
[----:B------:R-:W-:-:S06]  /*0760*/  UISETP.GT.U32.AND UP0, UPT, UR18, 0x1, UPT ;  /* 0x000000011200788c */ /* 0x000fcc000bf04070 */
[----:B------:R-:W-:-:S13]  /*0770*/  PLOP3.LUT P0, PT, PT, PT, UP0, 0x80, 0x0 ;  /* 0x000000000000781c */ /* 0x000fda0003f0f008 */
[----:B0-----:R-:W-:Y:S05]  /*0780*/  @P0 EXIT ;  /* 0x000000000000094d */ /* 0x001fea0003800000 */
[----:B------:R-:W-:Y:S01]  /*0790*/  ULDC.64 UR8, c[0x0][0x650] ;  /* 0x0001940000087ab9 */ /* 0x000fe20000000a00 */
[----:B------:R-:W-:Y:S01]  /*07a0*/  UMOV UR43, 0xffffffff ;  /* 0xffffffff002b7882 */ /* 0x000fe20000000000 */
[----:B------:R-:W-:Y:S01]  /*07b0*/  ISETP.GE.U32.AND P0, PT, R7, UR8, PT ;  /* 0x0000000807007c0c */ /* 0x000fe2000bf06070 */
[----:B------:R-:W-:Y:S01]  /*07c0*/  UMOV UR42, 0xffffffff ;  /* 0xffffffff002a7882 */ /* 0x000fe20000000000 */
[----:B------:R-:W-:Y:S01]  /*07d0*/  UMOV UR41, 0xffffffff ;  /* 0xffffffff00297882 */ /* 0x000fe20000000000 */
[----:B------:R-:W-:Y:S02]  /*07e0*/  PRMT R0, RZ, 0x7610, R0 ;  /* 0x00007610ff007816 */ /* 0x000fe40000000000 */
[----:B------:R-:W-:-:S13]  /*07f0*/  ISETP.GE.U32.AND.EX P0, PT, R6, UR9, PT, P0 ;  /* 0x0000000906007c0c */ /* 0x000fda000bf06100 */
[----:B------:R-:W-:Y:S05]  /*0800*/  @P0 BRA `(.L_x_4) ;  /* 0x0000000400800947 */ /* 0x000fea0003800000 */
[----:B------:R-:W-:Y:S01]  /*0810*/  I2FP.F32.U32 R0, UR4 ;  /* 0x0000000400007c45 */ /* 0x000fe20008201000 */
[----:B------:R-:W-:Y:S01]  /*0820*/  ULDC.64 UR16, c[0x0][0x628] ;  /* 0x00018a0000107ab9 */ /* 0x000fe20000000a00 */
[----:B------:R-:W-:Y:S01]  /*0830*/  ULDC UR6, c[0x0][0x150] ;  /* 0x0000540000067ab9 */ /* 0x000fe20000000800 */
[----:B------:R-:W-:Y:S01]  /*0840*/  ISETP.NE.U32.AND P0, PT, RZ, UR16, PT ;  /* 0x00000010ff007c0c */ /* 0x000fe2000bf05070 */
[----:B------:R-:W-:Y:S01]  /*0850*/  ULDC UR15, c[0x0][0x630] ;  /* 0x00018c00000f7ab9 */ /* 0x000fe20000000800 */
[----:B------:R-:W-:Y:S01]  /*0860*/  FMUL R0, R0, UR6 ;  /* 0x0000000600007c20 */ /* 0x000fe20008400000 */
[----:B------:R-:W-:Y:S01]  /*0870*/  R2UR UR18, R7 ;  /* 0x00000000071272ca */ /* 0x000fe200000e0000 */
[----:B------:R-:W-:Y:S01]  /*0880*/  ULDC UR20, c[0x0][0x154] ;  /* 0x0000550000147ab9 */ /* 0x000fe20000000800 */
[----:B------:R-:W-:Y:S01]  /*0890*/  ISETP.NE.AND.EX P0, PT, RZ, UR17, PT, P0 ;  /* 0x00000011ff007c0c */ /* 0x000fe2000bf05300 */
[----:B------:R0:W1:Y:S01]  /*08a0*/  F2I.U32.TRUNC.NTZ R2, R0 ;  /* 0x0000000000027305 */ /* 0x000062000020f000 */
[----:B------:R-:W-:-:S02]  /*08b0*/  R2UR UR19, R6 ;  /* 0x00000000061372ca */ /* 0x000fc400000e0000 */
[----:B------:R-:W-:Y:S02]  /*08c0*/  R2UR UR8, R7 ;  /* 0x00000000070872ca */ /* 0x000fe400000e0000 */
[----:B------:R-:W-:-:S07]  /*08d0*/  R2UR UR9, R6 ;  /* 0x00000000060972ca */ /* 0x000fce00000e0000 */
[----:B0-----:R-:W-:Y:S08]  /*08e0*/  @!P0 BRA `(.L_x_5) ;  /* 0x0000000000308947 */ /* 0x001ff00003800000 */
[----:B------:R-:W-:Y:S01]  /*08f0*/  R2UR UR8, R7 ;  /* 0x00000000070872ca */ /* 0x000fe200000e0000 */
[----:B------:R-:W-:Y:S01]  /*0900*/  ULDC UR6, c[0x0][0x634] ;  /* 0x00018d0000067ab9 */ /* 0x000fe20000000800 */
[----:B------:R-:W-:-:S11]  /*0910*/  R2UR UR14, R6 ;  /* 0x00000000060e72ca */ /* 0x000fd600000e0000 */
[----:B------:R-:W-:-:S04]  /*0920*/  UIADD3 UR6, UP0, UR8, UR6, URZ ;  /* 0x0000000608067290 */ /* 0x000fc8000ff1e03f */
[----:B------:R-:W-:-:S04]  /*0930*/  UIADD3.X UR14, URZ, UR14, URZ, UP0, !UPT ;  /* 0x0000000e3f0e7290 */ /* 0x000fc800087fe43f */
[----:B------:R-:W-:-:S04]  /*0940*/  UIMAD.WIDE.U32 UR8, UR14, UR16, URZ ;  /* 0x000000100e0872a5 */ /* 0x000fc8000f8e003f */
[----:B------:R-:W-:Y:S02]  /*0950*/  UIMAD.WIDE.U32 UR10, UP0, UR6, UR17, UR8 ;  /* 0x00000011060a72a5 */ /* 0x000fe4000f800008 */
[----:B------:R-:W-:Y:S02]  /*0960*/  UIMAD.WIDE.U32 UR8, UR6, UR16, URZ ;  /* 0x00000010060872a5 */ /* 0x000fe4000f8e003f */
[----:B------:R-:W-:Y:S02]  /*0970*/  UIADD3.X UR13, URZ, URZ, URZ, UP0, !UPT ;  /* 0x0000003f3f0d7290 */ /* 0x000fe400087fe43f */
[----:B------:R-:W-:Y:S01]  /*0980*/  UIADD3 URZ, UP0, UR9, UR10, URZ ;  /* 0x0000000a093f7290 */ /* 0x000fe2000ff1e03f */
[----:B------:R-:W-:-:S03]  /*0990*/  UMOV UR12, UR11 ;  /* 0x0000000b000c7c82 */ /* 0x000fc60008000000 */
[----:B------:R-:W-:-:S12]  /*09a0*/  UIMAD.WIDE.U32.X UR8, UR14, UR17, UR12, UP0 ;  /* 0x000000110e0872a5 */ /* 0x000fd800080e040c */
.L_x_5:
[----:B------:R-:W-:Y:S01]  /*09b0*/  USHF.R.U64 UR41, UR8, UR15, UR9 ;  /* 0x0000000f08297299 */ /* 0x000fe20008001209 */
[----:B------:R-:W-:Y:S01]  /*09c0*/  I2FP.F32.U32 R0, UR7 ;  /* 0x0000000700007c45 */ /* 0x000fe20008201000 */
[----:B------:R-:W-:Y:S01]  /*09d0*/  USHF.R.U32.HI UR5, URZ, UR15, UR9 ;  /* 0x0000000f3f057299 */ /* 0x000fe20008011609 */
[----:B-1----:R-:W-:Y:S01]  /*09e0*/  R2UR UR12, R2 ;  /* 0x00000000020c72ca */ /* 0x002fe200000e0000 */
[----:B------:R-:W-:Y:S02]  /*09f0*/  UIADD3 UR6, UP0, URZ, -UR41, URZ ;  /* 0x800000293f067290 */ /* 0x000fe4000ff1e03f */
[----:B------:R-:W-:Y:S01]  /*0a00*/  FMUL R0, R0, UR20 ;  /* 0x0000001400007c20 */ /* 0x000fe20008400000 */
[----:B------:R-:W-:Y:S01]  /*0a10*/  ULDC.64 UR8, c[0x0][0x620] ;  /* 0x0001880000087ab9 */ /* 0x000fe20000000a00 */
[----:B------:R-:W-:Y:S01]  /*0a20*/  UIADD3.X UR5, URZ, ~UR5, URZ, UP0, !UPT ;  /* 0x800000053f057290 */ /* 0x000fe200087fe43f */
[----:B------:R-:W-:Y:S01]  /*0a30*/  UMOV UR10, UR18 ;  /* 0x00000012000a7c82 */ /* 0x000fe20008000000 */
[----:B------:R-:W-:-:S02]  /*0a40*/  UMOV UR11, UR19 ;  /* 0x00000013000b7c82 */ /* 0x000fc40008000000 */
[----:B------:R-:W-:Y:S01]  /*0a50*/  UIMAD UR5, UR5, UR8, URZ ;  /* 0x00000008050572a4 */ /* 0x000fe2000f8e023f */
[----:B------:R-:W0:Y:S01]  /*0a60*/  F2I.U32.TRUNC.NTZ R0, R0 ;  /* 0x0000000000007305 */ /* 0x000e22000020f000 */
[----:B------:R-:W-:Y:S02]  /*0a70*/  UIMAD.WIDE.U32 UR10, UR6, UR8, UR10 ;  /* 0x00000008060a72a5 */ /* 0x000fe4000f8e000a */
[----:B------:R-:W-:Y:S01]  /*0a80*/  UIMAD UR6, UR6, UR9, UR5 ;  /* 0x00000009060672a4 */ /* 0x000fe2000f8e0205 */
[----:B------:R-:W-:Y:S01]  /*0a90*/  ULDC UR21, c[0x0][0x658] ;  /* 0x0001960000157ab9 */ /* 0x000fe20000000800 */
[----:B------:R-:W-:Y:S02]  /*0aa0*/  UMOV UR19, 0xffffffff ;  /* 0xffffffff00137882 */ /* 0x000fe40000000000 */
[----:B------:R-:W-:Y:S01]  /*0ab0*/  UIADD3 UR6, UR11, UR6, URZ ;  /* 0x000000060b067290 */ /* 0x000fe2000fffe03f */
[----:B------:R-:W-:Y:S01]  /*0ac0*/  ULDC UR15, c[0x0][0x618] ;  /* 0x00018600000f7ab9 */ /* 0x000fe20000000800 */
[----:B------:R-:W-:Y:S01]  /*0ad0*/  ULDC.64 UR8, c[0x0][0x640] ;  /* 0x0001900000087ab9 */ /* 0x000fe20000000a00 */
[----:B------:R-:W-:Y:S01]  /*0ae0*/  USHF.L.U32 UR11, UR19, UR21, URZ ;  /* 0x00000015130b7299 */ /* 0x000fe2000800063f */
[----:B------:R-:W-:Y:S01]  /*0af0*/  ISETP.NE.U32.AND P0, PT, RZ, UR8, PT ;  /* 0x00000008ff007c0c */ /* 0x000fe2000bf05070 */
[----:B------:R-:W-:-:S02]  /*0b00*/  USHF.R.U64 UR19, UR10, UR15, UR6 ;  /* 0x0000000f0a137299 */ /* 0x000fc40008001206 */
[----:B------:R-:W-:Y:S01]  /*0b10*/  USHF.R.U32.HI UR10, URZ, UR15, UR6 ;  /* 0x0000000f3f0a7299 */ /* 0x000fe20008011606 */
[----:B0-----:R-:W-:Y:S01]  /*0b20*/  R2UR UR14, R0 ;  /* 0x00000000000e72ca */ /* 0x001fe200000e0000 */
[----:B------:R-:W-:Y:S01]  /*0b30*/  ULDC UR17, c[0x0][0x608] ;  /* 0x0001820000117ab9 */ /* 0x000fe20000000800 */
[----:B------:R-:W-:Y:S01]  /*0b40*/  ISETP.NE.AND.EX P0, PT, RZ, UR9, PT, P0 ;  /* 0x00000009ff007c0c */ /* 0x000fe2000bf05300 */
[----:B------:R-:W-:Y:S02]  /*0b50*/  USHF.R.U64 UR23, UR19, UR17, UR10 ;  /* 0x0000001113177299 */ /* 0x000fe4000800120a */
[----:B------:R-:W-:Y:S01]  /*0b60*/  USHF.R.U32.HI UR10, URZ, UR17, UR10 ;  /* 0x000000113f0a7299 */ /* 0x000fe2000801160a */
[----:B------:R-:W-:Y:S01]  /*0b70*/  UMOV UR16, 0x1 ;  /* 0x0000000100107882 */ /* 0x000fe20000000000 */
[----:B------:R-:W-:Y:S02]  /*0b80*/  UIADD3 UR12, -UR12, URZ, URZ ;  /* 0x0000003f0c0c7290 */ /* 0x000fe4000fffe13f */
[----:B------:R-:W-:-:S02]  /*0b90*/  USHF.R.U64 UR24, UR23, UR21, UR10 ;  /* 0x0000001517187299 */ /* 0x000fc4000800120a */
[----:B------:R-:W-:Y:S01]  /*0ba0*/  USHF.L.U32 UR6, UR16, UR21, URZ ;  /* 0x0000001510067299 */ /* 0x000fe2000800063f */
[----:B------:R-:W-:Y:S01]  /*0bb0*/  ULDC UR13, c[0x0][0x144] ;  /* 0x00005100000d7ab9 */ /* 0x000fe20000000800 */
[----:B------:R-:W-:Y:S01]  /*0bc0*/  ULDC UR5, c[0x0][0x600] ;  /* 0x0001800000057ab9 */ /* 0x000fe20000000800 */
[----:B------:R-:W-:Y:S02]  /*0bd0*/  ULOP3.LUT UR16, URZ, UR11, URZ, 0x33, !UPT ;  /* 0x0000000b3f107292 */ /* 0x000fe4000f8e333f */
[----:B------:R-:W-:Y:S02]  /*0be0*/  USHF.R.U32.HI UR11, URZ, UR21, UR10 ;  /* 0x000000153f0b7299 */ /* 0x000fe4000801160a */
[----:B------:R-:W-:Y:S02]  /*0bf0*/  UIADD3 UR18, UR5, -0x1, URZ ;  /* 0xffffffff05127890 */ /* 0x000fe4000fffe03f */
[----:B------:R-:W-:Y:S02]  /*0c00*/  UIADD3 UR20, -UR14, URZ, URZ ;  /* 0x0000003f0e147290 */ /* 0x000fe4000fffe13f */
[----:B------:R-:W-:Y:S01]  /*0c10*/  UIMAD UR4, UR13, UR12, UR4 ;  /* 0x0000000c0d0472a4 */ /* 0x000fe2000f8e0204 */
[----:B------:R-:W-:Y:S01]  /*0c20*/  ULDC UR25, c[0x0][0x148] ;  /* 0x0000520000197ab9 */ /* 0x000fe20000000800 */
[----:B------:R-:W-:Y:S01]  /*0c30*/  ULDC UR21, c[0x0][0x648] ;  /* 0x0001920000157ab9 */ /* 0x000fe20000000800 */
[----:B------:R-:W-:Y:S01]  /*0c40*/  ULDC UR22, c[0x0][0x638] ;  /* 0x00018e0000167ab9 */ /* 0x000fe20000000800 */
[----:B------:R-:W-:Y:S01]  /*0c50*/  UMOV UR10, UR24 ;  /* 0x00000018000a7c82 */ /* 0x000fe20008000000 */
[----:B------:R-:W-:Y:S07]  /*0c60*/  @!P0 BRA `(.L_x_6) ;  /* 0x0000000000308947 */ /* 0x000fee0003800000 */
[----:B------:R-:W-:Y:S02]  /*0c70*/  ULDC UR14, c[0x0][0x64c] ;  /* 0x00019300000e7ab9 */ /* 0x000fe40000000800 */
        /* <DEDUP_REMOVED lines=8> */
[----:B------:R-:W-:-:S07]  /*0d00*/  UIMAD.WIDE.U32.X UR8, UR17, UR9, UR14, UP0 ;  /* 0x00000009110872a5 */ /* 0x000fce00080e040e */
[----:B------:R-:W-:Y:S01]  /*0d10*/  UMOV UR10, UR8 ;  /* 0x00000008000a7c82 */ /* 0x000fe20008000000 */
[----:B------:R-:W-:-:S05]  /*0d20*/  UMOV UR11, UR9 ;  /* 0x00000009000b7c82 */ /* 0x000fca0008000000 */
.L_x_6:
[----:B------:R-:W-:Y:S01]  /*0d30*/  UISETP.NE.AND UP0, UPT, UR46, URZ, UPT ;  /* 0x0000003f2e00728c */ /* 0x000fe2000bf05270 */
[----:B------:R-:W-:Y:S01]  /*0d40*/  IMAD.MOV.U32 R0, RZ, RZ, 0x1 ;  /* 0x00000001ff007424 */ /* 0x000fe200078e00ff */
[----:B------:R-:W-:Y:S02]  /*0d50*/  USHF.R.U64 UR8, UR10, UR21, UR11 ;  /* 0x000000150a087299 */ /* 0x000fe4000800120b */
[----:B------:R-:W-:Y:S02]  /*0d60*/  ULOP3.LUT UR16, UR23, UR16, URZ, 0xc0, !UPT ;  /* 0x0000001017107292 */ /* 0x000fe4000f8ec03f */
[----:B------:R-:W-:Y:S02]  /*0d70*/  ULOP3.LUT UR18, UR19, UR18, URZ, 0xc0, !UPT ;  /* 0x0000001213127292 */ /* 0x000fe4000f8ec03f */
[----:B------:R-:W-:-:S03]  /*0d80*/  UIMAD UR16, UR6, UR8, UR16 ;  /* 0x00000008061072a4 */ /* 0x000fc6000f8e0210 */
[----:B------:R-:W-:Y:S02]  /*0d90*/  @UP0 UIMAD UR4, UR25, UR20, UR7 ;  /* 0x00000014190402a4 */ /* 0x000fe4000f8e0207 */
[----:B------:R-:W-:-:S04]  /*0da0*/  UIADD3 UR7, -UR8, URZ, URZ ;  /* 0x0000003f08077290 */ /* 0x000fc8000fffe13f */
[----:B------:R-:W-:-:S03]  /*0db0*/  UIMAD UR6, UR7, UR22, UR24 ;  /* 0x00000016070672a4 */ /* 0x000fc6000f8e0218 */
[----:B------:R-:W-:Y:S01]  /*0dc0*/  ULDC UR7, c[0x0][0x610] ;  /* 0x0001840000077ab9 */ /* 0x000fe20000000800 */
[----:B------:R-:W-:Y:S02]  /*0dd0*/  UIMAD UR6, UR6, UR5, UR18 ;  /* 0x00000005060672a4 */ /* 0x000fe4000f8e0212 */
[----:B------:R-:W-:-:S04]  /*0de0*/  UIMAD UR4, UR16, UR7, UR4 ;  /* 0x00000007100472a4 */ /* 0x000fc8000f8e0204 */
[----:B------:R-:W-:Y:S02]  /*0df0*/  USEL UR42, UR6, UR4, !UP0 ;  /* 0x00000004062a7287 */ /* 0x000fe4000c000000 */
[----:B------:R-:W-:-:S12]  /*0e00*/  USEL UR43, UR4, UR6, !UP0 ;  /* 0x00000006042b7287 */ /* 0x000fd8000c000000 */
.L_x_4:
[----:B------:R-:W-:-:S08]  /*0e10*/  NOP ;  /* 0x0000000000007918 */ /* 0x000fd00000000000 */
[----:B------:R-:W0:Y:S02]  /*0e20*/  USETMAXREG.TRY_ALLOC.CTAPOOL UP0, 0xf0 ;  /* 0x000000f0000079c8 */ /* 0x000e240008000600 */
[----:B0-----:R-:W-:-:S13]  /*0e30*/  PLOP3.LUT P0, PT, PT, PT, UP0, 0x80, 0x0 ;  /* 0x000000000000781c */ /* 0x001fda0003f0f008 */
[----:B------:R-:W-:Y:S05]  /*0e40*/  @!P0 BRA `(.L_x_4) ;  /* 0xfffffffc00f08947 */ /* 0x000fea000383ffff */
[----:B------:R-:W-:Y:S01]  /*0e50*/  ULDC.64 UR4, c[0x0][0x598] ;  /* 0x0001660000047ab9 */ /* 0x000fe20000000a00 */
[----:B------:R-:W-:Y:S01]  /*0e60*/  ULDC.64 UR36, c[0x0][0x208] ;  /* 0x0000820000247ab9 */ /* 0x000fe20000000a00 */
[----:B------:R-:W-:-:S04]  /*0e70*/  ISETP.NE.U32.AND P0, PT, RZ, UR4, PT ;  /* 0x00000004ff007c0c */ /* 0x000fc8000bf05070 */
[----:B------:R-:W-:-:S13]  /*0e80*/  ISETP.NE.AND.EX P0, PT, RZ, UR5, PT, P0 ;  /* 0x00000005ff007c0c */ /* 0x000fda000bf05300 */
[----:B------:R-:W-:Y:S05]  /*0e90*/  @!P0 BRA `(.L_x_7) ;  /* 0x00000000001c8947 */ /* 0x000fea0003800000 */
[----:B------:R-:W0:Y:S02]  /*0ea0*/  LDC.64 R2, c[0x0][0x598] ;  /* 0x00016600ff027b82 */ /* 0x000e240000000a00 */
[----:B0-----:R-:W2:Y:S02]  /*0eb0*/  LDG.E.64 R2, desc[UR36][R2.64] ;  /* 0x0000002402027981 */ /* 0x001ea4000c1e1b00 */
[----:B--2---:R-:W-:-:S04]  /*0ec0*/  ISETP.NE.U32.AND P0, PT, R2, RZ, PT ;  /* 0x000000ff0200720c */ /* 0x004fc80003f05070 */
[----:B------:R-:W-:-:S13]  /*0ed0*/  ISETP.NE.AND.EX P0, PT, R3, RZ, PT, P0 ;  /* 0x000000ff0300720c */ /* 0x000fda0003f05300 */
[----:B------:R-:W-:Y:S05]  /*0ee0*/  @!P0 BRA `(.L_x_7) ;  /* 0x0000000000088947 */ /* 0x000fea0003800000 */
[----:B------:R0:W5:Y:S01]  /*0ef0*/  LD.E R2, desc[UR36][R2.64] ;  /* 0x0000002402027980 */ /* 0x000162000c101900 */
[----:B------:R-:W-:Y:S05]  /*0f00*/  BRA `(.L_x_8) ;  /* 0x0000000000247947 */ /* 0x000fea0003800000 */
.L_x_7:
[----:B------:R-:W-:Y:S02]  /*0f10*/  ULDC.64 UR4, c[0x0][0x588] ;  /* 0x0001620000047ab9 */ /* 0x000fe40000000a00 */
[----:B------:R-:W-:-:S04]  /*0f20*/  ISETP.NE.U32.AND P0, PT, RZ, UR4, PT ;  /* 0x00000004ff007c0c */ /* 0x000fc8000bf05070 */
[----:B------:R-:W-:-:S13]  /*0f30*/  ISETP.NE.AND.EX P0, PT, RZ, UR5, PT, P0 ;  /* 0x00000005ff007c0c */ /* 0x000fda000bf05300 */
[----:B------:R-:W-:Y:S05]  /*0f40*/  @!P0 BRA `(.L_x_9) ;  /* 0x00000000000c8947 */ /* 0x000fea0003800000 */
[----:B------:R-:W0:Y:S02]  /*0f50*/  LDC.64 R2, c[0x0][0x588] ;  /* 0x00016200ff027b82 */ /* 0x000e240000000a00 */
[----:B0-----:R1:W5:Y:S01]  /*0f60*/  LDG.E R2, desc[UR36][R2.64] ;  /* 0x0000002402027981 */ /* 0x001362000c1e1900 */
[----:B------:R-:W-:Y:S05]  /*0f70*/  BRA `(.L_x_8) ;  /* 0x0000000000087947 */ /* 0x000fea0003800000 */
.L_x_9:
[----:B------:R-:W-:Y:S02]  /*0f80*/  ULDC UR4, c[0x0][0x580] ;  /* 0x0001600000047ab9 */ /* 0x000fe40000000800 */
[----:B------:R-:W-:-:S07]  /*0f90*/  IMAD.U32 R2, RZ, RZ, UR4 ;  /* 0x00000004ff027e24 */ /* 0x000fce000f8e00ff */
.L_x_8:
[----:B------:R-:W-:Y:S02]  /*0fa0*/  ULDC.64 UR4, c[0x0][0x5a0] ;  /* 0x0001680000047ab9 */ /* 0x000fe40000000a00 */
[----:B------:R-:W-:-:S04]  /*0fb0*/  ISETP.NE.U32.AND P0, PT, RZ, UR4, PT ;  /* 0x00000004ff007c0c */ /* 0x000fc8000bf05070 */
[----:B------:R-:W-:-:S13]  /*0fc0*/  ISETP.NE.AND.EX P0, PT, RZ, UR5, PT, P0 ;  /* 0x00000005ff007c0c */ /* 0x000fda000bf05300 */
[----:B------:R-:W-:Y:S05]  /*0fd0*/  @!P0 BRA `(.L_x_10) ;  /* 0x00000000001c8947 */ /* 0x000fea0003800000 */
[----:B------:R-:W2:Y:S02]  /*0fe0*/  LDC.64 R4, c[0x0][0x5a0] ;  /* 0x00016800ff047b82 */ /* 0x000ea40000000a00 */
[----:B--2---:R-:W2:Y:S02]  /*0ff0*/  LDG.E.64 R4, desc[UR36][R4.64] ;  /* 0x0000002404047981 */ /* 0x004ea4000c1e1b00 */
[----:B--2---:R-:W-:-:S04]  /*1000*/  ISETP.NE.U32.AND P0, PT, R4, RZ, PT ;  /* 0x000000ff0400720c */ /* 0x004fc80003f05070 */
[----:B------:R-:W-:-:S13]  /*1010*/  ISETP.NE.AND.EX P0, PT, R5, RZ, PT, P0 ;  /* 0x000000ff0500720c */ /* 0x000fda0003f05300 */
[----:B------:R-:W-:Y:S05]  /*1020*/  @!P0 BRA `(.L_x_10) ;  /* 0x0000000000088947 */ /* 0x000fea0003800000 */
[----:B------:R2:W5:Y:S01]  /*1030*/  LD.E R16, desc[UR36][R4.64] ;  /* 0x0000002404107980 */ /* 0x000562000c101900 */
[----:B------:R-:W-:Y:S05]  /*1040*/  BRA `(.L_x_11) ;  /* 0x0000000000247947 */ /* 0x000fea0003800000 */
.L_x_10:
[----:B------:R-:W-:Y:S02]  /*1050*/  ULDC.64 UR4, c[0x0][0x590] ;  /* 0x0001640000047ab9 */ /* 0x000fe40000000a00 */
[----:B------:R-:W-:-:S04]  /*1060*/  ISETP.NE.U32.AND P0, PT, RZ, UR4, PT ;  /* 0x00000004ff007c0c */ /* 0x000fc8000bf05070 */
[----:B------:R-:W-:-:S13]  /*1070*/  ISETP.NE.AND.EX P0, PT, RZ, UR5, PT, P0 ;  /* 0x00000005ff007c0c */ /* 0x000fda000bf05300 */
[----:B------:R-:W-:Y:S05]  /*1080*/  @!P0 BRA `(.L_x_12) ;  /* 0x00000000000c8947 */ /* 0x000fea0003800000 */
[----:B------:R-:W2:Y:S02]  /*1090*/  LDC.64 R16, c[0x0][0x590] ;  /* 0x00016400ff107b82 */ /* 0x000ea40000000a00 */
[----:B--2---:R3:W5:Y:S01]  /*10a0*/  LDG.E R16, desc[UR36][R16.64] ;  /* 0x0000002410107981 */ /* 0x004762000c1e1900 */
[----:B------:R-:W-:Y:S05]  /*10b0*/  BRA `(.L_x_11) ;  /* 0x0000000000087947 */ /* 0x000fea0003800000 */
.L_x_12:
[----:B------:R-:W-:Y:S02]  /*10c0*/  ULDC UR4, c[0x0][0x584] ;  /* 0x0001610000047ab9 */ /* 0x000fe40000000800 */
[----:B------:R-:W-:-:S07]  /*10d0*/  IMAD.U32 R16, RZ, RZ, UR4 ;  /* 0x00000004ff107e24 */ /* 0x000fce000f8e00ff */
.L_x_11:
[----:B------:R-:W-:-:S13]  /*10e0*/  LOP3.LUT P0, RZ, R0, 0xff, RZ, 0xc0, !PT ;  /* 0x000000ff00ff7812 */ /* 0x000fda000780c0ff */
[----:B------:R-:W-:Y:S05]  /*10f0*/  @!P0 EXIT ;  /* 0x000000000000894d */ /* 0x000fea0003800000 */
[----:B------:R-:W-:Y:S01]  /*1100*/  ULDC UR4, c[0x0][0x28c] ;  /* 0x0000a30000047ab9 */ /* 0x000fe20000000800 */
[----:B------:R-:W-:Y:S01]  /*1110*/  UMOV UR38, URZ ;  /* 0x0000003f00267c82 */ /* 0x000fe20008000000 */
[----:B------:R-:W-:Y:S01]  /*1120*/  UIADD3 UR4, UR4, 0xf, URZ ;  /* 0x0000000f04047890 */ /* 0x000fe2000fffe03f */
[----:B------:R-:W-:-:S03]  /*1130*/  UMOV UR39, URZ ;  /* 0x0000003f00277c82 */ /* 0x000fc60008000000 */
[----:B------:R-:W-:-:S04]  /*1140*/  USHF.R.S32.HI UR5, URZ, 0x1f, UR4 ;  /* 0x0000001f3f057899 */ /* 0x000fc80008011404 */
[----:B------:R-:W-:-:S04]  /*1150*/  ULEA.HI UR5, UR5, UR4, URZ, 0x4 ;  /* 0x0000000405057291 */ /* 0x000fc8000f8f203f */
[----:B------:R-:W-:-:S12]  /*1160*/  USHF.R.S32.HI UR44, URZ, 0x4, UR5 ;  /* 0x000000043f2c7899 */ /* 0x000fd80008011405 */
.L_x_2072:
[----:B----4-:R-:W4:Y:S01]  /*1170*/  S2R R0, SR_TID.X ;  /* 0x0000000000007919 */ /* 0x010f220000002100 */
[----:B------:R-:W0:Y:S01]  /*1180*/  S2UR UR6, SR_CgaCtaId ;  /* 0x00000000000679c3 */ /* 0x000e220000008800 */
[----:B------:R-:W-:Y:S02]  /*1190*/  UMOV UR45, 0x400 ;  /* 0x00000400002d7882 */ /* 0x000fe40000000000 */
[----:B0-----:R-:W-:Y:S01]  /*11a0*/  ULEA UR45, UR6, UR45, 0x18 ;  /* 0x0000002d062d7291 */ /* 0x001fe2000f8ec03f */
[----:B----4-:R-:W-:-:S04]  /*11b0*/  LOP3.LUT R0, R0, 0x80, RZ, 0xc0, !PT ;  /* 0x0000008000007812 */ /* 0x010fc800078ec0ff */
[----:B------:R-:W-:-:S06]  /*11c0*/  SHF.R.U32.HI R0, RZ, 0x7, R0 ;  /* 0x00000007ff007819 */ /* 0x000fcc0000011600 */
[----:B------:R-:W0:Y:S02]  /*11d0*/  SHFL.IDX PT, R0, R0, RZ, 0x1f ;  /* 0x00001fff00007589 */ /* 0x000e2400000e0000 */
[----:B0-----:R-:W-:-:S13]  /*11e0*/  R2UR UR4, R0 ;  /* 0x00000000000472ca */ /* 0x001fda00000e0000 */
[----:B------:R-:W-:-:S04]  /*11f0*/  ULEA.HI UR5, UR4, UR4, URZ, 0x1 ;  /* 0x0000000404057291 */ /* 0x000fc8000f8f083f */
[----:B------:R-:W-:-:S04]  /*1200*/  ULOP3.LUT UR5, UR5, 0x1ffffe, URZ, 0xc0, !UPT ;  /* 0x001ffffe05057892 */ /* 0x000fc8000f8ec03f */
[----:B------:R-:W-:-:S03]  /*1210*/  UIADD3 UR5, UR4, -UR5, URZ ;  /* 0x8000000504057290 */ /* 0x000fc6000fffe03f */
[----:B------:R-:W-:Y:S01]  /*1220*/  ULDC UR4, c[0x0][0x28c] ;  /* 0x0000a30000047ab9 */ /* 0x000fe20000000800 */
[----:B------:R-:W-:Y:S01]  /*1230*/  ULEA UR5, UR5, UR45, 0xb ;  /* 0x0000002d05057291 */ /* 0x000fe2000f8e583f */
[----:B------:R-:W-:-:S03]  /*1240*/  ISETP.LT.AND P0, PT, RZ, UR4, PT ;  /* 0x00000004ff007c0c */ /* 0x000fc6000bf01270 */
[----:B------:R-:W-:-:S04]  /*1250*/  UIADD3 UR5, UR5, 0x180, URZ ;  /* 0x0000018005057890 */ /* 0x000fc8000fffe03f */
[----:B------:R-:W-:-:S04]  /*1260*/  USHF.R.U32.HI UR5, URZ, 0x4, UR5 ;  /* 0x000000043f057899 */ /* 0x000fc80008011605 */
[----:B------:R-:W-:Y:S02]  /*1270*/  ULOP3.LUT UR47, UR5, 0x3fff, URZ, 0xc0, !UPT ;  /* 0x00003fff052f7892 */ /* 0x000fe4000f8ec03f */
[----:B---3--:R-:W-:Y:S10]  /*1280*/  @P0 BRA `(.L_x_13) ;  /* 0x0000000000400947 */ /* 0x008ff40003800000 */
[----:B------:R-:W-:Y:S01]  /*1290*/  MOV R0, 0x0 ;  /* 0x0000000000007802 */ /* 0x000fe20000000f00 */
[----:B------:R-:W-:Y:S01]  /*12a0*/  ULDC.64 UR4, c[0x4][0x68] ;  /* 0x01001a0000047ab9 */ /* 0x000fe20000000a00 */
[----:B------:R-:W-:Y:S01]  /*12b0*/  ULDC.64 UR6, c[0x4][0x8] ;  /* 0x0100020000067ab9 */ /* 0x000fe20000000a00 */
[----:B--2---:R-:W-:Y:S01]  /*12c0*/  IMAD.U32 R4, RZ, RZ, UR4 ;  /* 0x00000004ff047e24 */ /* 0x004fe2000f8e00ff */
[----:B------:R0:W2:Y:S01]  /*12d0*/  LDC.64 R14, c[0x4][R0] ;  /* 0x01000000000e7b82 */ /* 0x0000a20000000a00 */
[----:B------:R-:W-:Y:S01]  /*12e0*/  IMAD.U32 R5, RZ, RZ, UR5 ;  /* 0x00000005ff057e24 */ /* 0x000fe2000f8e00ff */
[----:B------:R-:W-:Y:S01]  /*12f0*/  ULDC.64 UR4, c[0x4][0x70] ;  /* 0x01001c0000047ab9 */ /* 0x000fe20000000a00 */
[----:B------:R-:W-:Y:S02]  /*1300*/  IMAD.U32 R10, RZ, RZ, UR6 ;  /* 0x00000006ff0a7e24 */ /* 0x000fe4000f8e00ff */
[----:B------:R-:W-:Y:S02]  /*1310*/  IMAD.U32 R6, RZ, RZ, UR4 ;  /* 0x00000004ff067e24 */ /* 0x000fe4000f8e00ff */
[----:B------:R-:W-:-:S02]  /*1320*/  IMAD.U32 R7, RZ, RZ, UR5 ;  /* 0x00000005ff077e24 */ /* 0x000fc4000f8e00ff */
[----:B------:R-:W-:Y:S02]  /*1330*/  IMAD.U32 R11, RZ, RZ, UR7 ;  /* 0x00000007ff0b7e24 */ /* 0x000fe4000f8e00ff */
[----:B------:R-:W-:Y:S02]  /*1340*/  IMAD.MOV.U32 R8, RZ, RZ, 0x1e1 ;  /* 0x000001e1ff087424 */ /* 0x000fe400078e00ff */
[----:B------:R-:W-:Y:S02]  /*1350*/  IMAD.MOV.U32 R12, RZ, RZ, 0x1 ;  /* 0x00000001ff0c7424 */ /* 0x000fe400078e00ff */
[----:B0-----:R-:W-:-:S07]  /*1360*/  IMAD.MOV.U32 R13, RZ, RZ, RZ ;  /* 0x000000ffff0d7224 */ /* 0x001fce00078e00ff */
[----:B------:R-:W-:-:S07]  /*1370*/  LEPC R20, `(.L_x_13) ;  /* 0x000000001014794e */ /* 0x000fce0000000000 */
[----:B-123-5:R-:W-:Y:S05]  /*1380*/  CALL.ABS.NOINC R14 ;  /* 0x000000000e007343 */ /* 0x02efea0003c00000 */
.L_x_13:
[----:B------:R-:W-:-:S06]  /*1390*/  ULOP3.LUT UR4, UR40, 0x1, URZ, 0xfc, !UPT ;  /* 0x0000000128047892 */ /* 0x000fcc000f8efc3f */
[----:B------:R-:W-:-:S05]  /*13a0*/  IMAD.U32 R0, RZ, RZ, UR4 ;  /* 0x00000004ff007e24 */ /* 0x000fca000f8e00ff */
[----:B------:R-:W-:-:S13]  /*13b0*/  ISETP.NE.AND P0, PT, R0, 0x3, PT ;  /* 0x000000030000780c */ /* 0x000fda0003f05270 */
[----:B------:R-:W-:Y:S05]  /*13c0*/  @!P0 BRA `(.L_x_14) ;  /* 0x0000000000048947 */ /* 0x000fea0003800000 */
[----:B------:R-:W-:Y:S01]  /*13d0*/  BPT.TRAP 0x1 ;  /* 0x000000040000795c */ /* 0x000fe20000300000 */
.L_x_14:
[----:B-1----:R-:W-:Y:S02]  /*13e0*/  IMAD.U32 R3, RZ, RZ, UR39 ;  /* 0x00000027ff037e24 */ /* 0x002fe4000f8e00ff */
[----:B------:R-:W-:-:S03]  /*13f0*/  IMAD.U32 R0, RZ, RZ, UR38 ;  /* 0x00000026ff007e24 */ /* 0x000fc6000f8e00ff */
[----:B------:R-:W-:Y:S02]  /*1400*/  LEA R3, R3, UR45, 0x3 ;  /* 0x0000002d03037c11 */ /* 0x000fe4000f8e18ff */
[----:B------:R-:W-:-:S04]  /*1410*/  SHF.L.U32 R0, R0, 0x1f, RZ ;  /* 0x0000001f00007819 */ /* 0x000fc800000006ff */
[----:B------:R0:W1:Y:S01]  /*1420*/  SYNCS.PHASECHK.TRANS64.TRYWAIT P1, [R3+URZ], R0 ;  /* 0x00000000030075a7 */ /* 0x000062000802017f */
[----:B------:R-:W-:Y:S05]  /*1430*/  @!P0 BRA `(.L_x_15) ;  /* 0x0000000000048947 */ /* 0x000fea0003800000 */
[----:B------:R-:W-:Y:S01]  /*1440*/  BPT.TRAP 0x1 ;  /* 0x000000040000795c */ /* 0x000fe20000300000 */
.L_x_15:
[----:B-1----:R-:W-:Y:S05]  /*1450*/  @P1 BRA `(.L_x_16) ;  /* 0x0000000000081947 */ /* 0x002fea0003800000 */
[----:B------:R-:W1:Y:S02]  /*1460*/  SYNCS.PHASECHK.TRANS64.TRYWAIT P1, [R3+URZ], R0 ;  /* 0x00000000030075a7 */ /* 0x000e64000802017f */
[----:B-1----:R-:W-:Y:S05]  /*1470*/  @!P1 BRA `(.L_x_17) ;  /* 0x0000054c00ec9947 */ /* 0x002fea0003800000 */
.L_x_16:
[----:B------:R-:W-:-:S04]  /*1480*/  UISETP.LT.AND UP0, UPT, UR44, 0x1, UPT ;  /* 0x000000012c00788c */ /* 0x000fc8000bf01270 */
[----:B------:R-:W-:-:S06]  /*1490*/  USEL UR4, UR44, 0x1, UP0 ;  /* 0x000000012c047887 */ /* 0x000fcc0008000000 */
[----:B--2---:R-:W-:Y:S01]  /*14a0*/  IMAD.U32 R5, RZ, RZ, UR4 ;  /* 0x00000004ff057e24 */ /* 0x004fe2000f8e00ff */
[----:B------:R-:W-:Y:S05]  /*14b0*/  WARPSYNC.ALL ;  /* 0x0000000000007948 */ /* 0x000fea0003800000 */
[----:B------:R-:W-:-:S04]  /*14c0*/  IADD3 R5, -R5, UR44, RZ ;  /* 0x0000002c05057c10 */ /* 0x000fc8000fffe1ff */
[----:B------:R-:W-:Y:S01]  /*14d0*/  ISETP.GE.AND P1, PT, R5, 0x1, PT ;  /* 0x000000010500780c */ /* 0x000fe20003f26270 */
[----:B------:R-:W-:Y:S01]  /*14e0*/  UIADD3 UR4, UR45, 0x1c180, URZ ;  /* 0x0001c1802d047890 */ /* 0x000fe2000fffe03f */
[----:B------:R-:W-:Y:S01]  /*14f0*/  WARPGROUP.ARRIVE ;  /* 0x00000000000079c5 */ /* 0x000fe20000000000 */
[----:B------:R-:W-:Y:S02]  /*1500*/  ULOP3.LUT UR12, UR47, 0x10000, URZ, 0xfc, !UPT ;  /* 0x000100002f0c7892 */ /* 0x000fe4000f8efc3f */
[----:B------:R-:W-:Y:S02]  /*1510*/  USHF.R.U32.HI UR4, URZ, 0x4, UR4 ;  /* 0x000000043f047899 */ /* 0x000fe40008011604 */
[----:B------:R-:W-:Y:S02]  /*1520*/  ULEA UR14, UR39, UR12, 0xa ;  /* 0x0000000c270e7291 */ /* 0x000fe4000f8e503f */
[----:B------:R-:W-:Y:S01]  /*1530*/  ULOP3.LUT UR4, UR4, 0x3fff, URZ, 0xc0, !UPT ;  /* 0x00003fff04047892 */ /* 0x000fe2000f8ec03f */
[----:B------:R-:W-:Y:S01]  /*1540*/  UMOV UR5, 0xc0000010 ;  /* 0xc000001000057882 */ /* 0x000fe20000000000 */
[----:B------:R-:W-:-:S02]  /*1550*/  UMOV UR7, 0xc0000010 ;  /* 0xc000001000077882 */ /* 0x000fc40000000000 */
[----:B------:R-:W-:Y:S01]  /*1560*/  ULOP3.LUT UR13, UR4, 0x10000, URZ, 0xfc, !UPT ;  /* 0x00010000040d7892 */ /* 0x000fe2000f8efc3f */
[----:B------:R-:W-:Y:S02]  /*1570*/  UMOV UR9, UR5 ;  /* 0x0000000500097c82 */ /* 0x000fe40008000000 */
[----:B------:R-:W-:Y:S01]  /*1580*/  UMOV UR4, UR14 ;  /* 0x0000000e00047c82 */ /* 0x000fe20008000000 */
[----:B------:R-:W-:Y:S01]  /*1590*/  ULEA UR6, UR39, UR13, 0xa ;  /* 0x0000000d27067291 */ /* 0x000fe2000f8e503f */
[----:B------:R-:W-:Y:S01]  /*15a0*/  UMOV UR8, UR4 ;  /* 0x0000000400087c82 */ /* 0x000fe20008000000 */
[----:B------:R-:W-:Y:S02]  /*15b0*/  UMOV UR11, 0xc0000010 ;  /* 0xc0000010000b7882 */ /* 0x000fe40000000000 */
[----:B------:R-:W-:-:S05]  /*15c0*/  UIADD3 UR10, UR6, 0x200, URZ ;  /* 0x00000200060a7890 */ /* 0x000fca000fffe03f */
[----:B------:R-:W-:Y:S03]  /*15d0*/  HGMMA.64x256x16.F32 R24, gdesc[UR4], RZ, !UPT, gsb0 ;  /* 0x03e00000041879f0 */ /* 0x000fe6000c0008ff */
[----:B------:R-:W-:Y:S02]  /*15e0*/  WARPGROUP.DEPBAR.LE gsb0, 0x0 ;  /* 0x00008000000079c5 */ /* 0x000fe40000010000 */
[----:B------:R-:W-:Y:S04]  /*15f0*/  STL.64 [R1+0xc00], R24 ;  /* 0x000c001801007387 */ /* 0x000fe80000100a00 */
        /* <DEDUP_REMOVED lines=62> */
[----:B------:R2:W-:Y:S02]  /*19e0*/  STL.64 [R1+0xdf8], R150 ;  /* 0x000df89601007387 */ /* 0x0005e40000100a00 */
[----:B--2---:R-:W-:-:S06]  /*19f0*/  WARPGROUP.ARRIVE ;  /* 0x00000000000079c5 */ /* 0x004fcc0000000000 */
[----:B------:R-:W-:Y:S01]  /*1a00*/  HGMMA.64x256x16.F32 R24, gdesc[UR8], RZ, !UPT, gsb0 ;  /* 0x03e00000081879f0 */ /* 0x000fe2000c0008ff */
[----:B------:R-:W-:Y:S01]  /*1a10*/  UIADD3 UR8, UR14, 0x100, URZ ;  /* 0x000001000e087890 */ /* 0x000fe2000fffe03f */
[----:B------:R-:W-:Y:S02]  /*1a20*/  UMOV UR9, 0xc0000010 ;  /* 0xc000001000097882 */ /* 0x000fe40000000000 */
[----:B------:R-:W-:-:S04]  /*1a30*/  UMOV UR5, UR9 ;  /* 0x0000000900057c82 */ /* 0x000fc80008000000 */
[----:B------:R-:W-:Y:S01]  /*1a40*/  UMOV UR4, UR8 ;  /* 0x0000000800047c82 */ /* 0x000fe20008000000 */
        /* <DEDUP_REMOVED lines=277> */
[----:B------:R-:W-:Y:S04]  /*2ba0*/  STL.64 [R1], R24 ;  /* 0x0000001801007387 */ /* 0x000fe80000100a00 */
        /* <DEDUP_REMOVED lines=112> */
[----:B------:R2:W-:Y:S04]  /*32b0*/  STL.64 [R1+0x6a8], R150 ;  /* 0x0006a89601007387 */ /* 0x0005e80000100a00 */
        /* <DEDUP_REMOVED lines=42> */
[----:B--2---:R4:W5:Y:S04]  /*3560*/  LDL.LU.64 R150, [R1+0xeb0] ;  /* 0x000eb00001967983 */ /* 0x0049680000300a00 */
[----:B------:R4:W5:Y:S04]  /*3570*/  LDL.LU.64 R148, [R1+0xea8] ;  /* 0x000ea80001947983 */ /* 0x0009680000300a00 */
        /* <DEDUP_REMOVED lines=19> */
[----:B------:R4:W5:Y:S01]  /*36b0*/  LDL.LU.64 R108, [R1+0xe08] ;  /* 0x000e0800016c7983 */ /* 0x0009620000300a00 */
[----:B------:R-:W-:Y:S05]  /*36c0*/  @!P1 BRA `(.L_x_18) ;  /* 0x0000006000b09947 */ /* 0x000fea0003800000 */
[----:B------:R-:W-:Y:S01]  /*36d0*/  UIADD3 UR14, UR39, 0x1, URZ ;  /* 0x00000001270e7890 */ /* 0x000fe2000fffe03f */
[----:B01----:R-:W-:Y:S01]  /*36e0*/  IMAD.MOV.U32 R0, RZ, RZ, R5 ;  /* 0x000000ffff007224 */ /* 0x003fe200078e0005 */
[----:B------:R-:W-:Y:S02]  /*36f0*/  UMOV UR15, UR39 ;  /* 0x00000027000f7c82 */ /* 0x000fe40008000000 */
[----:B------:R-:W-:-:S04]  /*3700*/  UISETP.NE.AND UP0, UPT, UR14, 0x7, UPT ;  /* 0x000000070e00788c */ /* 0x000fc8000bf05270 */
[----:B------:R-:W-:Y:S02]  /*3710*/  USEL UR4, URZ, 0x1, UP0 ;  /* 0x000000013f047887 */ /* 0x000fe40008000000 */
[----:B------:R-:W-:Y:S02]  /*3720*/  USEL UR14, UR14, URZ, UP0 ;  /* 0x0000003f0e0e7287 */ /* 0x000fe40008000000 */
[----:B------:R-:W-:-:S06]  /*3730*/  ULOP3.LUT UR4, UR38, UR4, URZ, 0x3c, !UPT ;  /* 0x0000000426047292 */ /* 0x000fcc000f8e3c3f */
[----:B------:R-:W-:-:S07]  /*3740*/  IMAD.U32 R3, RZ, RZ, UR4 ;  /* 0x00000004ff037e24 */ /* 0x000fce000f8e00ff */
.L_x_25:
[----:B-1----:R-:W-:Y:S05]  /*3750*/  @!P0 BRA `(.L_x_19) ;  /* 0x0000000000048947 */ /* 0x002fea0003800000 */
[----:B------:R-:W-:Y:S01]  /*3760*/  BPT.TRAP 0x1 ;  /* 0x000000040000795c */ /* 0x000fe20000300000 */
.L_x_19:
[----:B------:R-:W-:Y:S01]  /*3770*/  ULEA UR4, UR14, UR45, 0x3 ;  /* 0x0000002d0e047291 */ /* 0x000fe2000f8e183f */
[----:B------:R-:W-:-:S08]  /*3780*/  SHF.L.U32 R4, R3, 0x1f, RZ ;  /* 0x0000001f03047819 */ /* 0x000fd000000006ff */
[----:B------:R0:W1:Y:S01]  /*3790*/  SYNCS.PHASECHK.TRANS64.TRYWAIT P1, [UR4], R4 ;  /* 0x00000004ff0075a7 */ /* 0x0000620008020144 */
[----:B------:R-:W-:Y:S05]  /*37a0*/  @!P0 BRA `(.L_x_20) ;  /* 0x0000000000048947 */ /* 0x000fea0003800000 */
[----:B------:R-:W-:Y:S01]  /*37b0*/  BPT.TRAP 0x1 ;  /* 0x000000040000795c */ /* 0x000fe20000300000 */
.L_x_20:
[----:B-1----:R-:W-:Y:S05]  /*37c0*/  @P1 BRA `(.L_x_21) ;  /* 0x0000000000081947 */ /* 0x002fea0003800000 */
[----:B------:R-:W1:Y:S02]  /*37d0*/  SYNCS.PHASECHK.TRANS64.TRYWAIT P1, [UR4], R4 ;  /* 0x00000004ff0075a7 */ /* 0x000e640008020144 */
[----:B-1----:R-:W-:Y:S05]  /*37e0*/  @!P1 BRA `(.L_x_22) ;  /* 0x0000052c00249947 */ /* 0x002fea0003800000 */
.L_x_21:
[----:B-----5:R-:W-:Y:S04]  /*37f0*/  STL.64 [R1+0xf60], R150 ;  /* 0x000f609601007387 */ /* 0x020fe80000100a00 */
        /* <DEDUP_REMOVED lines=21> */
[----:B--2---:R-:W2:Y:S04]  /*3950*/  LDL.LU.64 R108, [R1+0xc00] ;  /* 0x000c0000016c7983 */ /* 0x004ea80000300a00 */
[----:B------:R-:W2:Y:S04]  /*3960*/  LDL.LU.64 R110, [R1+0xc08] ;  /* 0x000c0800016e7983 */ /* 0x000ea80000300a00 */
        /* <DEDUP_REMOVED lines=20> */
[----:B----4-:R-:W2:Y:S04]  /*3ab0*/  LDL.LU.64 R152, [R1+0xcb0] ;  /* 0x000cb00001987983 */ /* 0x010ea80000300a00 */
        /* <DEDUP_REMOVED lines=40> */
[----:B------:R-:W2:Y:S01]  /*3d40*/  LDL.LU.64 R234, [R1+0xdf8] ;  /* 0x000df80001ea7983 */ /* 0x000ea20000300a00 */
[----:B------:R-:W-:-:S02]  /*3d50*/  ULEA UR16, UR14, UR12, 0xa ;  /* 0x0000000c0e107291 */ /* 0x000fc4000f8e503f */
[----:B------:R-:W-:Y:S01]  /*3d60*/  ULEA UR6, UR14, UR13, 0xa ;  /* 0x0000000d0e067291 */ /* 0x000fe2000f8e503f */
[----:B------:R-:W-:Y:S01]  /*3d70*/  UMOV UR5, 0xc0000010 ;  /* 0xc000001000057882 */ /* 0x000fe20000000000 */
[----:B------:R-:W-:-:S03]  /*3d80*/  UMOV UR7, 0xc0000010 ;  /* 0xc000001000077882 */ /* 0x000fc60000000000 */
[----:B------:R-:W-:Y:S01]  /*3d90*/  UMOV UR4, UR16 ;  /* 0x0000001000047c82 */ /* 0x000fe20008000000 */
[----:B--2---:R-:W-:-:S06]  /*3da0*/  WARPGROUP.ARRIVE ;  /* 0x00000000000079c5 */ /* 0x004fcc0000000000 */
[----:B------:R-:W-:Y:S03]  /*3db0*/  HGMMA.64x256x16.F32 R108, gdesc[UR4], R108, gsb0 ;  /* 0x03e00000046c79f0 */ /* 0x000fe6000800086c */
[----:B------:R-:W-:Y:S02]  /*3dc0*/  WARPGROUP.DEPBAR.LE gsb0, 0x0 ;  /* 0x00008000000079c5 */ /* 0x000fe40000010000 */
        /* <DEDUP_REMOVED lines=64> */
[----:B--2---:R-:W2:Y:S04]  /*41d0*/  LDL.LU.64 R108, [R1] ;  /* 0x00000000016c7983 */ /* 0x004ea80000300a00 */
[----:B----4-:R-:W4:Y:S04]  /*41e0*/  LDL.LU.64 R110, [R1+0x8] ;  /* 0x00000800016e7983 */ /* 0x010f280000300a00 */
[----:B0-----:R-:W2:Y:S04]  /*41f0*/  LDL.LU.64 R112, [R1+0x10] ;  /* 0x0000100001707983 */ /* 0x001ea80000300a00 */
[----:B-1----:R-:W4:Y:S04]  /*4200*/  LDL.LU.64 R114, [R1+0x18] ;  /* 0x0000180001727983 */ /* 0x002f280000300a00 */
[----:B---3--:R-:W3:Y:S04]  /*4210*/  LDL.LU.64 R116, [R1+0x20] ;  /* 0x0000200001747983 */ /* 0x008ee80000300a00 */
[----:B------:R-:W2:Y:S04]  /*4220*/  LDL.LU.64 R118, [R1+0x28] ;  /* 0x0000280001767983 */ /* 0x000ea80000300a00 */
[----:B------:R-:W4:Y:S04]  /*4230*/  LDL.LU.64 R120, [R1+0x30] ;  /* 0x0000300001787983 */ /* 0x000f280000300a00 */
[----:B------:R-:W3:Y:S04]  /*4240*/  LDL.LU.64 R122, [R1+0x38] ;  /* 0x00003800017a7983 */ /* 0x000ee80000300a00 */
        /* <DEDUP_REMOVED lines=14> */
[----:B----4-:R-:W-:Y:S04]  /*4330*/  STL.64 [R1+0x1160], R150 ;  /* 0x0011609601007387 */ /* 0x010fe80000100a00 */
[----:B--2---:R-:W-:Y:S04]  /*4340*/  STL.64 [R1+0x1158], R148 ;  /* 0x0011589401007387 */ /* 0x004fe80000100a00 */
[----:B---3--:R-:W-:Y:S04]  /*4350*/  STL.64 [R1+0x1150], R146 ;  /* 0x0011509201007387 */ /* 0x008fe80000100a00 */
        /* <DEDUP_REMOVED lines=61> */
[----:B0-----:R-:W2:Y:S04]  /*4730*/  LDL.LU.64 R24, [R1+0x800] ;  /* 0x0008000001187983 */ /* 0x001ea80000300a00 */
[----:B------:R-:W3:Y:S04]  /*4740*/  LDL.LU.64 R26, [R1+0x808] ;  /* 0x00080800011a7983 */ /* 0x000ee80000300a00 */
[----:B------:R-:W4:Y:S04]  /*4750*/  LDL.LU.64 R28, [R1+0x810] ;  /* 0x00081000011c7983 */ /* 0x000f280000300a00 */
[----:B------:R-:W2:Y:S04]  /*4760*/  LDL.LU.64 R30, [R1+0x818] ;  /* 0x00081800011e7983 */ /* 0x000ea80000300a00 */
        /* <DEDUP_REMOVED lines=60> */
[----:B--2---:R-:W-:Y:S04]  /*4b30*/  STL.64 [R1+0x1360], R150 ;  /* 0x0013609601007387 */ /* 0x004fe80000100a00 */
[----:B----4-:R-:W-:Y:S04]  /*4b40*/  STL.64 [R1+0x1358], R148 ;  /* 0x0013589401007387 */ /* 0x010fe80000100a00 */
        /* <DEDUP_REMOVED lines=382> */
[----:B------:R-:W-:Y:S01]  /*6330*/  UIADD3 UR10, UR6, 0x200, URZ ;  /* 0x00000200060a7890 */ /* 0x000fe2000fffe03f */
[----:B------:R-:W-:Y:S01]  /*6340*/  UMOV UR8, UR4 ;  /* 0x0000000400087c82 */ /* 0x000fe20008000000 */
[----:B------:R-:W-:Y:S01]  /*6350*/  UMOV UR9, UR5 ;  /* 0x0000000500097c82 */ /* 0x000fe20008000000 */
[----:B------:R-:W-:Y:S01]  /*6360*/  UMOV UR11, 0xc0000010 ;  /* 0xc0000010000b7882 */ /* 0x000fe20000000000 */
[----:B------:R-:W3:Y:S04]  /*6370*/  LDL.LU.64 R152, [R1+0xb0] ;  /* 0x0000b00001987983 */ /* 0x000ee80000300a00 */
        /* <DEDUP_REMOVED lines=40> */
[----:B------:R-:W3:Y:S01]  /*6600*/  LDL.LU.64 R234, [R1+0x1f8] ;  /* 0x0001f80001ea7983 */ /* 0x000ee20000300a00 */
[----:B--2---:R-:W-:-:S06]  /*6610*/  WARPGROUP.ARRIVE ;  /* 0x00000000000079c5 */ /* 0x004fcc0000000000 */
[----:B------:R-:W-:Y:S03]  /*6620*/  HGMMA.64x256x16.F32 R24, gdesc[UR8], R24, gsb0 ;  /* 0x03e00000081879f0 */ /* 0x000fe60008000818 */
        /* <DEDUP_REMOVED lines=130> */
[----:B------:R-:W-:Y:S01]  /*6e50*/  UMOV UR9, 0xc0000010 ;  /* 0xc000001000097882 */ /* 0x000fe20000000000 */
[----:B--2---:R-:W-:-:S07]  /*6e60*/  WARPGROUP.ARRIVE ;  /* 0x00000000000079c5 */ /* 0x004fce0000000000 */
        /* <DEDUP_REMOVED lines=130> */
[----:B------:R-:W-:Y:S01]  /*7690*/  UMOV UR4, UR8 ;  /* 0x0000000800047c82 */ /* 0x000fe20008000000 */
[----:B------:R-:W-:Y:S01]  /*76a0*/  UMOV UR5, UR9 ;  /* 0x0000000900057c82 */ /* 0x000fe20008000000 */
        /* <DEDUP_REMOVED lines=200> */
[----:B0-----:R-:W3:Y:S04]  /*8330*/  LDL.LU.64 R150, [R1+0x1160] ;  /* 0x0011600001967983 */ /* 0x001ee80000300a00 */
        /* <DEDUP_REMOVED lines=21> */
[----:B------:R-:W-:Y:S01]  /*8490*/  UMOV UR8, UR4 ;  /* 0x0000000400087c82 */ /* 0x000fe20008000000 */
[----:B------:R-:W-:-:S02]  /*84a0*/  UMOV UR9, UR5 ;  /* 0x0000000500097c82 */ /* 0x000fc40008000000 */
        /* <DEDUP_REMOVED lines=42> */
[----:B---3--:R-:W-:-:S06]  /*8750*/  WARPGROUP.ARRIVE ;  /* 0x00000000000079c5 */ /* 0x008fcc0000000000 */
[----:B------:R-:W-:Y:S03]  /*8760*/  HGMMA.64x256x16.F32 R108, gdesc[UR8], R108, gsb0 ;  /* 0x03e00000086c79f0 */ /* 0x000fe6000800086c */
        /* <DEDUP_REMOVED lines=247> */
[----:B0-----:R1:W5:Y:S04]  /*96e0*/  LDL.LU.64 R150, [R1+0xeb0] ;  /* 0x000eb00001967983 */ /* 0x0013680000300a00 */
        /* <DEDUP_REMOVED lines=22> */
[----:B------:R-:W-:Y:S01]  /*9850*/  BPT.TRAP 0x1 ;  /* 0x000000040000795c */ /* 0x000fe20000300000 */
.L_x_23:
[----:B------:R-:W-:Y:S02]  /*9860*/  UISETP.GT.U32.AND UP0, UPT, UR40, 0x1, UPT ;  /* 0x000000012800788c */ /* 0x000fe4000bf04070 */
[----:B------:R-:W-:-:S04]  /*9870*/  ULEA UR4, UR15, UR45, 0x3 ;  /* 0x0000002d0f047291 */ /* 0x000fc8000f8e183f */
[----:B------:R-:W-:Y:S01]  /*9880*/  UIADD3 UR4, UR4, 0x38, URZ ;  /* 0x0000003804047890 */ /* 0x000fe2000fffe03f */
[----:B------:R-:W-:-:S03]  /*9890*/  PLOP3.LUT P1, PT, PT, PT, UP0, 0x80, 0x0 ;  /* 0x000000000000781c */ /* 0x000fc60003f2f008 */
[----:B------:R-:W-:-:S09]  /*98a0*/  UPRMT UR4, URZ, 0x654, UR4 ;  /* 0x000006543f047896 */ /* 0x000fd20008000004 */
[----:B------:R-:W-:Y:S01]  /*98b0*/  SYNCS.ARRIVE.TRANS64.RED.A1T0 RZ, [UR4], RZ ;  /* 0x000000ffffff79a7 */ /* 0x000fe20008100404 */
[----:B------:R-:W-:Y:S05]  /*98c0*/  @P1 BRA `(.L_x_24) ;  /* 0x0000000000041947 */ /* 0x000fea0003800000 */
[----:B------:R-:W-:Y:S01]  /*98d0*/  BPT.TRAP 0x1 ;  /* 0x000000040000795c */ /* 0x000fe20000300000 */
.L_x_24:
[----:B------:R-:W-:Y:S01]  /*98e0*/  UIADD3 UR14, UR14, 0x1, URZ ;  /* 0x000000010e0e7890 */ /* 0x000fe2000fffe03f */
[C---:B------:R-:W-:Y:S01]  /*98f0*/  ISETP.GT.AND P1, PT, R0.reuse, 0x1, PT ;  /* 0x000000010000780c */ /* 0x040fe20003f24270 */
[----:B------:R-:W-:Y:S01]  /*9900*/  UIADD3 UR15, UR15, 0x1, URZ ;  /* 0x000000010f0f7890 */ /* 0x000fe2000fffe03f */
[----:B------:R-:W-:Y:S01]  /*9910*/  VIADD R0, R0, 0xffffffff ;  /* 0xffffffff00007836 */ /* 0x000fe20000000000 */
[----:B------:R-:W-:Y:S02]  /*9920*/  UISETP.NE.AND UP0, UPT, UR14, 0x7, UPT ;  /* 0x000000070e00788c */ /* 0x000fe4000bf05270 */
[----:B------:R-:W-:Y:S02]  /*9930*/  UISETP.NE.AND UP1, UPT, UR15, 0x7, UPT ;  /* 0x000000070f00788c */ /* 0x000fe4000bf25270 */
[----:B------:R-:W-:Y:S02]  /*9940*/  USEL UR4, URZ, 0x1, UP0 ;  /* 0x000000013f047887 */ /* 0x000fe40008000000 */
[----:B------:R-:W-:-:S02]  /*9950*/  USEL UR14, UR14, URZ, UP0 ;  /* 0x0000003f0e0e7287 */ /* 0x000fc40008000000 */
[----:B------:R-:W-:Y:S02]  /*9960*/  USEL UR15, UR15, URZ, UP1 ;  /* 0x0000003f0f0f7287 */ /* 0x000fe40008800000 */
[----:B------:R-:W-:Y:S01]  /*9970*/  LOP3.LUT R3, R3, UR4, RZ, 0x3c, !PT ;  /* 0x0000000403037c12 */ /* 0x000fe2000f8e3cff */
[----:B------:R-:W-:Y:S09]  /*9980*/  @P1 BRA `(.L_x_25) ;  /* 0xffffff9c00701947 */ /* 0x000ff2000383ffff */
.L_x_18:
[----:B01----:R-:W0:Y:S02]  /*9990*/  LDC R0, c[0x0][0x28c] ;  /* 0x0000a300ff007b82 */ /* 0x003e240000000800 */
[----:B0-----:R-:W-:-:S13]  /*99a0*/  ISETP.GE.AND P1, PT, R0, 0x1, PT ;  /* 0x000000010000780c */ /* 0x001fda0003f26270 */
[----:B------:R-:W-:Y:S05]  /*99b0*/  @!P1 BRA `(.L_x_26) ;  /* 0x0000000000409947 */ /* 0x000fea0003800000 */
[----:B------:R-:W-:Y:S05]  /*99c0*/  @!P0 BRA `(.L_x_27) ;  /* 0x0000000000048947 */ /* 0x000fea0003800000 */
[----:B------:R-:W-:Y:S01]  /*99d0*/  BPT.TRAP 0x1 ;  /* 0x000000040000795c */ /* 0x000fe20000300000 */
.L_x_27:
[----:B------:R-:W-:Y:S01]  /*99e0*/  VIADD R0, R5, UR39 ;  /* 0x0000002705007c36 */ /* 0x000fe20008000000 */
[----:B------:R-:W-:-:S03]  /*99f0*/  UISETP.GT.U32.AND UP0, UPT, UR40, 0x1, UPT ;  /* 0x000000012800788c */ /* 0x000fc6000bf04070 */
[----:B------:R-:W-:-:S03]  /*9a00*/  IMAD.WIDE.U32 R4, R0, 0x24924925, RZ ;  /* 0x2492492500047825 */ /* 0x000fc600078e00ff */
[----:B------:R-:W-:Y:S01]  /*9a10*/  PLOP3.LUT P0, PT, PT, PT, UP0, 0x80, 0x0 ;  /* 0x000000000000781c */ /* 0x000fe20003f0f008 */
[----:B------:R-:W-:-:S05]  /*9a20*/  IMAD.IADD R3, R0, 0x1, -R5 ;  /* 0x0000000100037824 */ /* 0x000fca00078e0a05 */
[----:B------:R-:W-:-:S04]  /*9a30*/  LEA.HI R3, R3, R5, RZ, 0x1f ;  /* 0x0000000503037211 */ /* 0x000fc800078ff8ff */
[----:B------:R-:W-:-:S05]  /*9a40*/  SHF.R.U32.HI R3, RZ, 0x2, R3 ;  /* 0x00000002ff037819 */ /* 0x000fca0000011603 */
[----:B------:R-:W-:-:S05]  /*9a50*/  IMAD R0, R3, -0x7, R0 ;  /* 0xfffffff903007824 */ /* 0x000fca00078e0200 */
[----:B------:R-:W-:-:S05]  /*9a60*/  LEA R0, R0, UR45, 0x3 ;  /* 0x0000002d00007c11 */ /* 0x000fca000f8e18ff */
[----:B------:R-:W-:-:S05]  /*9a70*/  VIADD R0, R0, 0x38 ;  /* 0x0000003800007836 */ /* 0x000fca0000000000 */
[----:B------:R-:W-:-:S04]  /*9a80*/  PRMT R0, RZ, 0x654, R0 ;  /* 0x00000654ff007816 */ /* 0x000fc80000000000 */
[----:B------:R0:W-:Y:S01]  /*9a90*/  SYNCS.ARRIVE.TRANS64.RED.A1T0 RZ, [R0+URZ], RZ ;  /* 0x000000ff00ff79a7 */ /* 0x0001e2000810043f */
[----:B------:R-:W-:Y:S05]  /*9aa0*/  @P0 BRA `(.L_x_26) ;  /* 0x0000000000040947 */ /* 0x000fea0003800000 */
[----:B------:R-:W-:Y:S01]  /*9ab0*/  BPT.TRAP 0x1 ;  /* 0x000000040000795c */ /* 0x000fe20000300000 */
.L_x_26:
[----:B0-----:R-:W0:Y:S01]  /*9ac0*/  S2R R0, SR_TID.X ;  /* 0x0000000000007919 */ /* 0x001e220000002100 */
[----:B------:R-:W-:Y:S01]  /*9ad0*/  USHF.L.U32 UR42, UR42, 0x9, URZ ;  /* 0x000000092a2a7899 */ /* 0x000fe2000800063f */
[----:B------:R-:W-:Y:S01]  /*9ae0*/  ULDC UR7, c[0x0][0x288] ;  /* 0x0000a20000077ab9 */ /* 0x000fe20000000800 */
[----:B------:R-:W1:Y:S01]  /*9af0*/  S2R R5, SR_TID.X ;  /* 0x0000000000057919 */ /* 0x000e620000002100 */
[----:B------:R-:W-:Y:S02]  /*9b00*/  UIMAD.WIDE UR8, UR43, 0x200, URZ ;  /* 0x000002002b0878a5 */ /* 0x000fe4000f8e023f */
[----:B------:R-:W-:Y:S01]  /*9b10*/  USHF.L.U32 UR43, UR43, 0x9, URZ ;  /* 0x000000092b2b7899 */ /* 0x000fe2000800063f */
[----:B------:R-:W-:Y:S01]  /*9b20*/  IMAD.U32 R10, RZ, RZ, UR42 ;  /* 0x0000002aff0a7e24 */ /* 0x000fe2000f8e00ff */
[----:B------:R-:W-:Y:S02]  /*9b30*/  UISETP.GE.AND UP0, UPT, UR42, UR7, UPT ;  /* 0x000000072a00728c */ /* 0x000fe4000bf06270 */
[----:B------:R-:W-:Y:S01]  /*9b40*/  UIADD3 UR39, UR44, UR39, URZ ;  /* 0x000000272c277290 */ /* 0x000fe2000fffe03f */
[----:B------:R-:W-:Y:S01]  /*9b50*/  ULDC UR12, c[0x0][0x284] ;  /* 0x0000a100000c7ab9 */ /* 0x000fe20000000800 */
[----:B------:R-:W-:Y:S01]  /*9b60*/  USHF.R.S32.HI UR13, URZ, 0x1f, UR41 ;  /* 0x0000001f3f0d7899 */ /* 0x000fe20008011429 */
[----:B------:R-:W-:Y:S01]  /*9b70*/  IMAD.U32 R6, RZ, RZ, UR12 ;  /* 0x0000000cff067e24 */ /* 0x000fe2000f8e00ff */
[----:B------:R-:W-:-:S02]  /*9b80*/  UISETP.GE.OR UP0, UPT, UR43, UR12, UP0 ;  /* 0x0000000c2b00728c */ /* 0x000fc40008706670 */
[----:B------:R-:W-:Y:S02]  /*9b90*/  UISETP.GT.U32.AND UP1, UPT, UR39, 0x6, UPT ;  /* 0x000000062700788c */ /* 0x000fe4000bf24070 */
[----:B------:R-:W-:Y:S01]  /*9ba0*/  UIMAD.WIDE.U32 UR4, UR39, 0x24924925, URZ ;  /* 0x24924925270478a5 */ /* 0x000fe2000f8e003f */
[----:B------:R-:W-:Y:S01]  /*9bb0*/  ULDC.64 UR10, c[0x0][0x5d0] ;  /* 0x00017400000a7ab9 */ /* 0x000fe20000000a00 */
[----:B------:R-:W-:Y:S01]  /*9bc0*/  UISETP.LT.U32.AND UP1, UPT, UR44, 0x7, UP1 ;  /* 0x000000072c00788c */ /* 0x000fe20008f21070 */
[----:B------:R-:W-:Y:S01]  /*9bd0*/  PLOP3.LUT P0, PT, PT, PT, UP0, 0x80, 0x0 ;  /* 0x000000000000781c */ /* 0x000fe20003f0f008 */
[----:B------:R-:W-:Y:S02]  /*9be0*/  UIADD3 UR4, UR39, -UR5, URZ ;  /* 0x8000000527047290 */ /* 0x000fe4000fffe03f */
[----:B------:R-:W-:Y:S02]  /*9bf0*/  UISETP.GE.U32.AND UP2, UPT, UR44, 0x7, UPT ;  /* 0x000000072c00788c */ /* 0x000fe4000bf46070 */
[----:B------:R-:W-:-:S02]  /*9c00*/  UIMAD UR6, UR13, UR10, URZ ;  /* 0x0000000a0d0672a4 */ /* 0x000fc4000f8e023f */
[----:B------:R-:W-:Y:S01]  /*9c10*/  ULEA.HI UR4, UR4, UR5, URZ, 0x1f ;  /* 0x0000000504047291 */ /* 0x000fe2000f8ff83f */
[----:B0-----:R-:W-:Y:S01]  /*9c20*/  SHF.R.U32.HI R3, RZ, 0x7, R0 ;  /* 0x00000007ff037819 */ /* 0x001fe20000011600 */
[----:B------:R-:W-:Y:S02]  /*9c30*/  UIMAD UR6, UR41, UR11, UR6 ;  /* 0x0000000b290672a4 */ /* 0x000fe4000f8e0206 */
[----:B------:R-:W-:Y:S01]  /*9c40*/  USHF.R.U32.HI UR4, URZ, 0x2, UR4 ;  /* 0x000000023f047899 */ /* 0x000fe20008011604 */
[----:B------:R-:W-:Y:S01]  /*9c50*/  LOP3.LUT R3, R3, 0x1, RZ, 0xc0, !PT ;  /* 0x0000000103037812 */ /* 0x000fe200078ec0ff */
[C---:B-1----:R-:W-:Y:S01]  /*9c60*/  IMAD.SHL.U32 R11, R5.reuse, 0x2, RZ ;  /* 0x00000002050b7824 */ /* 0x042fe200078e00ff */
[----:B------:R-:W-:Y:S01]  /*9c70*/  SHF.R.U32.HI R0, RZ, 0x2, R5 ;  /* 0x00000002ff007819 */ /* 0x000fe20000011605 */
[----:B------:R-:W-:Y:S01]  /*9c80*/  UIMAD UR39, UR4, -0x7, UR39 ;  /* 0xfffffff9042778a4 */ /* 0x000fe2000f8e0227 */
[----:B------:R-:W-:Y:S01]  /*9c90*/  LOP3.LUT R4, R5, 0x60, RZ, 0xc0, !PT ;  /* 0x0000006005047812 */ /* 0x000fe200078ec0ff */
[----:B------:R-:W-:Y:S01]  /*9ca0*/  IMAD.SHL.U32 R8, R3, 0x40, RZ ;  /* 0x0000004003087824 */ /* 0x000fe200078e00ff */
[----:B------:R-:W-:-:S02]  /*9cb0*/  LOP3.LUT R0, R0, 0x7, RZ, 0xc0, !PT ;  /* 0x0000000700007812 */ /* 0x000fc400078ec0ff */
[----:B------:R-:W-:Y:S02]  /*9cc0*/  SHF.R.U32.HI R4, RZ, 0x1, R4 ;  /* 0x00000001ff047819 */ /* 0x000fe40000011604 */
[--C-:B------:R-:W-:Y:S02]  /*9cd0*/  LOP3.LUT R8, R8, 0x40, R0.reuse, 0xe2, !PT ;  /* 0x0000004008087812 */ /* 0x100fe400078ee200 */
[----:B------:R-:W-:Y:S02]  /*9ce0*/  IADD3 R0, RZ, -R4, -R0 ;  /* 0x80000004ff007210 */ /* 0x000fe40007ffe800 */
[----:B------:R-:W-:Y:S01]  /*9cf0*/  LOP3.LUT R8, R8, UR8, R4, 0xfe, !PT ;  /* 0x0000000808087c12 */ /* 0x000fe2000f8efe04 */
[----:B------:R-:W-:Y:S01]  /*9d00*/  IMAD.MOV.U32 R4, RZ, RZ, -0x2 ;  /* 0xfffffffeff047424 */ /* 0x000fe200078e00ff */
[----:B------:R-:W-:Y:S01]  /*9d10*/  LOP3.LUT R10, R10, 0x6, R11, 0xf8, !PT ;  /* 0x000000060a0a7812 */ /* 0x000fe200078ef80b */
[----:B------:R-:W-:Y:S01]  /*9d20*/  IMAD R0, R3, -0x40, R0 ;  /* 0xffffffc003007824 */ /* 0x000fe200078e0200 */
[----:B------:R-:W-:-:S02]  /*9d30*/  LOP3.LUT R3, R5, 0x3, RZ, 0xc0, !PT ;  /* 0x0000000305037812 */ /* 0x000fc400078ec0ff */
[----:B------:R-:W-:Y:S02]  /*9d40*/  SHF.R.S32.HI R11, RZ, 0x1f, R10 ;  /* 0x0000001fff0b7819 */ /* 0x000fe4000001140a */
[----:B------:R-:W-:Y:S01]  /*9d50*/  IADD3 R0, R6, -UR43, R0 ;  /* 0x8000002b06007c10 */ /* 0x000fe2000fffe000 */
[----:B------:R-:W-:Y:S01]  /*9d60*/  IMAD R3, R3, R4, UR7 ;  /* 0x0000000703037e24 */ /* 0x000fe2000f8e0204 */
[----:B------:R-:W-:Y:S01]  /*9d70*/  USEL UR7, URZ, 0x1, !UP1 ;  /* 0x000000013f077887 */ /* 0x000fe2000c800000 */
[----:B------:R-:W-:Y:S01]  /*9d80*/  IMAD.U32 R4, RZ, RZ, UR10 ;  /* 0x0000000aff047e24 */ /* 0x000fe2000f8e00ff */
[----:B------:R-:W-:Y:S01]  /*9d90*/  UMOV UR43, 0xffffffff ;  /* 0xffffffff002b7882 */ /* 0x000fe20000000000 */
[----:B------:R-:W-:Y:S01]  /*9da0*/  VIADD R3, R3, -UR42 ;  /* 0x8000002a03037c36 */ /* 0x000fe20008000000 */
[----:B------:R-:W-:Y:S01]  /*9db0*/  ULOP3.LUT UR38, UR38, UR7, URZ, 0x3c, !UPT ;  /* 0x0000000726267292 */ /* 0x000fe2000f8e3c3f */
[----:B------:R-:W-:-:S03]  /*9dc0*/  IMAD.WIDE.U32 R4, R4, UR41, R10 ;  /* 0x0000002904047c25 */ /* 0x000fc6000f8e000a */
[----:B------:R-:W-:Y:S01]  /*9dd0*/  @UP2 ULOP3.LUT UR38, UR38, 0x1, UR4, 0x78, !UPT ;  /* 0x0000000126262892 */ /* 0x000fe2000f8e7804 */
[----:B------:R-:W-:Y:S01]  /*9de0*/  VIADD R5, R5, UR6 ;  /* 0x0000000605057c36 */ /* 0x000fe20008000000 */
[----:B------:R-:W-:Y:S10]  /*9df0*/  @P0 BRA `(.L_x_28) ;  /* 0x000004a400440947 */ /* 0x000ff40003800000 */
[----:B-----5:R-:W-:Y:S01]  /*9e00*/  FSETP.NEU.AND P0, PT, R16, RZ, PT ;  /* 0x000000ff1000720b */ /* 0x020fe20003f0d000 */
[----:B------:R-:W-:Y:S01]  /*9e10*/  ULDC.64 UR6, c[0x0][0x5c8] ;  /* 0x0001720000067ab9 */ /* 0x000fe20000000a00 */
[----:B------:R-:W-:Y:S01]  /*9e20*/  ISETP.GT.AND P5, PT, R3, RZ, PT ;  /* 0x000000ff0300720c */ /* 0x000fe20003fa4270 */
[----:B------:R-:W-:Y:S01]  /*9e30*/  UIMAD UR4, UR9, UR6, URZ ;  /* 0x00000006090472a4 */ /* 0x000fe2000f8e023f */
[----:B------:R-:W-:Y:S01]  /*9e40*/  IMAD.U32 R20, RZ, RZ, UR7 ;  /* 0x00000007ff147e24 */ /* 0x000fe2000f8e00ff */
[----:B------:R-:W-:Y:S01]  /*9e50*/  BSSY B0, `(.L_x_28) ;  /* 0x0004a4b000007945 */ /* 0x000fe20003800000 */
[----:B------:R-:W-:Y:S01]  /*9e60*/  IMAD.WIDE.U32 R4, R8, UR6, R4 ;  /* 0x0000000608047c25 */ /* 0x000fe2000f8e0004 */
[----:B------:R-:W-:-:S03]  /*9e70*/  ISETP.GT.AND P1, PT, R0, RZ, P5 ;  /* 0x000000ff0000720c */ /* 0x000fc60002f24270 */
[----:B------:R-:W-:-:S04]  /*9e80*/  IMAD R20, R8, R20, UR4 ;  /* 0x0000000408147e24 */ /* 0x000fc8000f8e0214 */
[----:B------:R-:W-:Y:S01]  /*9e90*/  IMAD.IADD R20, R5, 0x1, R20 ;  /* 0x0000000105147824 */ /* 0x000fe200078e0214 */
[----:B------:R-:W-:Y:S06]  /*9ea0*/  @!P0 BRA `(.L_x_29) ;  /* 0x0000031c00c08947 */ /* 0x000fec0003800000 */
[----:B----4-:R-:W0:Y:S01]  /*9eb0*/  LDC.64 R158, c[0x0][0x5b8] ;  /* 0x00016e00ff9e7b82 */ /* 0x010e220000000a00 */
[----:B------:R-:W2:Y:S01]  /*9ec0*/  LDL.LU R21, [R1+0xc00] ;  /* 0x000c000001157983 */ /* 0x000ea20000300800 */
[----:B------:R-:W-:-:S06]  /*9ed0*/  ULDC.64 UR4, c[0x0][0x5c0] ;  /* 0x0001700000047ab9 */ /* 0x000fcc0000000a00 */
[----:B------:R-:W1:Y:S08]  /*9ee0*/  LDC.64 R6, c[0x0][0x5b0] ;  /* 0x00016c00ff067b82 */ /* 0x000e700000000a00 */
[----:B------:R-:W4:Y:S01]  /*9ef0*/  LDC.64 R154, c[0x0][0x5a8] ;  /* 0x00016a00ff9a7b82 */ /* 0x000f220000000a00 */
[C---:B0-----:R-:W-:Y:S02]  /*9f00*/  IMAD R5, R158.reuse, UR13, RZ ;  /* 0x0000000d9e057c24 */ /* 0x041fe4000f8e02ff */
[----:B------:R-:W-:-:S04]  /*9f10*/  IMAD.WIDE.U32 R160, R158, UR41, R10 ;  /* 0x000000299ea07c25 */ /* 0x000fc8000f8e000a */
[----:B------:R-:W-:Y:S02]  /*9f20*/  IMAD R159, R159, UR41, R5 ;  /* 0x000000299f9f7c24 */ /* 0x000fe4000f8e0205 */
[----:B-1----:R-:W-:Y:S02]  /*9f30*/  IMAD R19, R6, UR9, RZ ;  /* 0x0000000906137c24 */ /* 0x002fe4000f8e02ff */
[----:B------:R-:W-:Y:S02]  /*9f40*/  IMAD.IADD R157, R161, 0x1, R159 ;  /* 0x00000001a19d7824 */ /* 0x000fe400078e029f */
[----:B------:R-:W-:Y:S02]  /*9f50*/  IMAD.MOV.U32 R156, RZ, RZ, R160 ;  /* 0x000000ffff9c7224 */ /* 0x000fe400078e00a0 */
[C---:B------:R-:W-:Y:S02]  /*9f60*/  IMAD R19, R8.reuse, R7, R19 ;  /* 0x0000000708137224 */ /* 0x040fe400078e0213 */
[----:B------:R-:W-:-:S04]  /*9f70*/  IMAD.WIDE.U32 R12, R8, R6, R156 ;  /* 0x00000006080c7225 */ /* 0x000fc800078e009c */
[----:B------:R-:W-:Y:S01]  /*9f80*/  IMAD.IADD R5, R13, 0x1, R19 ;  /* 0x000000010d057824 */ /* 0x000fe200078e0213 */
[----:B----4-:R-:W-:-:S04]  /*9f90*/  LEA R14, P0, R12, R154, 0x1 ;  /* 0x0000009a0c0e7211 */ /* 0x010fc800078008ff */
[----:B------:R-:W-:-:S05]  /*9fa0*/  LEA.HI.X R15, R12, R155, R5, 0x1, P0 ;  /* 0x0000009b0c0f7211 */ /* 0x000fca00000f0c05 */
[----:B------:R-:W4:Y:S01]  /*9fb0*/  @P1 LDG.E.LTC128B.U16 R9, desc[UR36][R14.64] ;  /* 0x000000240e091981 */ /* 0x000f22000c1e1520 */
[C---:B------:R-:W-:Y:S01]  /*9fc0*/  LEA R168, P0, R4.reuse, UR4, 0x1 ;  /* 0x0000000404a87c11 */ /* 0x040fe2000f8008ff */
[----:B------:R-:W-:Y:S01]  /*9fd0*/  BSSY B1, `(.L_x_30) ;  /* 0x0000013000017945 */ /* 0x000fe20003800000 */
[----:B------:R-:W-:Y:S02]  /*9fe0*/  ISETP.GT.AND P2, PT, R3, 0x1, PT ;  /* 0x000000010300780c */ /* 0x000fe40003f44270 */
[----:B------:R-:W-:Y:S02]  /*9ff0*/  LEA.HI.X R169, R4, UR5, R20, 0x1, P0 ;  /* 0x0000000504a97c11 */ /* 0x000fe400080f0c14 */
[----:B---3--:R-:W-:-:S09]  /*a000*/  LOP3.LUT R17, R17, 0xfffffffd, RZ, 0xc0, !PT ;  /* 0xfffffffd11117812 */ /* 0x008fd200078ec0ff */
[----:B------:R-:W-:Y:S01]  /*a010*/  @P2 LOP3.LUT R17, R17, 0x2, RZ, 0xfc, !PT ;  /* 0x0000000211112812 */ /* 0x000fe200078efcff */
[----:B----4-:R-:W-:-:S05]  /*a020*/  HADD2.F32 R5, -RZ, R9.H0_H0 ;  /* 0x20000009ff057230 */ /* 0x010fca0000004100 */
[----:B------:R-:W-:-:S04]  /*a030*/  FMUL R5, R5, R16 ;  /* 0x0000001005057220 */ /* 0x000fc80000400000 */
[----:B--2---:R-:W-:-:S05]  /*a040*/  FFMA R5, R21, R2, R5 ;  /* 0x0000000215057223 */ /* 0x004fca0000000005 */
[----:B------:R-:W-:-:S05]  /*a050*/  F2FP.F16.F32.PACK_AB R4, RZ, R5 ;  /* 0x00000005ff04723e */ /* 0x000fca00000000ff */
[----:B------:R0:W-:Y:S02]  /*a060*/  @P1 STG.E.U16 desc[UR36][R168.64], R4 ;  /* 0x00000004a8001986 */ /* 0x0001e4000c101524 */
[----:B0-----:R-:W-:-:S04]  /*a070*/  IMAD.WIDE.U32 R4, R8, R6, R10 ;  /* 0x0000000608047225 */ /* 0x001fc800078e000a */
[----:B------:R-:W-:Y:S02]  /*a080*/  IMAD.IADD R5, R19, 0x1, R5 ;  /* 0x0000000113057824 */ /* 0x000fe400078e0205 */
[----:B------:R-:W-:-:S04]  /*a090*/  IMAD.WIDE.U32 R4, R158, UR41, R4 ;  /* 0x000000299e047c25 */ /* 0x000fc8000f8e0004 */
[----:B------:R-:W-:Y:S01]  /*a0a0*/  IMAD.IADD R5, R159, 0x1, R5 ;  /* 0x000000019f057824 */ /* 0x000fe200078e0205 */
[----:B------:R-:W-:-:S04]  /*a0b0*/  LEA R152, P0, R4, R154, 0x1 ;  /* 0x0000009a04987211 */ /* 0x000fc800078008ff */
[----:B------:R-:W-:Y:S02]  /*a0c0*/  LEA.HI.X R153, R4, R155, R5, 0x1, P0 ;  /* 0x0000009b04997211 */ /* 0x000fe400000f0c05 */
[----:B------:R-:W-:-:S13]  /*a0d0*/  ISETP.GT.AND P0, PT, R0, RZ, P2 ;  /* 0x000000ff0000720c */ /* 0x000fda0001704270 */
[----:B------:R-:W-:Y:S05]  /*a0e0*/  @!P0 BRA `(.L_x_31) ;  /* 0x0000000000048947 */ /* 0x000fea0003800000 */
[----:B------:R0:W5:Y:S02]  /*a0f0*/  LDG.E.LTC128B.U16 R9, desc[UR36][R152.64+0x2] ;  /* 0x0000022498097981 */ /* 0x000164000c1e1520 */
.L_x_31:
[----:B------:R-:W-:Y:S05]  /*a100*/  BSYNC B1 ;  /* 0x0000000000017941 */ /* 0x000fea0003800000 */
.L_x_30:
[----:B------:R-:W2:Y:S01]  /*a110*/  LDL.LU R5, [R1+0xc04] ;  /* 0x000c040001057983 */ /* 0x000ea20000300800 */
[----:B-----5:R-:W-:Y:S01]  /*a120*/  HADD2.F32 R4, -RZ, R9.H0_H0 ;  /* 0x20000009ff047230 */ /* 0x020fe20000004100 */
[C---:B------:R-:W-:Y:S01]  /*a130*/  SHF.L.U64.HI R163, R6.reuse, 0x3, R7 ;  /* 0x0000000306a37819 */ /* 0x040fe20000010207 */
[----:B------:R-:W-:Y:S01]  /*a140*/  IMAD.SHL.U32 R162, R6, 0x8, RZ ;  /* 0x0000000806a27824 */ /* 0x000fe200078e00ff */
[----:B------:R-:W3:Y:S02]  /*a150*/  LDL.LU R14, [R1+0xc08] ;  /* 0x000c0800010e7983 */ /* 0x000ee40000300800 */
[----:B------:R-:W-:-:S04]  /*a160*/  FMUL R4, R4, R16 ;  /* 0x0000001004047220 */ /* 0x000fc80000400000 */
[----:B--2---:R-:W-:Y:S01]  /*a170*/  FFMA R4, R5, R2, R4 ;  /* 0x0000000205047223 */ /* 0x004fe20000000004 */
[----:B------:R-:W-:-:S04]  /*a180*/  @P0 IMAD.MOV.U32 R5, RZ, RZ, R169 ;  /* 0x000000ffff050224 */ /* 0x000fc800078e00a9 */
[----:B------:R-:W-:-:S04]  /*a190*/  F2FP.F16.F32.PACK_AB R4, RZ, R4 ;  /* 0x00000004ff04723e */ /* 0x000fc800000000ff */
[----:B------:R-:W-:Y:S01]  /*a1a0*/  PRMT R12, R4, 0x7610, R12 ;  /* 0x00007610040c7816 */ /* 0x000fe2000000000c */
[----:B------:R-:W-:-:S05]  /*a1b0*/  @P0 IMAD.MOV.U32 R4, RZ, RZ, R168 ;  /* 0x000000ffff040224 */ /* 0x000fca00078e00a8 */
[----:B------:R1:W-:Y:S01]  /*a1c0*/  @P0 STG.E.U16 desc[UR36][R4.64+0x2], R12 ;  /* 0x0000020c04000986 */ /* 0x0003e2000c101524 */
[----:B------:R-:W-:Y:S01]  /*a1d0*/  ISETP.GT.AND P0, PT, R0, 0x8, P5 ;  /* 0x000000080000780c */ /* 0x000fe20002f04270 */
[----:B-1----:R-:W-:-:S04]  /*a1e0*/  IMAD.WIDE.U32 R4, R8, R6, R162 ;  /* 0x0000000608047225 */ /* 0x002fc800078e00a2 */
[----:B------:R-:W-:Y:S01]  /*a1f0*/  IMAD.IADD R19, R19, 0x1, R5 ;  /* 0x0000000113137824 */ /* 0x000fe200078e0205 */
[----:B------:R-:W-:-:S05]  /*a200*/  IADD3 R5, P1, R160, R4, RZ ;  /* 0x00000004a0057210 */ /* 0x000fca0007f3e0ff */
[----:B------:R-:W-:Y:S01]  /*a210*/  IMAD.X R13, R19, 0x1, R157, P1 ;  /* 0x00000001130d7824 */ /* 0x000fe200008e069d */
[----:B------:R-:W-:-:S04]  /*a220*/  LEA R12, P1, R5, R154, 0x1 ;  /* 0x0000009a050c7211 */ /* 0x000fc800078208ff */
[----:B------:R-:W-:-:S05]  /*a230*/  LEA.HI.X R13, R5, R155, R13, 0x1, P1 ;  /* 0x0000009b050d7211 */ /* 0x000fca00008f0c0d */
[----:B------:R-:W2:Y:S01]  /*a240*/  @P0 LDG.E.LTC128B.U16 R9, desc[UR36][R12.64] ;  /* 0x000000240c090981 */ /* 0x000ea2000c1e1520 */
[----:B------:R-:W-:Y:S01]  /*a250*/  IADD3 R4, P1, R10, R4, RZ ;  /* 0x000000040a047210 */ /* 0x000fe20007f3e0ff */
[----:B------:R-:W-:Y:S01]  /*a260*/  IMAD.U32 R180, RZ, RZ, UR6 ;  /* 0x00000006ffb47e24 */ /* 0x000fe2000f8e00ff */
[----:B------:R-:W-:Y:S01]  /*a270*/  ISETP.GT.AND P2, PT, R0, 0x8, P2 ;  /* 0x000000080000780c */ /* 0x000fe20001744270 */
[----:B------:R-:W-:Y:S01]  /*a280*/  IMAD.U32 R181, RZ, RZ, UR7 ;  /* 0x00000007ffb57e24 */ /* 0x000fe2000f8e00ff */
[----:B------:R-:W-:Y:S01]  /*a290*/  BSSY B1, `(.L_x_32) ;  /* 0x0000013000017945 */ /* 0x000fe20003800000 */
[----:B------:R-:W-:Y:S02]  /*a2a0*/  IMAD.X R5, R11, 0x1, R19, P1 ;  /* 0x000000010b057824 */ /* 0x000fe400008e0613 */
[----:B------:R-:W-:Y:S02]  /*a2b0*/  IMAD.SHL.U32 R180, R180, 0x10, RZ ;  /* 0x00000010b4b47824 */ /* 0x000fe400078e00ff */
[----:B------:R-:W-:-:S04]  /*a2c0*/  IMAD.WIDE.U32 R4, R158, UR41, R4 ;  /* 0x000000299e047c25 */ /* 0x000fc8000f8e0004 */
[----:B------:R-:W-:Y:S01]  /*a2d0*/  IMAD.IADD R5, R159, 0x1, R5 ;  /* 0x000000019f057824 */ /* 0x000fe200078e0205 */
[----:B------:R-:W-:-:S04]  /*a2e0*/  LEA R22, P1, R4, R154, 0x1 ;  /* 0x0000009a04167211 */ /* 0x000fc800078208ff */
[----:B------:R-:W-:Y:S01]  /*a2f0*/  LEA.HI.X R23, R4, R155, R5, 0x1, P1 ;  /* 0x0000009b04177211 */ /* 0x000fe200008f0c05 */
[----:B------:R-:W-:-:S05]  /*a300*/  IMAD.U32 R4, RZ, RZ, UR6 ;  /* 0x00000006ff047e24 */ /* 0x000fca000f8e00ff */
[----:B------:R-:W-:Y:S02]  /*a310*/  SHF.L.U64.HI R181, R4, 0x4, R181 ;  /* 0x0000000404b57819 */ /* 0x000fe400000102b5 */
[----:B------:R-:W-:Y:S01]  /*a320*/  IADD3 R4, P1, R180, R168, RZ ;  /* 0x000000a8b4047210 */ /* 0x000fe20007f3e0ff */
[----:B--2---:R-:W-:-:S05]  /*a330*/  HADD2.F32 R5, -RZ, R9.H0_H0 ;  /* 0x20000009ff057230 */ /* 0x004fca0000004100 */
[----:B------:R-:W-:-:S04]  /*a340*/  FMUL R5, R5, R16 ;  /* 0x0000001005057220 */ /* 0x000fc80000400000 */
[----:B---3--:R-:W-:-:S05]  /*a350*/  FFMA R5, R14, R2, R5 ;  /* 0x000000020e057223 */ /* 0x008fca0000000005 */
[----:B------:R-:W-:-:S04]  /*a360*/  F2FP.F16.F32.PACK_AB R5, RZ, R5 ;  /* 0x00000005ff05723e */ /* 0x000fc800000000ff */
[----:B------:R-:W-:Y:S01]  /*a370*/  PRMT R12, R5, 0x7610, R12 ;  /* 0x00007610050c7816 */ /* 0x000fe2000000000c */
[----:B------:R-:W-:-:S05]  /*a380*/  IMAD.X R5, R181, 0x1, R169, P1 ;  /* 0x00000001b5057824 */ /* 0x000fca00008e06a9 */
[----:B------:R1:W-:Y:S01]  /*a390*/  @P0 STG.E.U16 desc[UR36][R4.64], R12 ;  /* 0x0000000c04000986 */ /* 0x0003e2000c101524 */
[----:B------:R-:W-:Y:S05]  /*a3a0*/  @!P2 BRA `(.L_x_33) ;  /* 0x000000000004a947 */ /* 0x000fea0003800000 */
[----:B------:R2:W5:Y:S02]  /*a3b0*/  LDG.E.LTC128B.U16 R9, desc[UR36][R22.64+0x2] ;  /* 0x0000022416097981 */ /* 0x000564000c1e1520 */
.L_x_33:
[----:B------:R-:W-:Y:S05]  /*a3c0*/  BSYNC B1 ;  /* 0x0000000000017941 */ /* 0x000fea0003800000 */
.L_x_32:
[----:B------:R-:W3:Y:S01]  /*a3d0*/  LDL.LU R13, [R1+0xc0c] ;  /* 0x000c0c00010d7983 */ /* 0x000ee20000300800 */
[----:B-1---5:R-:W-:Y:S01]  /*a3e0*/  HADD2.F32 R12, -RZ, R9.H0_H0 ;  /* 0x20000009ff0c7230 */ /* 0x022fe20000004100 */
[----:B------:R-:W-:Y:S01]  /*a3f0*/  ISETP.GT.AND P4, PT, R3, 0x8, PT ;  /* 0x000000080300780c */ /* 0x000fe20003f84270 */
[----:B------:R-:W-:Y:S01]  /*a400*/  BSSY B1, `(.L_x_34) ;  /* 0x000000a000017945 */ /* 0x000fe20003800000 */
[----:B------:R-:W-:Y:S02]  /*a410*/  LOP3.LUT R17, R17, 0xfffffffb, RZ, 0xc0, !PT ;  /* 0xfffffffb11117812 */ /* 0x000fe400078ec0ff */
[----:B------:R-:W-:Y:S01]  /*a420*/  FMUL R12, R12, R16 ;  /* 0x000000100c0c7220 */ /* 0x000fe20000400000 */
[----:B------:R-:W-:-:S08]  /*a430*/  ISETP.GT.AND P0, PT, R0, RZ, P4 ;  /* 0x000000ff0000720c */ /* 0x000fd00002704270 */
[----:B------:R-:W-:Y:S01]  /*a440*/  @P4 LOP3.LUT R17, R17, 0x4, RZ, 0xfc, !PT ;  /* 0x0000000411114812 */ /* 0x000fe200078efcff */
[----:B---3--:R-:W-:-:S05]  /*a450*/  FFMA R12, R13, R2, R12 ;  /* 0x000000020d0c7223 */ /* 0x008fca000000000c */
[----:B------:R-:W-:-:S05]  /*a460*/  F2FP.F16.F32.PACK_AB R12, RZ, R12 ;  /* 0x0000000cff0c723e */ /* 0x000fca00000000ff */
[----:B------:R1:W-:Y:S01]  /*a470*/  @P2 STG.E.U16 desc[UR36][R4.64+0x2], R12 ;  /* 0x0000020c04002986 */ /* 0x0003e2000c101524 */
[----:B------:R-:W-:Y:S05]  /*a480*/  @!P0 BRA `(.L_x_35) ;  /* 0x0000000000048947 */ /* 0x000fea0003800000 */
[----:B------:R3:W5:Y:S02]  /*a490*/  LDG.E.LTC128B.U16 R9, desc[UR36][R152.64+0x10] ;  /* 0x0000102498097981 */ /* 0x000764000c1e1520 */
.L_x_35:
[----:B------:R-:W-:Y:S05]  /*a4a0*/  BSYNC B1 ;  /* 0x0000000000017941 */ /* 0x000fea0003800000 */
.L_x_34:
[----:B------:R-:W4:Y:S01]  /*a4b0*/  LDL.LU R13, [R1+0xc10] ;  /* 0x000c1000010d7983 */ /* 0x000f220000300800 */
[----:B-1---5:R-:W-:Y:S01]  /*a4c0*/  HADD2.F32 R12, -RZ, R9.H0_H0 ;  /* 0x20000009ff0c7230 */ /* 0x022fe20000004100 */
[----:B------:R-:W-:Y:S01]  /*a4d0*/  ISETP.GT.AND P3, PT, R3, 0x9, PT ;  /* 0x000000090300780c */ /* 0x000fe20003f64270 */
[----:B------:R-:W-:Y:S01]  /*a4e0*/  BSSY B1, `(.L_x_36) ;  /* 0x000000d000017945 */ /* 0x000fe20003800000 */
[----:B------:R-:W-:Y:S02]  /*a4f0*/  LOP3.LUT R17, R17, 0xfffffff7, RZ, 0xc0, !PT ;  /* 0xfffffff711117812 */ /* 0x000fe400078ec0ff */
[----:B------:R-:W-:Y:S01]  /*a500*/  FMUL R12, R12, R16 ;  /* 0x000000100c0c7220 */ /* 0x000fe20000400000 */
[----:B------:R-:W-:-:S08]  /*a510*/  ISETP.GT.AND P1, PT, R0, RZ, P3 ;  /* 0x000000ff0000720c */ /* 0x000fd00001f24270 */
[----:B------:R-:W-:Y:S01]  /*a520*/  @P3 LOP3.LUT R17, R17, 0x8, RZ, 0xfc, !PT ;  /* 0x0000000811113812 */ /* 0x000fe200078efcff */
[----:B----4-:R-:W-:Y:S01]  /*a530*/  FFMA R12, R13, R2, R12 ;  /* 0x000000020d0c7223 */ /* 0x010fe2000000000c */
[----:B------:R-:W-:-:S04]  /*a540*/  @P0 IMAD.MOV.U32 R13, RZ, RZ, R169 ;  /* 0x000000ffff0d0224 */ /* 0x000fc800078e00a9 */
[----:B------:R-:W-:-:S04]  /*a550*/  F2FP.F16.F32.PACK_AB R12, RZ, R12 ;  /* 0x0000000cff0c723e */ /* 0x000fc800000000ff */
[----:B------:R-:W-:Y:S01]  /*a560*/  PRMT R14, R12, 0x7610, R14 ;  /* 0x000076100c0e7816 */ /* 0x000fe2000000000e */
[----:B------:R-:W-:-:S05]  /*a570*/  @P0 IMAD.MOV.U32 R12, RZ, RZ, R168 ;  /* 0x000000ffff0c0224 */ /* 0x000fca00078e00a8 */
[----:B------:R1:W-:Y:S01]  /*a580*/  @P0 STG.E.U16 desc[UR36][R12.64+0x10], R14 ;  /* 0x0000100e0c000986 */ /* 0x0003e2000c101524 */
[----:B------:R-:W-:Y:S05]  /*a590*/  @!P1 BRA `(.L_x_37) ;  /* 0x0000000000049947 */ /* 0x000fea0003800000 */
[----:B------:R4:W5:Y:S02]  /*a5a0*/  LDG.E.LTC128B.U16 R9, desc[UR36][R152.64+0x12] ;  /* 0x0000122498097981 */ /* 0x000964000c1e1520 */
.L_x_37:
[----:B------:R-:W-:Y:S05]  /*a5b0*/  BSYNC B1 ;  /* 0x0000000000017941 */ /* 0x000fea0003800000 */
.L_x_36:
[----:B-1----:R-:W2:Y:S01]  /*a5c0*/  LDL.LU R13, [R1+0xc14] ;  /* 0x000c1400010d7983 */ /* 0x002ea20000300800 */
[----:B-----5:R-:W-:Y:S01]  /*a5d0*/  HADD2.F32 R12, -RZ, R9.H0_H0 ;  /* 0x20000009ff0c7230 */ /* 0x020fe20000004100 */
[----:B------:R-:W-:Y:S01]  /*a5e0*/  ISETP.GT.AND P2, PT, R0, 0x8, P4 ;  /* 0x000000080000780c */ /* 0x000fe20002744270 */
[----:B------:R-:W-:Y:S03]  /*a5f0*/  BSSY B1, `(.L_x_38) ;  /* 0x000000a000017945 */ /* 0x000fe60003800000 */
[----:B------:R-:W-:-:S04]  /*a600*/  FMUL R12, R12, R16 ;  /* 0x000000100c0c7220 */ /* 0x000fc80000400000 */
[----:B--2---:R-:W-:Y:S01]  /*a610*/  FFMA R12, R13, R2, R12 ;  /* 0x000000020d0c7223 */ /* 0x004fe2000000000c */
[----:B------:R-:W-:-:S04]  /*a620*/  @P1 IMAD.MOV.U32 R13, RZ, RZ, R169 ;  /* 0x000000ffff0d1224 */ /* 0x000fc800078e00a9 */
[----:B------:R-:W-:-:S04]  /*a630*/  F2FP.F16.F32.PACK_AB R12, RZ, R12 ;  /* 0x0000000cff0c723e */ /* 0x000fc800000000ff */
[----:B------:R-:W-:Y:S01]  /*a640*/  PRMT R14, R12, 0x7610, R14 ;  /* 0x000076100c0e7816 */ /* 0x000fe2000000000e */
[----:B------:R-:W-:-:S05]  /*a650*/  @P1 IMAD.MOV.U32 R12, RZ, RZ, R168 ;  /* 0x000000ffff0c1224 */ /* 0x000fca00078e00a8 */
[----:B------:R1:W-:Y:S01]  /*a660*/  @P1 STG.E.U16 desc[UR36][R12.64+0x12], R14 ;  /* 0x0000120e0c001986 */ /* 0x0003e2000c101524 */
[----:B------:R-:W-:Y:S05]  /*a670*/  @!P2 BRA `(.L_x_39) ;  /* 0x000000000004a947 */ /* 0x000fea0003800000 */
[----:B------:R2:W5:Y:S02]  /*a680*/  LDG.E.LTC128B.U16 R9, desc[UR36][R22.64+0x10] ;  /* 0x0000102416097981 */ /* 0x000564000c1e1520 */
.L_x_39:
[----:B------:R-:W-:Y:S05]  /*a690*/  BSYNC B1 ;  /* 0x0000000000017941 */ /* 0x000fea0003800000 */
.L_x_38:
[----:B-1----:R-:W3:Y:S01]  /*a6a0*/  LDL.LU R13, [R1+0xc18] ;  /* 0x000c1800010d7983 */ /* 0x002ee20000300800 */
[----:B-----5:R-:W-:Y:S01]  /*a6b0*/  HADD2.F32 R12, -RZ, R9.H0_H0 ;  /* 0x20000009ff0c7230 */ /* 0x020fe20000004100 */
[----:B------:R-:W-:Y:S01]  /*a6c0*/  ISETP.GT.AND P0, PT, R0, 0x8, P3 ;  /* 0x000000080000780c */ /* 0x000fe20001f04270 */
[----:B------:R-:W-:Y:S03]  /*a6d0*/  BSSY B1, `(.L_x_40) ;  /* 0x0000007000017945 */ /* 0x000fe60003800000 */
[----:B------:R-:W-:-:S04]  /*a6e0*/  FMUL R12, R12, R16 ;  /* 0x000000100c0c7220 */ /* 0x000fc80000400000 */
[----:B---3--:R-:W-:-:S05]  /*a6f0*/  FFMA R12, R13, R2, R12 ;  /* 0x000000020d0c7223 */ /* 0x008fca000000000c */
[----:B------:R-:W-:-:S05]  /*a700*/  F2FP.F16.F32.PACK_AB R12, RZ, R12 ;  /* 0x0000000cff0c723e */ /* 0x000fca00000000ff */
[----:B------:R1:W-:Y:S01]  /*a710*/  @P2 STG.E.U16 desc[UR36][R4.64+0x10], R12 ;  /* 0x0000100c04002986 */ /* 0x0003e2000c101524 */
[----:B------:R-:W-:Y:S05]  /*a720*/  @!P0 BRA `(.L_x_41) ;  /* 0x0000000000048947 */ /* 0x000fea0003800000 */
[----:B------:R3:W5:Y:S02]  /*a730*/  LDG.E.LTC128B.U16 R9, desc[UR36][R22.64+0x12] ;  /* 0x0000122416097981 */ /* 0x000764000c1e1520 */
.L_x_41:
[----:B------:R-:W-:Y:S05]  /*a740*/  BSYNC B1 ;  /* 0x0000000000017941 */ /* 0x000fea0003800000 */
.L_x_40:
[----:B------:R-:W2:Y:S01]  /*a750*/  LDL.LU R13, [R1+0xc1c] ;  /* 0x000c1c00010d7983 */ /* 0x000ea20000300800 */
[----:B-1---5:R-:W-:Y:S01]  /*a760*/  HADD2.F32 R12, -RZ, R9.H0_H0 ;  /* 0x20000009ff0c7230 */ /* 0x022fe20000004100 */
[----:B------:R-:W-:Y:S01]  /*a770*/  ISETP.GT.AND P3, PT, R3, 0x10, PT ;  /* 0x000000100300780c */ /* 0x000fe20003f64270 */
[----:B------:R-:W-:Y:S01]  /*a780*/  BSSY B1, `(.L_x_42) ;  /* 0x000000a000017945 */ /* 0x000fe20003800000 */
[----:B------:R-:W-:Y:S02]  /*a790*/  LOP3.LUT R17, R17, 0xffffffef, RZ, 0xc0, !PT ;  /* 0xffffffef11117812 */ /* 0x000fe400078ec0ff */
[----:B------:R-:W-:Y:S01]  /*a7a0*/  FMUL R12, R12, R16 ;  /* 0x000000100c0c7220 */ /* 0x000fe20000400000 */
[----:B------:R-:W-:-:S08]  /*a7b0*/  ISETP.GT.AND P1, PT, R0, RZ, P3 ;  /* 0x000000ff0000720c */ /* 0x000fd00001f24270 */
[----:B------:R-:W-:Y:S01]  /*a7c0*/  @P3 LOP3.LUT R17, R17, 0x10, RZ, 0xfc, !PT ;  /* 0x0000001011113812 */ /* 0x000fe200078efcff */
[----:B--2---:R-:W-:-:S05]  /*a7d0*/  FFMA R12, R13, R2, R12 ;  /* 0x000000020d0c7223 */ /* 0x004fca000000000c */
[----:B------:R-:W-:-:S05]  /*a7e0*/  F2FP.F16.F32.PACK_AB R12, RZ, R12 ;  /* 0x0000000cff0c723e */ /* 0x000fca00000000ff */
[----:B------:R1:W-:Y:S01]  /*a7f0*/  @P0 STG.E.U16 desc[UR36][R4.64+0x12], R12 ;  /* 0x0000120c04000986 */ /* 0x0003e2000c101524 */
[----:B------:R-:W-:Y:S05]  /*a800*/  @!P1 BRA `(.L_x_43) ;  /* 0x0000000000049947 */ /* 0x000fea0003800000 */
[----:B------:R2:W5:Y:S02]  /*a810*/  LDG.E.LTC128B.U16 R9, desc[UR36][R152.64+0x20] ;  /* 0x0000202498097981 */ /* 0x000564000c1e1520 */
.L_x_43:
[----:B------:R-:W-:Y:S05]  /*a820*/  BSYNC B1 ;  /* 0x0000000000017941 */ /* 0x000fea0003800000 */
.L_x_42:
        /* <DEDUP_REMOVED lines=8> */
[----:B---3--:R-:W-:Y:S01]  /*a8b0*/  FFMA R12, R13, R2, R12 ;  /* 0x000000020d0c7223 */ /* 0x008fe2000000000c */
[----:B------:R-:W-:-:S04]  /*a8c0*/  @P1 IMAD.MOV.U32 R13, RZ, RZ, R169 ;  /* 0x000000ffff0d1224 */ /* 0x000fc800078e00a9 */
[----:B------:R-:W-:-:S04]  /*a8d0*/  F2FP.F16.F32.PACK_AB R12, RZ, R12 ;  /* 0x0000000cff0c723e */ /* 0x000fc800000000ff */
[----:B------:R-:W-:Y:S01]  /*a8e0*/  PRMT R14, R12, 0x7610, R14 ;  /* 0x000076100c0e7816 */ /* 0x000fe2000000000e */
[----:B------:R-:W-:-:S05]  /*a8f0*/  @P1 IMAD.MOV.U32 R12, RZ, RZ, R168 ;  /* 0x000000ffff0c1224 */ /* 0x000fca00078e00a8 */
[----:B------:R1:W-:Y:S01]  /*a900*/  @P1 STG.E.U16 desc[UR36][R12.64+0x20], R14 ;  /* 0x0000200e0c001986 */ /* 0x0003e2000c101524 */
[----:B------:R-:W-:Y:S05]  /*a910*/  @!P0 BRA `(.L_x_45) ;  /* 0x0000000000048947 */ /* 0x000fea0003800000 */
[----:B------:R3:W5:Y:S02]  /*a920*/  LDG.E.LTC128B.U16 R9, desc[UR36][R152.64+0x22] ;  /* 0x0000222498097981 */ /* 0x000764000c1e1520 */
.L_x_45:
[----:B------:R-:W-:Y:S05]  /*a930*/  BSYNC B1 ;  /* 0x0000000000017941 */ /* 0x000fea0003800000 */
.L_x_44:
[----:B-1----:R-:W2:Y:S01]  /*a940*/  LDL.LU R13, [R1+0xc24] ;  /* 0x000c2400010d7983 */ /* 0x002ea20000300800 */
[----:B-----5:R-:W-:Y:S01]  /*a950*/  HADD2.F32 R12, -RZ, R9.H0_H0 ;  /* 0x20000009ff0c7230 */ /* 0x020fe20000004100 */
[----:B------:R-:W-:Y:S04]  /*a960*/  BSSY B1, `(.L_x_46) ;  /* 0x000000b000017945 */ /* 0x000fe80003800000 */
[----:B------:R-:W-:-:S04]  /*a970*/  FMUL R12, R12, R16 ;  /* 0x000000100c0c7220 */ /* 0x000fc80000400000 */
[----:B--2---:R-:W-:Y:S01]  /*a980*/  FFMA R12, R13, R2, R12 ;  /* 0x000000020d0c7223 */ /* 0x004fe2000000000c */
[----:B------:R-:W-:-:S04]  /*a990*/  @P0 IMAD.MOV.U32 R13, RZ, RZ, R169 ;  /* 0x000000ffff0d0224 */ /* 0x000fc800078e00a9 */
[----:B------:R-:W-:-:S04]  /*a9a0*/  F2FP.F16.F32.PACK_AB R12, RZ, R12 ;  /* 0x0000000cff0c723e */ /* 0x000fc800000000ff */
[----:B------:R-:W-:Y:S01]  /*a9b0*/  PRMT R14, R12, 0x7610, R14 ;  /* 0x000076100c0e7816 */ /* 0x000fe2000000000e */
[----:B------:R-:W-:-:S05]  /*a9c0*/  @P0 IMAD.MOV.U32 R12, RZ, RZ, R168 ;  /* 0x000000ffff0c0224 */ /* 0x000fca00078e00a8 */
[----:B------:R1:W-:Y:S01]  /*a9d0*/  @P0 STG.E.U16 desc[UR36][R12.64+0x22], R14 ;  /* 0x0000220e0c000986 */ /* 0x0003e2000c101524 */
[----:B------:R-:W-:-:S13]  /*a9e0*/  ISETP.GT.AND P0, PT, R0, 0x8, P3 ;  /* 0x000000080000780c */ /* 0x000fda0001f04270 */
[----:B-1----:R-:W-:Y:S05]  /*a9f0*/  @!P0 BRA `(.L_x_47) ;  /* 0x0000000000048947 */ /* 0x002fea0003800000 */
[----:B------:R1:W5:Y:S02]  /*aa00*/  LDG.E.LTC128B.U16 R9, desc[UR36][R22.64+0x20] ;  /* 0x0000202416097981 */ /* 0x000364000c1e1520 */
.L_x_47:
[----:B------:R-:W-:Y:S05]  /*aa10*/  BSYNC B1 ;  /* 0x0000000000017941 */ /* 0x000fea0003800000 */
.L_x_46:
[----:B------:R-:W2:Y:S01]  /*aa20*/  LDL.LU R13, [R1+0xc28] ;  /* 0x000c2800010d7983 */ /* 0x000ea20000300800 */
[----:B-----5:R-:W-:Y:S01]  /*aa30*/  HADD2.F32 R12, -RZ, R9.H0_H0 ;  /* 0x20000009ff0c7230 */ /* 0x020fe20000004100 */
[----:B------:R-:W-:Y:S04]  /*aa40*/  BSSY B1, `(.L_x_48) ;  /* 0x0000008000017945 */ /* 0x000fe80003800000 */
[----:B------:R-:W-:-:S04]  /*aa50*/  FMUL R12, R12, R16 ;  /* 0x000000100c0c7220 */ /* 0x000fc80000400000 */
[----:B--2---:R-:W-:-:S05]  /*aa60*/  FFMA R12, R13, R2, R12 ;  /* 0x000000020d0c7223 */ /* 0x004fca000000000c */
[----:B------:R-:W-:-:S05]  /*aa70*/  F2FP.F16.F32.PACK_AB R12, RZ, R12 ;  /* 0x0000000cff0c723e */ /* 0x000fca00000000ff */
[----:B------:R2:W-:Y:S01]  /*aa80*/  @P0 STG.E.U16 desc[UR36][R4.64+0x20], R12 ;  /* 0x0000200c04000986 */ /* 0x0005e2000c101524 */
[----:B------:R-:W-:-:S13]  /*aa90*/  ISETP.GT.AND P0, PT, R0, 0x8, P2 ;  /* 0x000000080000780c */ /* 0x000fda0001704270 */
[----:B--2---:R-:W-:Y:S05]  /*aaa0*/  @!P0 BRA `(.L_x_49) ;  /* 0x0000000000048947 */ /* 0x004fea0003800000 */
[----:B------:R2:W5:Y:S02]  /*aab0*/  LDG.E.LTC128B.U16 R9, desc[UR36][R22.64+0x22] ;  /* 0x0000222416097981 */ /* 0x000564000c1e1520 */
.L_x_49:
[----:B------:R-:W-:Y:S05]  /*aac0*/  BSYNC B1 ;  /* 0x0000000000017941 */ /* 0x000fea0003800000 */
.L_x_48:
[----:B------:R-:W3:Y:S01]  /*aad0*/  LDL.LU R13, [R1+0xc2c] ;  /* 0x000c2c00010d7983 */ /* 0x000ee20000300800 */
[----:B-----5:R-:W-:Y:S01]  /*aae0*/  HADD2.F32 R12, -RZ, R9.H0_H0 ;  /* 0x20000009ff0c7230 */ /* 0x020fe20000004100 */
[----:B------:R-:W-:Y:S01]  /*aaf0*/  ISETP.GT.AND P2, PT, R3, 0x18, PT ;  /* 0x000000180300780c */ /* 0x000fe20003f44270 */
[----:B------:R-:W-:Y:S01]  /*ab00*/  BSSY B1, `(.L_x_50) ;  /* 0x000000a000017945 */ /* 0x000fe20003800000 */
[----:B------:R-:W-:Y:S02]  /*ab10*/  LOP3.LUT R18, R18, 0xfbffffff, RZ, 0xc0, !PT ;  /* 0xfbffffff12127812 */ /* 0x000fe400078ec0ff */
[----:B------:R-:W-:-:S09]  /*ab20*/  FMUL R12, R12, R16 ;  /* 0x000000100c0c7220 */ /* 0x000fd20000400000 */
[----:B------:R-:W-:Y:S01]  /*ab30*/  @P2 LOP3.LUT R18, R18, 0x4000000, RZ, 0xfc, !PT ;  /* 0x0400000012122812 */ /* 0x000fe200078efcff */
[----:B---3--:R-:W-:-:S05]  /*ab40*/  FFMA R12, R13, R2, R12 ;  /* 0x000000020d0c7223 */ /* 0x008fca000000000c */
[----:B------:R-:W-:-:S05]  /*ab50*/  F2FP.F16.F32.PACK_AB R12, RZ, R12 ;  /* 0x0000000cff0c723e */ /* 0x000fca00000000ff */
[----:B------:R3:W-:Y:S01]  /*ab60*/  @P0 STG.E.U16 desc[UR36][R4.64+0x22], R12 ;  /* 0x0000220c04000986 */ /* 0x0007e2000c101524 */
[----:B------:R-:W-:-:S13]  /*ab70*/  ISETP.GT.AND P0, PT, R0, RZ, P2 ;  /* 0x000000ff0000720c */ /* 0x000fda0001704270 */
[----:B---3--:R-:W-:Y:S05]  /*ab80*/  @!P0 BRA `(.L_x_51) ;  /* 0x0000000000048947 */ /* 0x008fea0003800000 */
[----:B------:R3:W5:Y:S02]  /*ab90*/  LDG.E.LTC128B.U16 R9, desc[UR36][R152.64+0x30] ;  /* 0x0000302498097981 */ /* 0x000764000c1e1520 */
.L_x_51:
[----:B------:R-:W-:Y:S05]  /*aba0*/  BSYNC B1 ;  /* 0x0000000000017941 */ /* 0x000fea0003800000 */
.L_x_50:
[----:B------:R-:W2:Y:S01]  /*abb0*/  LDL.LU R13, [R1+0xc30] ;  /* 0x000c3000010d7983 */ /* 0x000ea20000300800 */
[----:B-----5:R-:W-:Y:S01]  /*abc0*/  HADD2.F32 R12, -RZ, R9.H0_H0 ;  /* 0x20000009ff0c7230 */ /* 0x020fe20000004100 */
[----:B------:R-:W-:Y:S01]  /*abd0*/  ISETP.GT.AND P1, PT, R3, 0x19, PT ;  /* 0x000000190300780c */ /* 0x000fe20003f24270 */
[----:B------:R-:W-:Y:S01]  /*abe0*/  BSSY B1, `(.L_x_52) ;  /* 0x000000d000017945 */ /* 0x000fe20003800000 */
[----:B------:R-:W-:Y:S02]  /*abf0*/  LOP3.LUT R18, R18, 0xfdffffff, RZ, 0xc0, !PT ;  /* 0xfdffffff12127812 */ /* 0x000fe400078ec0ff */
[----:B------:R-:W-:-:S09]  /*ac00*/  FMUL R12, R12, R16 ;  /* 0x000000100c0c7220 */ /* 0x000fd20000400000 */
[----:B------:R-:W-:Y:S01]  /*ac10*/  @P1 LOP3.LUT R18, R18, 0x2000000, RZ, 0xfc, !PT ;  /* 0x0200000012121812 */ /* 0x000fe200078efcff */
[----:B--2---:R-:W-:Y:S01]  /*ac20*/  FFMA R12, R13, R2, R12 ;  /* 0x000000020d0c7223 */ /* 0x004fe2000000000c */
[----:B------:R-:W-:-:S04]  /*ac30*/  @P0 IMAD.MOV.U32 R13, RZ, RZ, R169 ;  /* 0x000000ffff0d0224 */ /* 0x000fc800078e00a9 */
[----:B------:R-:W-:-:S04]  /*ac40*/  F2FP.F16.F32.PACK_AB R12, RZ, R12 ;  /* 0x0000000cff0c723e */ /* 0x000fc800000000ff */
[----:B------:R-:W-:Y:S01]  /*ac50*/  PRMT R14, R12, 0x7610, R14 ;  /* 0x000076100c0e7816 */ /* 0x000fe2000000000e */
[----:B------:R-:W-:-:S05]  /*ac60*/  @P0 IMAD.MOV.U32 R12, RZ, RZ, R168 ;  /* 0x000000ffff0c0224 */ /* 0x000fca00078e00a8 */
[----:B------:R2:W-:Y:S01]  /*ac70*/  @P0 STG.E.U16 desc[UR36][R12.64+0x30], R14 ;  /* 0x0000300e0c000986 */ /* 0x0005e2000c101524 */
[----:B------:R-:W-:-:S13]  /*ac80*/  ISETP.GT.AND P0, PT, R0, RZ, P1 ;  /* 0x000000ff0000720c */ /* 0x000fda0000f04270 */
[----:B--2---:R-:W-:Y:S05]  /*ac90*/  @!P0 BRA `(.L_x_53) ;  /* 0x0000000000048947 */ /* 0x004fea0003800000 */
[----:B------:R2:W5:Y:S02]  /*aca0*/  LDG.E.LTC128B.U16 R9, desc[UR36][R152.64+0x32] ;  /* 0x0000322498097981 */ /* 0x000564000c1e1520 */
.L_x_53:
[----:B------:R-:W-:Y:S05]  /*acb0*/  BSYNC B1 ;  /* 0x0000000000017941 */ /* 0x000fea0003800000 */
.L_x_52:
[----:B------:R-:W3:Y:S01]  /*acc0*/  LDL.LU R13, [R1+0xc34] ;  /* 0x000c3400010d7983 */ /* 0x000ee20000300800 */
[----:B-----5:R-:W-:Y:S01]  /*acd0*/  HADD2.F32 R12, -RZ, R9.H0_H0 ;  /* 0x20000009ff0c7230 */ /* 0x020fe20000004100 */
[----:B------:R-:W-:Y:S04]  /*ace0*/  BSSY B1, `(.L_x_54) ;  /* 0x000000b000017945 */ /* 0x000fe80003800000 */
[----:B------:R-:W-:-:S04]  /*acf0*/  FMUL R12, R12, R16 ;  /* 0x000000100c0c7220 */ /* 0x000fc80000400000 */
[----:B---3--:R-:W-:Y:S01]  /*ad00*/  FFMA R12, R13, R2, R12 ;  /* 0x000000020d0c7223 */ /* 0x008fe2000000000c */
[----:B------:R-:W-:-:S04]  /*ad10*/  @P0 IMAD.MOV.U32 R13, RZ, RZ, R169 ;  /* 0x000000ffff0d0224 */ /* 0x000fc800078e00a9 */
[----:B------:R-:W-:-:S04]  /*ad20*/  F2FP.F16.F32.PACK_AB R12, RZ, R12 ;  /* 0x0000000cff0c723e */ /* 0x000fc800000000ff */
[----:B------:R-:W-:Y:S01]  /*ad30*/  PRMT R14, R12, 0x7610, R14 ;  /* 0x000076100c0e7816 */ /* 0x000fe2000000000e */
[----:B------:R-:W-:-:S05]  /*ad40*/  @P0 IMAD.MOV.U32 R12, RZ, RZ, R168 ;  /* 0x000000ffff0c0224 */ /* 0x000fca00078e00a8 */
[----:B------:R3:W-:Y:S01]  /*ad50*/  @P0 STG.E.U16 desc[UR36][R12.64+0x32], R14 ;  /* 0x0000320e0c000986 */ /* 0x0007e2000c101524 */
[----:B------:R-:W-:-:S13]  /*ad60*/  ISETP.GT.AND P0, PT, R0, 0x8, P2 ;  /* 0x000000080000780c */ /* 0x000fda0001704270 */
[----:B---3--:R-:W-:Y:S05]  /*ad70*/  @!P0 BRA `(.L_x_55) ;  /* 0x0000000000048947 */ /* 0x008fea0003800000 */
[----:B------:R3:W5:Y:S02]  /*ad80*/  LDG.E.LTC128B.U16 R9, desc[UR36][R22.64+0x30] ;  /* 0x0000302416097981 */ /* 0x000764000c1e1520 */
.L_x_55:
[----:B------:R-:W-:Y:S05]  /*ad90*/  BSYNC B1 ;  /* 0x0000000000017941 */ /* 0x000fea0003800000 */
.L_x_54:
        /* <DEDUP_REMOVED lines=10> */
.L_x_57:
[----:B------:R-:W-:Y:S05]  /*ae40*/  BSYNC B1 ;  /* 0x0000000000017941 */ /* 0x000fea0003800000 */
.L_x_56:
        /* <DEDUP_REMOVED lines=13> */
.L_x_59:
[----:B------:R-:W-:Y:S05]  /*af20*/  BSYNC B1 ;  /* 0x0000000000017941 */ /* 0x000fea0003800000 */
.L_x_58:
        /* <DEDUP_REMOVED lines=16> */
.L_x_61:
[----:B------:R-:W-:Y:S05]  /*b030*/  BSYNC B1 ;  /* 0x0000000000017941 */ /* 0x000fea0003800000 */
.L_x_60:
        /* <DEDUP_REMOVED lines=13> */
.L_x_63:
[----:B------:R-:W-:Y:S05]  /*b110*/  BSYNC B1 ;  /* 0x0000000000017941 */ /* 0x000fea0003800000 */
.L_x_62:
        /* <DEDUP_REMOVED lines=10> */
.L_x_65:
[----:B------:R-:W-:Y:S05]  /*b1c0*/  BSYNC B1 ;  /* 0x0000000000017941 */ /* 0x000fea0003800000 */
.L_x_64:
        /* <DEDUP_REMOVED lines=13> */
.L_x_67:
[----:B------:R-:W-:Y:S05]  /*b2a0*/  BSYNC B1 ;  /* 0x0000000000017941 */ /* 0x000fea0003800000 */
.L_x_66:
        /* <DEDUP_REMOVED lines=16> */
.L_x_69:
[----:B------:R-:W-:Y:S05]  /*b3b0*/  BSYNC B1 ;  /* 0x0000000000017941 */ /* 0x000fea0003800000 */
.L_x_68:
        /* <DEDUP_REMOVED lines=13> */
.L_x_71:
[----:B------:R-:W-:Y:S05]  /*b490*/  BSYNC B1 ;  /* 0x0000000000017941 */ /* 0x000fea0003800000 */
.L_x_70:
        /* <DEDUP_REMOVED lines=10> */
.L_x_73:
[----:B------:R-:W-:Y:S05]  /*b540*/  BSYNC B1 ;  /* 0x0000000000017941 */ /* 0x000fea0003800000 */
.L_x_72:
        /* <DEDUP_REMOVED lines=13> */
.L_x_75:
[----:B------:R-:W-:Y:S05]  /*b620*/  BSYNC B1 ;  /* 0x0000000000017941 */ /* 0x000fea0003800000 */
.L_x_74:
        /* <DEDUP_REMOVED lines=16> */
.L_x_77:
[----:B------:R-:W-:Y:S05]  /*b730*/  BSYNC B1 ;  /* 0x0000000000017941 */ /* 0x000fea0003800000 */
.L_x_76:
        /* <DEDUP_REMOVED lines=13> */
.L_x_79:
[----:B------:R-:W-:Y:S05]  /*b810*/  BSYNC B1 ;  /* 0x0000000000017941 */ /* 0x000fea0003800000 */
.L_x_78:
        /* <DEDUP_REMOVED lines=10> */
.L_x_81:
[----:B------:R-:W-:Y:S05]  /*b8c0*/  BSYNC B1 ;  /* 0x0000000000017941 */ /* 0x000fea0003800000 */
.L_x_80:
        /* <DEDUP_REMOVED lines=13> */
.L_x_83:
[----:B------:R-:W-:Y:S05]  /*b9a0*/  BSYNC B1 ;  /* 0x0000000000017941 */ /* 0x000fea0003800000 */
.L_x_82:
        /* <DEDUP_REMOVED lines=16> */
.L_x_85:
[----:B------:R-:W-:Y:S05]  /*bab0*/  BSYNC B1 ;  /* 0x0000000000017941 */ /* 0x000fea0003800000 */
.L_x_84:
        /* <DEDUP_REMOVED lines=13> */
.L_x_87:
[----:B------:R-:W-:Y:S05]  /*bb90*/  BSYNC B1 ;  /* 0x0000000000017941 */ /* 0x000fea0003800000 */
.L_x_86:
        /* <DEDUP_REMOVED lines=10> */
.L_x_89:
[----:B------:R-:W-:Y:S05]  /*bc40*/  BSYNC B1 ;  /* 0x0000000000017941 */ /* 0x000fea0003800000 */
.L_x_88:
        /* <DEDUP_REMOVED lines=13> */
.L_x_91:
[----:B------:R-:W-:Y:S05]  /*bd20*/  BSYNC B1 ;  /* 0x0000000000017941 */ /* 0x000fea0003800000 */
.L_x_90:
        /* <DEDUP_REMOVED lines=16> */
.L_x_93:
[----:B------:R-:W-:Y:S05]  /*be30*/  BSYNC B1 ;  /* 0x0000000000017941 */ /* 0x000fea0003800000 */
.L_x_92:
        /* <DEDUP_REMOVED lines=13> */
.L_x_95:
[----:B------:R-:W-:Y:S05]  /*bf10*/  BSYNC B1 ;  /* 0x0000000000017941 */ /* 0x000fea0003800000 */
.L_x_94:
        /* <DEDUP_REMOVED lines=10> */
.L_x_97:
[----:B------:R-:W-:Y:S05]  /*bfc0*/  BSYNC B1 ;  /* 0x0000000000017941 */ /* 0x000fea0003800000 */
.L_x_96:
        /* <DEDUP_REMOVED lines=13> */
.L_x_99:
[----:B------:R-:W-:Y:S05]  /*c0a0*/  BSYNC B1 ;  /* 0x0000000000017941 */ /* 0x000fea0003800000 */
.L_x_98:
        /* <DEDUP_REMOVED lines=16> */
.L_x_101:
[----:B------:R-:W-:Y:S05]  /*c1b0*/  BSYNC B1 ;  /* 0x0000000000017941 */ /* 0x000fea0003800000 */
.L_x_100:
        /* <DEDUP_REMOVED lines=13> */
.L_x_103:
[----:B------:R-:W-:Y:S05]  /*c290*/  BSYNC B1 ;  /* 0x0000000000017941 */ /* 0x000fea0003800000 */
.L_x_102:
        /* <DEDUP_REMOVED lines=10> */
.L_x_105:
[----:B------:R-:W-:Y:S05]  /*c340*/  BSYNC B1 ;  /* 0x0000000000017941 */ /* 0x000fea0003800000 */
.L_x_104:
        /* <DEDUP_REMOVED lines=13> */
.L_x_107:
[----:B------:R-:W-:Y:S05]  /*c420*/  BSYNC B1 ;  /* 0x0000000000017941 */ /* 0x000fea0003800000 */
.L_x_106:
        /* <DEDUP_REMOVED lines=16> */
.L_x_109:
[----:B------:R-:W-:Y:S05]  /*c530*/  BSYNC B1 ;  /* 0x0000000000017941 */ /* 0x000fea0003800000 */
.L_x_108:
        /* <DEDUP_REMOVED lines=13> */
.L_x_111:
[----:B------:R-:W-:Y:S05]  /*c610*/  BSYNC B1 ;  /* 0x0000000000017941 */ /* 0x000fea0003800000 */
.L_x_110:
        /* <DEDUP_REMOVED lines=10> */
.L_x_113:
[----:B------:R-:W-:Y:S05]  /*c6c0*/  BSYNC B1 ;  /* 0x0000000000017941 */ /* 0x000fea0003800000 */
.L_x_112:
        /* <DEDUP_REMOVED lines=13> */
.L_x_115:
[----:B------:R-:W-:Y:S05]  /*c7a0*/  BSYNC B1 ;  /* 0x0000000000017941 */ /* 0x000fea0003800000 */
.L_x_114:
        /* <DEDUP_REMOVED lines=16> */
.L_x_117:
[----:B------:R-:W-:Y:S05]  /*c8b0*/  BSYNC B1 ;  /* 0x0000000000017941 */ /* 0x000fea0003800000 */
.L_x_116:
        /* <DEDUP_REMOVED lines=13> */
.L_x_119:
[----:B------:R-:W-:Y:S05]  /*c990*/  BSYNC B1 ;  /* 0x0000000000017941 */ /* 0x000fea0003800000 */
.L_x_118:
        /* <DEDUP_REMOVED lines=10> */
.L_x_121:
[----:B------:R-:W-:Y:S05]  /*ca40*/  BSYNC B1 ;  /* 0x0000000000017941 */ /* 0x000fea0003800000 */
.L_x_120:
        /* <DEDUP_REMOVED lines=13> */
.L_x_123:
[----:B------:R-:W-:Y:S05]  /*cb20*/  BSYNC B1 ;  /* 0x0000000000017941 */ /* 0x000fea0003800000 */
.L_x_122:
        /* <DEDUP_REMOVED lines=16> */
.L_x_125:
[----:B------:R-:W-:Y:S05]  /*cc30*/  BSYNC B1 ;  /* 0x0000000000017941 */ /* 0x000fea0003800000 */
.L_x_124:
        /* <DEDUP_REMOVED lines=13> */
.L_x_127:
[----:B------:R-:W-:Y:S05]  /*cd10*/  BSYNC B1 ;  /* 0x0000000000017941 */ /* 0x000fea0003800000 */
.L_x_126:
        /* <DEDUP_REMOVED lines=10> */
.L_x_129:
[----:B------:R-:W-:Y:S05]  /*cdc0*/  BSYNC B1 ;  /* 0x0000000000017941 */ /* 0x000fea0003800000 */
.L_x_128:
        /* <DEDUP_REMOVED lines=13> */
.L_x_131:
[----:B------:R-:W-:Y:S05]  /*cea0*/  BSYNC B1 ;  /* 0x0000000000017941 */ /* 0x000fea0003800000 */
.L_x_130:
        /* <DEDUP_REMOVED lines=16> */
.L_x_133:
[----:B------:R-:W-:Y:S05]  /*cfb0*/  BSYNC B1 ;  /* 0x0000000000017941 */ /* 0x000fea0003800000 */
.L_x_132:
        /* <DEDUP_REMOVED lines=13> */
.L_x_135:
[----:B------:R-:W-:Y:S05]  /*d090*/  BSYNC B1 ;  /* 0x0000000000017941 */ /* 0x000fea0003800000 */
.L_x_134:
        /* <DEDUP_REMOVED lines=10> */
.L_x_137:
[----:B------:R-:W-:Y:S05]  /*d140*/  BSYNC B1 ;  /* 0x0000000000017941 */ /* 0x000fea0003800000 */
.L_x_136:
        /* <DEDUP_REMOVED lines=13> */
.L_x_139:
[----:B------:R-:W-:Y:S05]  /*d220*/  BSYNC B1 ;  /* 0x0000000000017941 */ /* 0x000fea0003800000 */
.L_x_138:
        /* <DEDUP_REMOVED lines=16> */
.L_x_141:
[----:B------:R-:W-:Y:S05]  /*d330*/  BSYNC B1 ;  /* 0x0000000000017941 */ /* 0x000fea0003800000 */
.L_x_140:
        /* <DEDUP_REMOVED lines=13> */
.L_x_143:
[----:B------:R-:W-:Y:S05]  /*d410*/  BSYNC B1 ;  /* 0x0000000000017941 */ /* 0x000fea0003800000 */
.L_x_142:
        /* <DEDUP_REMOVED lines=10> */
.L_x_145:
[----:B------:R-:W-:Y:S05]  /*d4c0*/  BSYNC B1 ;  /* 0x0000000000017941 */ /* 0x000fea0003800000 */
.L_x_144:
        /* <DEDUP_REMOVED lines=13> */
.L_x_147:
[----:B------:R-:W-:Y:S05]  /*d5a0*/  BSYNC B1 ;  /* 0x0000000000017941 */ /* 0x000fea0003800000 */
.L_x_146:
        /* <DEDUP_REMOVED lines=16> */
.L_x_149:
[----:B------:R-:W-:Y:S05]  /*d6b0*/  BSYNC B1 ;  /* 0x0000000000017941 */ /* 0x000fea0003800000 */
.L_x_148:
        /* <DEDUP_REMOVED lines=13> */
.L_x_151:
[----:B------:R-:W-:Y:S05]  /*d790*/  BSYNC B1 ;  /* 0x0000000000017941 */ /* 0x000fea0003800000 */
.L_x_150:
        /* <DEDUP_REMOVED lines=10> */
.L_x_153:
[----:B------:R-:W-:Y:S05]  /*d840*/  BSYNC B1 ;  /* 0x0000000000017941 */ /* 0x000fea0003800000 */
.L_x_152:
        /* <DEDUP_REMOVED lines=10> */
[----:B------:R-:W-:-:S05]  /*d8f0*/  IADD3 R170, P0, R8, 0x80, RZ ;  /* 0x0000008008aa7810 */ /* 0x000fca0007f1e0ff */
[----:B------:R-:W-:Y:S01]  /*d900*/  IMAD.X R14, RZ, RZ, UR9, P0 ;  /* 0x00000009ff0e7e24 */ /* 0x000fe200080e06ff */
[----:B------:R-:W-:-:S13]  /*d910*/  ISETP.GT.AND P0, PT, R0, RZ, P2 ;  /* 0x000000ff0000720c */ /* 0x000fda0001704270 */
[----:B---3--:R-:W-:Y:S05]  /*d920*/  @!P0 BRA `(.L_x_155) ;  /* 0x0000000000048947 */ /* 0x008fea0003800000 */
[----:B------:R3:W5:Y:S02]  /*d930*/  LDG.E.LTC128B.U16 R9, desc[UR36][R152.64+0x100] ;  /* 0x0001002498097981 */ /* 0x000764000c1e1520 */
.L_x_155:
[----:B------:R-:W-:Y:S05]  /*d940*/  BSYNC B1 ;  /* 0x0000000000017941 */ /* 0x000fea0003800000 */
.L_x_154:
        /* <DEDUP_REMOVED lines=16> */
.L_x_157:
[----:B------:R-:W-:Y:S05]  /*da50*/  BSYNC B1 ;  /* 0x0000000000017941 */ /* 0x000fea0003800000 */
.L_x_156:
        /* <DEDUP_REMOVED lines=10> */
[----:B------:R-:W-:-:S05]  /*db00*/  IADD3 R166, P0, R8, 0x100, RZ ;  /* 0x0000010008a67810 */ /* 0x000fca0007f1e0ff */
[----:B------:R-:W-:Y:S01]  /*db10*/  IMAD.X R175, RZ, RZ, UR9, P0 ;  /* 0x00000009ffaf7e24 */ /* 0x000fe200080e06ff */
[----:B------:R-:W-:-:S13]  /*db20*/  ISETP.GT.AND P0, PT, R0, 0x8, P2 ;  /* 0x000000080000780c */ /* 0x000fda0001704270 */
[----:B---3--:R-:W-:Y:S05]  /*db30*/  @!P0 BRA `(.L_x_159) ;  /* 0x0000000000048947 */ /* 0x008fea0003800000 */
[----:B------:R3:W5:Y:S02]  /*db40*/  LDG.E.LTC128B.U16 R9, desc[UR36][R22.64+0x100] ;  /* 0x0001002416097981 */ /* 0x000764000c1e1520 */
.L_x_159:
[----:B------:R-:W-:Y:S05]  /*db50*/  BSYNC B1 ;  /* 0x0000000000017941 */ /* 0x000fea0003800000 */
.L_x_158:
[----:B------:R-:W2:Y:S01]  /*db60*/  LDL.LU R13, [R1+0xd08] ;  /* 0x000d0800010d7983 */ /* 0x000ea20000300800 */
[----:B-----5:R-:W-:Y:S01]  /*db70*/  HADD2.F32 R12, -RZ, R9.H0_H0 ;  /* 0x20000009ff0c7230 */ /* 0x020fe20000004100 */
[----:B------:R-:W-:Y:S01]  /*db80*/  BSSY B1, `(.L_x_160) ;  /* 0x0000009000017945 */ /* 0x000fe20003800000 */
[----:B------:R-:W-:-:S03]  /*db90*/  PRMT R174, R9, 0x7610, R174 ;  /* 0x0000761009ae7816 */ /* 0x000fc600000000ae */
[----:B------:R-:W-:-:S04]  /*dba0*/  FMUL R12, R12, R16 ;  /* 0x000000100c0c7220 */ /* 0x000fc80000400000 */
[----:B--2---:R-:W-:-:S05]  /*dbb0*/  FFMA R12, R13, R2, R12 ;  /* 0x000000020d0c7223 */ /* 0x004fca000000000c */
[----:B------:R-:W-:-:S05]  /*dbc0*/  F2FP.F16.F32.PACK_AB R12, RZ, R12 ;  /* 0x0000000cff0c723e */ /* 0x000fca00000000ff */
[----:B------:R2:W-:Y:S01]  /*dbd0*/  @P0 STG.E.U16 desc[UR36][R4.64+0x100], R12 ;  /* 0x0001000c04000986 */ /* 0x0005e2000c101524 */
[----:B------:R-:W-:-:S13]  /*dbe0*/  ISETP.GT.AND P0, PT, R0, 0x8, P1 ;  /* 0x000000080000780c */ /* 0x000fda0000f04270 */
[----:B--2---:R-:W-:Y:S05]  /*dbf0*/  @!P0 BRA `(.L_x_161) ;  /* 0x0000000000048947 */ /* 0x004fea0003800000 */
[----:B------:R2:W5:Y:S02]  /*dc00*/  LDG.E.LTC128B.U16 R174, desc[UR36][R22.64+0x102] ;  /* 0x0001022416ae7981 */ /* 0x000564000c1e1520 */
.L_x_161:
[----:B------:R-:W-:Y:S05]  /*dc10*/  BSYNC B1 ;  /* 0x0000000000017941 */ /* 0x000fea0003800000 */
.L_x_160:
[----:B------:R-:W3:Y:S01]  /*dc20*/  LDL.LU R12, [R1+0xd0c] ;  /* 0x000d0c00010c7983 */ /* 0x000ee20000300800 */
[----:B-----5:R-:W-:Y:S01]  /*dc30*/  HADD2.F32 R9, -RZ, R174.H0_H0 ;  /* 0x200000aeff097230 */ /* 0x020fe20000004100 */
[----:B------:R-:W-:Y:S01]  /*dc40*/  ISETP.GT.AND P2, PT, R3, 0x88, PT ;  /* 0x000000880300780c */ /* 0x000fe20003f44270 */
[-C--:B------:R-:W-:Y:S01]  /*dc50*/  IMAD R161, R14, R6.reuse, RZ ;  /* 0x000000060ea17224 */ /* 0x080fe200078e02ff */
[----:B------:R-:W-:Y:S01]  /*dc60*/  LOP3.LUT R17, R17, 0xbfffffff, RZ, 0xc0, !PT ;  /* 0xbfffffff11117812 */ /* 0x000fe200078ec0ff */
[----:B------:R-:W-:Y:S02]  /*dc70*/  IMAD R175, R175, R6, RZ ;  /* 0x00000006afaf7224 */ /* 0x000fe400078e02ff */
[----:B------:R-:W-:Y:S01]  /*dc80*/  FMUL R9, R9, R16 ;  /* 0x0000001009097220 */ /* 0x000fe20000400000 */
[-C--:B------:R-:W-:Y:S01]  /*dc90*/  IMAD R161, R170, R7.reuse, R161 ;  /* 0x00000007aaa17224 */ /* 0x080fe200078e02a1 */
[----:B------:R-:W-:Y:S01]  /*dca0*/  BSSY B1, `(.L_x_162) ;  /* 0x0000050000017945 */ /* 0x000fe20003800000 */
[----:B------:R-:W-:-:S05]  /*dcb0*/  IMAD R175, R166, R7, R175 ;  /* 0x00000007a6af7224 */ /* 0x000fca00078e02af */
[----:B------:R-:W-:Y:S01]  /*dcc0*/  @P2 LOP3.LUT R17, R17, 0x40000000, RZ, 0xfc, !PT ;  /* 0x4000000011112812 */ /* 0x000fe200078efcff */
[----:B---3--:R-:W-:Y:S01]  /*dcd0*/  FFMA R9, R12, R2, R9 ;  /* 0x000000020c097223 */ /* 0x008fe20000000009 */
[----:B------:R-:W-:-:S04]  /*dce0*/  IMAD.WIDE.U32 R12, R170, R6, R156 ;  /* 0x00000006aa0c7225 */ /* 0x000fc800078e009c */
[----:B------:R-:W-:-:S05]  /*dcf0*/  F2FP.F16.F32.PACK_AB R9, RZ, R9 ;  /* 0x00000009ff09723e */ /* 0x000fca00000000ff */
[----:B------:R3:W-:Y:S01]  /*dd00*/  @P0 STG.E.U16 desc[UR36][R4.64+0x102], R9 ;  /* 0x0001020904000986 */ /* 0x0007e2000c101524 */
[----:B------:R-:W-:Y:S01]  /*dd10*/  LEA R172, P0, R12, R154, 0x1 ;  /* 0x0000009a0cac7211 */ /* 0x000fe200078008ff */
[----:B---3--:R-:W-:-:S05]  /*dd20*/  IMAD.IADD R9, R13, 0x1, R161 ;  /* 0x000000010d097824 */ /* 0x008fca00078e02a1 */
[----:B------:R-:W-:Y:S01]  /*dd30*/  LEA.HI.X R173, R12, R155, R9, 0x1, P0 ;  /* 0x0000009b0cad7211 */ /* 0x000fe200000f0c09 */
[----:B------:R-:W-:-:S04]  /*dd40*/  IMAD.WIDE.U32 R12, R166, R6, R156 ;  /* 0x00000006a60c7225 */ /* 0x000fc800078e009c */
[----:B------:R-:W-:Y:S01]  /*dd50*/  IMAD.IADD R9, R13, 0x1, R175 ;  /* 0x000000010d097824 */ /* 0x000fe200078e02af */
[----:B------:R-:W-:-:S04]  /*dd60*/  LEA R178, P0, R12, R154, 0x1 ;  /* 0x0000009a0cb27211 */ /* 0x000fc800078008ff */
[----:B------:R-:W-:Y:S02]  /*dd70*/  LEA.HI.X R179, R12, R155, R9, 0x1, P0 ;  /* 0x0000009b0cb37211 */ /* 0x000fe400000f0c09 */
[----:B------:R-:W-:-:S05]  /*dd80*/  IADD3 R19, P0, R8, 0x180, RZ ;  /* 0x0000018008137810 */ /* 0x000fca0007f1e0ff */
[----:B------:R-:W-:Y:S02]  /*dd90*/  IMAD.X R8, RZ, RZ, UR9, P0 ;  /* 0x00000009ff087e24 */ /* 0x000fe400080e06ff */
[----:B------:R-:W-:-:S04]  /*dda0*/  IMAD.WIDE.U32 R176, R19, R6, R162 ;  /* 0x0000000613b07225 */ /* 0x000fc800078e00a2 */
[----:B------:R-:W-:-:S04]  /*ddb0*/  IMAD R8, R8, R6, RZ ;  /* 0x0000000608087224 */ /* 0x000fc800078e02ff */
[C---:B------:R-:W-:Y:S02]  /*ddc0*/  IMAD R7, R19.reuse, R7, R8 ;  /* 0x0000000713077224 */ /* 0x040fe400078e0208 */
[----:B------:R-:W-:-:S04]  /*ddd0*/  IMAD.WIDE.U32 R8, R19, R6, R156 ;  /* 0x0000000613087225 */ /* 0x000fc800078e009c */
[----:B------:R-:W-:Y:S01]  /*dde0*/  IMAD.IADD R9, R9, 0x1, R7 ;  /* 0x0000000109097824 */ /* 0x000fe200078e0207 */
[----:B------:R-:W-:-:S04]  /*ddf0*/  LEA R182, P0, R8, R154, 0x1 ;  /* 0x0000009a08b67211 */ /* 0x000fc800078008ff */
[----:B------:R-:W-:Y:S01]  /*de00*/  LEA.HI.X R183, R8, R155, R9, 0x1, P0 ;  /* 0x0000009b08b77211 */ /* 0x000fe200000f0c09 */
[----:B------:R-:W-:-:S04]  /*de10*/  IMAD.WIDE.U32 R8, R170, R6, R10 ;  /* 0x00000006aa087225 */ /* 0x000fc800078e000a */
[----:B------:R-:W-:Y:S02]  /*de20*/  IMAD.IADD R9, R161, 0x1, R9 ;  /* 0x00000001a1097824 */ /* 0x000fe400078e0209 */
[----:B------:R-:W-:-:S04]  /*de30*/  IMAD.WIDE.U32 R170, R170, R6, R162 ;  /* 0x00000006aaaa7225 */ /* 0x000fc800078e00a2 */
[----:B------:R-:W-:-:S04]  /*de40*/  IMAD.WIDE.U32 R8, R158, UR41, R8 ;  /* 0x000000299e087c25 */ /* 0x000fc8000f8e0008 */
[----:B------:R-:W-:Y:S01]  /*de50*/  IMAD.IADD R9, R159, 0x1, R9 ;  /* 0x000000019f097824 */ /* 0x000fe200078e0209 */
[----:B------:R-:W-:Y:S01]  /*de60*/  LEA R20, P0, R8, R154, 0x1 ;  /* 0x0000009a08147211 */ /* 0x000fe200078008ff */
[----:B------:R-:W-:-:S03]  /*de70*/  IMAD.IADD R161, R161, 0x1, R171 ;  /* 0x00000001a1a17824 */ /* 0x000fc600078e02ab */
        /* <DEDUP_REMOVED lines=10> */
[C---:B------:R-:W-:Y:S02]  /*df20*/  IMAD.IADD R9, R7.reuse, 0x1, R9 ;  /* 0x0000000107097824 */ /* 0x040fe400078e0209 */
[----:B------:R-:W-:Y:S02]  /*df30*/  IMAD.IADD R19, R7, 0x1, R177 ;  /* 0x0000000107137824 */ /* 0x000fe400078e02b1 */
[----:B------:R-:W-:-:S04]  /*df40*/  IMAD.WIDE.U32 R14, R158, UR41, R8 ;  /* 0x000000299e0e7c25 */ /* 0x000fc8000f8e0008 */
[----:B------:R-:W-:Y:S01]  /*df50*/  IMAD.IADD R9, R159, 0x1, R15 ;  /* 0x000000019f097824 */ /* 0x000fe200078e020f */
[----:B------:R-:W-:-:S04]  /*df60*/  LEA R8, P0, R14, R154, 0x1 ;  /* 0x0000009a0e087211 */ /* 0x000fc800078008ff */
[----:B------:R-:W-:Y:S02]  /*df70*/  LEA.HI.X R9, R14, R155, R9, 0x1, P0 ;  /* 0x0000009b0e097211 */ /* 0x000fe400000f0c09 */
[----:B------:R-:W-:-:S05]  /*df80*/  IADD3 R164, P0, R10, R170, RZ ;  /* 0x000000aa0aa47210 */ /* 0x000fca0007f1e0ff */
[----:B------:R-:W-:Y:S02]  /*df90*/  IMAD.X R165, R11, 0x1, R161, P0 ;  /* 0x000000010ba57824 */ /* 0x000fe400000e06a1 */
[----:B------:R-:W-:-:S04]  /*dfa0*/  IMAD.WIDE.U32 R164, R158, UR41, R164 ;  /* 0x000000299ea47c25 */ /* 0x000fc8000f8e00a4 */
[----:B------:R-:W-:Y:S01]  /*dfb0*/  IMAD.IADD R15, R159, 0x1, R165 ;  /* 0x000000019f0f7824 */ /* 0x000fe200078e02a5 */
[----:B------:R-:W-:-:S04]  /*dfc0*/  LEA R14, P0, R164, R154, 0x1 ;  /* 0x0000009aa40e7211 */ /* 0x000fc800078008ff */
[----:B------:R-:W-:Y:S02]  /*dfd0*/  LEA.HI.X R15, R164, R155, R15, 0x1, P0 ;  /* 0x0000009ba40f7211 */ /* 0x000fe400000f0c0f */
[----:B------:R-:W-:-:S05]  /*dfe0*/  IADD3 R164, P0, R10, R166, RZ ;  /* 0x000000a60aa47210 */ /* 0x000fca0007f1e0ff */
[----:B------:R-:W-:Y:S01]  /*dff0*/  IMAD.X R165, R11, 0x1, R156, P0 ;  /* 0x000000010ba57824 */ /* 0x000fe200000e069c */
[----:B------:R-:W-:Y:S01]  /*e000*/  IADD3 R162, P0, R10, R176, RZ ;  /* 0x000000b00aa27210 */ /* 0x000fe20007f1e0ff */
[----:B------:R-:W-:-:S04]  /*e010*/  IMAD.WIDE.U32 R6, R158, UR41, R164 ;  /* 0x000000299e067c25 */ /* 0x000fc8000f8e00a4 */
[----:B------:R-:W-:Y:S01]  /*e020*/  IMAD.X R163, R11, 0x1, R19, P0 ;  /* 0x000000010ba37824 */ /* 0x000fe200000e0613 */
[----:B------:R-:W-:Y:S01]  /*e030*/  LEA R10, P0, R6, R154, 0x1 ;  /* 0x0000009a060a7211 */ /* 0x000fe200078008ff */
[----:B------:R-:W-:Y:S02]  /*e040*/  IMAD.IADD R7, R159, 0x1, R7 ;  /* 0x000000019f077824 */ /* 0x000fe400078e0207 */
[----:B------:R-:W-:-:S03]  /*e050*/  IMAD.WIDE.U32 R162, R158, UR41, R162 ;  /* 0x000000299ea27c25 */ /* 0x000fc6000f8e00a2 */
[----:B------:R-:W-:Y:S01]  /*e060*/  LEA.HI.X R11, R6, R155, R7, 0x1, P0 ;  /* 0x0000009b060b7211 */ /* 0x000fe200000f0c07 */
[----:B------:R-:W-:Y:S01]  /*e070*/  IMAD.IADD R159, R159, 0x1, R163 ;  /* 0x000000019f9f7824 */ /* 0x000fe200078e02a3 */
[----:B------:R-:W-:-:S04]  /*e080*/  LEA R6, P0, R162, R154, 0x1 ;  /* 0x0000009aa2067211 */ /* 0x000fc800078008ff */
[----:B------:R-:W-:Y:S02]  /*e090*/  LEA.HI.X R7, R162, R155, R159, 0x1, P0 ;  /* 0x0000009ba2077211 */ /* 0x000fe400000f0c9f */
[----:B------:R-:W-:-:S05]  /*e0a0*/  IADD3 R170, P0, R160, R170, RZ ;  /* 0x000000aaa0aa7210 */ /* 0x000fca0007f1e0ff */
[----:B------:R-:W-:Y:S01]  /*e0b0*/  IMAD.X R161, R161, 0x1, R157, P0 ;  /* 0x00000001a1a17824 */ /* 0x000fe200000e069d */
[----:B------:R-:W-:-:S05]  /*e0c0*/  IADD3 R166, P0, R160, R166, RZ ;  /* 0x000000a6a0a67210 */ /* 0x000fca0007f1e0ff */
[----:B------:R-:W-:Y:S01]  /*e0d0*/  IMAD.X R156, R156, 0x1, R157, P0 ;  /* 0x000000019c9c7824 */ /* 0x000fe200000e069d */
[----:B------:R-:W-:-:S05]  /*e0e0*/  IADD3 R160, P0, R160, R176, RZ ;  /* 0x000000b0a0a07210 */ /* 0x000fca0007f1e0ff */
[----:B------:R-:W-:Y:S01]  /*e0f0*/  IMAD.X R19, R19, 0x1, R157, P0 ;  /* 0x0000000113137824 */ /* 0x000fe200000e069d */
[----:B------:R-:W-:-:S04]  /*e100*/  LEA R158, P0, R170, R154, 0x1 ;  /* 0x0000009aaa9e7211 */ /* 0x000fc800078008ff */
[----:B------:R-:W-:Y:S02]  /*e110*/  LEA.HI.X R159, R170, R155, R161, 0x1, P0 ;  /* 0x0000009baa9f7211 */ /* 0x000fe400000f0ca1 */
[----:B------:R-:W-:-:S04]  /*e120*/  LEA R162, P0, R166, R154, 0x1 ;  /* 0x0000009aa6a27211 */ /* 0x000fc800078008ff */
[----:B------:R-:W-:Y:S02]  /*e130*/  LEA.HI.X R163, R166, R155, R156, 0x1, P0 ;  /* 0x0000009ba6a37211 */ /* 0x000fe400000f0c9c */
[----:B------:R-:W-:-:S04]  /*e140*/  LEA R170, P0, R160, R154, 0x1 ;  /* 0x0000009aa0aa7211 */ /* 0x000fc800078008ff */
[--C-:B------:R-:W-:Y:S02]  /*e150*/  LEA.HI.X R171, R160, R155, R19.reuse, 0x1, P0 ;  /* 0x0000009ba0ab7211 */ /* 0x100fe400000f0c13 */
[----:B------:R-:W-:Y:S02]  /*e160*/  ISETP.GT.AND P0, PT, R0, RZ, P2 ;  /* 0x000000ff0000720c */ /* 0x000fe40001704270 */
[----:B------:R-:W-:-:S11]  /*e170*/  PRMT R19, R174, 0x7610, R19 ;  /* 0x00007610ae137816 */ /* 0x000fd60000000013 */
[----:B------:R-:W-:Y:S05]  /*e180*/  @!P0 BRA `(.L_x_163) ;  /* 0x0000000000048947 */ /* 0x000fea0003800000 */
[----:B------:R3:W5:Y:S02]  /*e190*/  LDG.E.LTC128B.U16 R19, desc[UR36][R152.64+0x110] ;  /* 0x0001102498137981 */ /* 0x000764000c1e1520 */
.L_x_163:
[----:B------:R-:W-:Y:S05]  /*e1a0*/  BSYNC B1 ;  /* 0x0000000000017941 */ /* 0x000fea0003800000 */
.L_x_162:
        /* <DEDUP_REMOVED lines=16> */
.L_x_165:
[----:B------:R-:W-:Y:S05]  /*e2b0*/  BSYNC B1 ;  /* 0x0000000000017941 */ /* 0x000fea0003800000 */
.L_x_164:
        /* <DEDUP_REMOVED lines=13> */
.L_x_167:
[----:B------:R-:W-:Y:S05]  /*e390*/  BSYNC B1 ;  /* 0x0000000000017941 */ /* 0x000fea0003800000 */
.L_x_166:
        /* <DEDUP_REMOVED lines=10> */
.L_x_169:
[----:B------:R-:W-:Y:S05]  /*e440*/  BSYNC B1 ;  /* 0x0000000000017941 */ /* 0x000fea0003800000 */
.L_x_168:
        /* <DEDUP_REMOVED lines=13> */
.L_x_171:
[----:B------:R-:W-:Y:S05]  /*e520*/  BSYNC B1 ;  /* 0x0000000000017941 */ /* 0x000fea0003800000 */
.L_x_170:
        /* <DEDUP_REMOVED lines=16> */
.L_x_173:
[----:B------:R-:W-:Y:S05]  /*e630*/  BSYNC B1 ;  /* 0x0000000000017941 */ /* 0x000fea0003800000 */
.L_x_172:
        /* <DEDUP_REMOVED lines=13> */
.L_x_175:
[----:B------:R-:W-:Y:S05]  /*e710*/  BSYNC B1 ;  /* 0x0000000000017941 */ /* 0x000fea0003800000 */
.L_x_174:
        /* <DEDUP_REMOVED lines=10> */
.L_x_177:
[----:B------:R-:W-:Y:S05]  /*e7c0*/  BSYNC B1 ;  /* 0x0000000000017941 */ /* 0x000fea0003800000 */
.L_x_176:
        /* <DEDUP_REMOVED lines=13> */
.L_x_179:
[----:B------:R-:W-:Y:S05]  /*e8a0*/  BSYNC B1 ;  /* 0x0000000000017941 */ /* 0x000fea0003800000 */
.L_x_178:
        /* <DEDUP_REMOVED lines=16> */
.L_x_181:
[----:B------:R-:W-:Y:S05]  /*e9b0*/  BSYNC B1 ;  /* 0x0000000000017941 */ /* 0x000fea0003800000 */
.L_x_180:
        /* <DEDUP_REMOVED lines=13> */
.L_x_183:
[----:B------:R-:W-:Y:S05]  /*ea90*/  BSYNC B1 ;  /* 0x0000000000017941 */ /* 0x000fea0003800000 */
.L_x_182:
        /* <DEDUP_REMOVED lines=10> */
.L_x_185:
[----:B------:R-:W-:Y:S05]  /*eb40*/  BSYNC B1 ;  /* 0x0000000000017941 */ /* 0x000fea0003800000 */
.L_x_184:
        /* <DEDUP_REMOVED lines=13> */
.L_x_187:
[----:B------:R-:W-:Y:S05]  /*ec20*/  BSYNC B1 ;  /* 0x0000000000017941 */ /* 0x000fea0003800000 */
.L_x_186:
        /* <DEDUP_REMOVED lines=16> */
.L_x_189:
[----:B------:R-:W-:Y:S05]  /*ed30*/  BSYNC B1 ;  /* 0x0000000000017941 */ /* 0x000fea0003800000 */
.L_x_188:
        /* <DEDUP_REMOVED lines=13> */
.L_x_191:
[----:B------:R-:W-:Y:S05]  /*ee10*/  BSYNC B1 ;  /* 0x0000000000017941 */ /* 0x000fea0003800000 */
.L_x_190:
        /* <DEDUP_REMOVED lines=10> */
.L_x_193:
[----:B------:R-:W-:Y:S05]  /*eec0*/  BSYNC B1 ;  /* 0x0000000000017941 */ /* 0x000fea0003800000 */
.L_x_192:
        /* <DEDUP_REMOVED lines=13> */
.L_x_195:
[----:B------:R-:W-:Y:S05]  /*efa0*/  BSYNC B1 ;  /* 0x0000000000017941 */ /* 0x000fea0003800000 */
.L_x_194:
        /* <DEDUP_REMOVED lines=16> */
.L_x_197:
[----:B------:R-:W-:Y:S05]  /*f0b0*/  BSYNC B1 ;  /* 0x0000000000017941 */ /* 0x000fea0003800000 */
.L_x_196:
        /* <DEDUP_REMOVED lines=13> */
.L_x_199:
[----:B------:R-:W-:Y:S05]  /*f190*/  BSYNC B1 ;  /* 0x0000000000017941 */ /* 0x000fea0003800000 */
.L_x_198:
        /* <DEDUP_REMOVED lines=10> */
.L_x_201:
[----:B------:R-:W-:Y:S05]  /*f240*/  BSYNC B1 ;  /* 0x0000000000017941 */ /* 0x000fea0003800000 */
.L_x_200:
        /* <DEDUP_REMOVED lines=13> */
.L_x_203:
[----:B------:R-:W-:Y:S05]  /*f320*/  BSYNC B1 ;  /* 0x0000000000017941 */ /* 0x000fea0003800000 */
.L_x_202:
        /* <DEDUP_REMOVED lines=16> */
.L_x_205:
[----:B------:R-:W-:Y:S05]  /*f430*/  BSYNC B1 ;  /* 0x0000000000017941 */ /* 0x000fea0003800000 */
.L_x_204:
        /* <DEDUP_REMOVED lines=13> */
.L_x_207:
[----:B------:R-:W-:Y:S05]  /*f510*/  BSYNC B1 ;  /* 0x0000000000017941 */ /* 0x000fea0003800000 */
.L_x_206:
        /* <DEDUP_REMOVED lines=10> */
.L_x_209:
[----:B------:R-:W-:Y:S05]  /*f5c0*/  BSYNC B1 ;  /* 0x0000000000017941 */ /* 0x000fea0003800000 */
.L_x_208:
        /* <DEDUP_REMOVED lines=13> */
.L_x_211:
[----:B------:R-:W-:Y:S05]  /*f6a0*/  BSYNC B1 ;  /* 0x0000000000017941 */ /* 0x000fea0003800000 */
.L_x_210:
        /* <DEDUP_REMOVED lines=16> */
.L_x_213:
[----:B------:R-:W-:Y:S05]  /*f7b0*/  BSYNC B1 ;  /* 0x0000000000017941 */ /* 0x000fea0003800000 */
.L_x_212:
        /* <DEDUP_REMOVED lines=13> */
.L_x_215:
[----:B------:R-:W-:Y:S05]  /*f890*/  BSYNC B1 ;  /* 0x0000000000017941 */ /* 0x000fea0003800000 */
.L_x_214:
        /* <DEDUP_REMOVED lines=10> */
.L_x_217:
[----:B------:R-:W-:Y:S05]  /*f940*/  BSYNC B1 ;  /* 0x0000000000017941 */ /* 0x000fea0003800000 */
.L_x_216:
        /* <DEDUP_REMOVED lines=13> */
.L_x_219:
[----:B------:R-:W-:Y:S05]  /*fa20*/  BSYNC B1 ;  /* 0x0000000000017941 */ /* 0x000fea0003800000 */
.L_x_218:
        /* <DEDUP_REMOVED lines=16> */
.L_x_221:
[----:B------:R-:W-:Y:S05]  /*fb30*/  BSYNC B1 ;  /* 0x0000000000017941 */ /* 0x000fea0003800000 */
.L_x_220:
        /* <DEDUP_REMOVED lines=13> */
.L_x_223:
[----:B------:R-:W-:Y:S05]  /*fc10*/  BSYNC B1 ;  /* 0x0000000000017941 */ /* 0x000fea0003800000 */
.L_x_222:
        /* <DEDUP_REMOVED lines=10> */
.L_x_225:
[----:B------:R-:W-:Y:S05]  /*fcc0*/  BSYNC B1 ;  /* 0x0000000000017941 */ /* 0x000fea0003800000 */
.L_x_224:
        /* <DEDUP_REMOVED lines=13> */
.L_x_227:
[----:B------:R-:W-:Y:S05]  /*fda0*/  BSYNC B1 ;  /* 0x0000000000017941 */ /* 0x000fea0003800000 */
.L_x_226:
        /* <DEDUP_REMOVED lines=16> */
.L_x_229:
[----:B------:R-:W-:Y:S05]  /*feb0*/  BSYNC B1 ;  /* 0x0000000000017941 */ /* 0x000fea0003800000 */
.L_x_228:
        /* <DEDUP_REMOVED lines=13> */
.L_x_231:
[----:B------:R-:W-:Y:S05]  /*ff90*/  BSYNC B1 ;  /* 0x0000000000017941 */ /* 0x000fea0003800000 */
.L_x_230:
        /* <DEDUP_REMOVED lines=10> */
.L_x_233:
[----:B------:R-:W-:Y:S05]  /*10040*/  BSYNC B1 ;  /* 0x0000000000017941 */ /* 0x000fea0003800000 */
.L_x_232:
        /* <DEDUP_REMOVED lines=13> */
.L_x_235:
[----:B------:R-:W-:Y:S05]  /*10120*/  BSYNC B1 ;  /* 0x0000000000017941 */ /* 0x000fea0003800000 */
.L_x_234:
        /* <DEDUP_REMOVED lines=16> */
.L_x_237:
[----:B------:R-:W-:Y:S05]  /*10230*/  BSYNC B1 ;  /* 0x0000000000017941 */ /* 0x000fea0003800000 */
.L_x_236:
        /* <DEDUP_REMOVED lines=13> */
.L_x_239:
[----:B------:R-:W-:Y:S05]  /*10310*/  BSYNC B1 ;  /* 0x0000000000017941 */ /* 0x000fea0003800000 */
.L_x_238:
        /* <DEDUP_REMOVED lines=10> */
.L_x_241:
[----:B------:R-:W-:Y:S05]  /*103c0*/  BSYNC B1 ;  /* 0x0000000000017941 */ /* 0x000fea0003800000 */
.L_x_240:
        /* <DEDUP_REMOVED lines=13> */
.L_x_243:
[----:B------:R-:W-:Y:S05]  /*104a0*/  BSYNC B1 ;  /* 0x0000000000017941 */ /* 0x000fea0003800000 */
.L_x_242:
        /* <DEDUP_REMOVED lines=16> */
.L_x_245:
[----:B------:R-:W-:Y:S05]  /*105b0*/  BSYNC B1 ;  /* 0x0000000000017941 */ /* 0x000fea0003800000 */
.L_x_244:
        /* <DEDUP_REMOVED lines=13> */
.L_x_247:
[----:B------:R-:W-:Y:S05]  /*10690*/  BSYNC B1 ;  /* 0x0000000000017941 */ /* 0x000fea0003800000 */
.L_x_246:
        /* <DEDUP_REMOVED lines=10> */
.L_x_249:
[----:B------:R-:W-:Y:S05]  /*10740*/  BSYNC B1 ;  /* 0x0000000000017941 */ /* 0x000fea0003800000 */
.L_x_248:
        /* <DEDUP_REMOVED lines=13> */
.L_x_251:
[----:B------:R-:W-:Y:S05]  /*10820*/  BSYNC B1 ;  /* 0x0000000000017941 */ /* 0x000fea0003800000 */
.L_x_250:
        /* <DEDUP_REMOVED lines=16> */
.L_x_253:
[----:B------:R-:W-:Y:S05]  /*10930*/  BSYNC B1 ;  /* 0x0000000000017941 */ /* 0x000fea0003800000 */
.L_x_252:
        /* <DEDUP_REMOVED lines=13> */
.L_x_255:
[----:B------:R-:W-:Y:S05]  /*10a10*/  BSYNC B1 ;  /* 0x0000000000017941 */ /* 0x000fea0003800000 */
.L_x_254:
        /* <DEDUP_REMOVED lines=10> */
.L_x_257:
[----:B------:R-:W-:Y:S05]  /*10ac0*/  BSYNC B1 ;  /* 0x0000000000017941 */ /* 0x000fea0003800000 */
.L_x_256:
        /* <DEDUP_REMOVED lines=13> */
.L_x_259:
[----:B------:R-:W-:Y:S05]  /*10ba0*/  BSYNC B1 ;  /* 0x0000000000017941 */ /* 0x000fea0003800000 */
.L_x_258:
        /* <DEDUP_REMOVED lines=16> */
.L_x_261:
[----:B------:R-:W-:Y:S05]  /*10cb0*/  BSYNC B1 ;  /* 0x0000000000017941 */ /* 0x000fea0003800000 */
.L_x_260:
        /* <DEDUP_REMOVED lines=13> */
.L_x_263:
[----:B------:R-:W-:Y:S05]  /*10d90*/  BSYNC B1 ;  /* 0x0000000000017941 */ /* 0x000fea0003800000 */
.L_x_262:
        /* <DEDUP_REMOVED lines=10> */
.L_x_265:
[----:B------:R-:W-:Y:S05]  /*10e40*/  BSYNC B1 ;  /* 0x0000000000017941 */ /* 0x000fea0003800000 */
.L_x_264:
[----:B------:R-:W3:Y:S01]  /*10e50*/  LDL.LU R155, [R1+0xddc] ;  /* 0x000ddc00019b7983 */ /* 0x000ee20000300800 */
[----:B-----5:R-:W-:Y:S01]  /*10e60*/  HADD2.F32 R154, -RZ, R19.H0_H0 ;  /* 0x20000013ff9a7230 */ /* 0x020fe20000004100 */
[----:B------:R-:W-:Y:S01]  /*10e70*/  ISETP.GT.AND P3, PT, R3, 0xf0, PT ;  /* 0x000000f00300780c */ /* 0x000fe20003f64270 */
[----:B------:R-:W-:Y:S03]  /*10e80*/  BSSY B1, `(.L_x_266) ;  /* 0x0000008000017945 */ /* 0x000fe60003800000 */
[----:B------:R-:W-:-:S04]  /*10e90*/  FMUL R154, R154, R16 ;  /* 0x000000109a9a7220 */ /* 0x000fc80000400000 */
[----:B---3--:R-:W-:-:S05]  /*10ea0*/  FFMA R154, R155, R2, R154 ;  /* 0x000000029b9a7223 */ /* 0x008fca000000009a */
[----:B------:R-:W-:-:S05]  /*10eb0*/  F2FP.F16.F32.PACK_AB R154, RZ, R154 ;  /* 0x0000009aff9a723e */ /* 0x000fca00000000ff */
[----:B------:R3:W-:Y:S01]  /*10ec0*/  @P0 STG.E.U16 desc[UR36][R4.64+0x1d2], R154 ;  /* 0x0001d29a04000986 */ /* 0x0007e2000c101524 */
[----:B------:R-:W-:-:S13]  /*10ed0*/  ISETP.GT.AND P0, PT, R0, RZ, P3 ;  /* 0x000000ff0000720c */ /* 0x000fda0001f04270 */
[----:B---3--:R-:W-:Y:S05]  /*10ee0*/  @!P0 BRA `(.L_x_267) ;  /* 0x0000000000048947 */ /* 0x008fea0003800000 */
[----:B------:R3:W5:Y:S02]  /*10ef0*/  LDG.E.LTC128B.U16 R19, desc[UR36][R152.64+0x1e0] ;  /* 0x0001e02498137981 */ /* 0x000764000c1e1520 */
.L_x_267:
[----:B------:R-:W-:Y:S05]  /*10f00*/  BSYNC B1 ;  /* 0x0000000000017941 */ /* 0x000fea0003800000 */
.L_x_266:
[----:B------:R-:W2:Y:S01]  /*10f10*/  LDL.LU R155, [R1+0xde0] ;  /* 0x000de000019b7983 */ /* 0x000ea20000300800 */
[----:B-----5:R-:W-:Y:S01]  /*10f20*/  HADD2.F32 R154, -RZ, R19.H0_H0 ;  /* 0x20000013ff9a7230 */ /* 0x020fe20000004100 */
[----:B------:R-:W-:Y:S01]  /*10f30*/  ISETP.GT.AND P2, PT, R3, 0xf1, PT ;  /* 0x000000f10300780c */ /* 0x000fe20003f44270 */
        /* <DEDUP_REMOVED lines=11> */
.L_x_269:
[----:B------:R-:W-:Y:S05]  /*10ff0*/  BSYNC B1 ;  /* 0x0000000000017941 */ /* 0x000fea0003800000 */
.L_x_268:
        /* <DEDUP_REMOVED lines=13> */
.L_x_271:
[----:B------:R-:W-:Y:S05]  /*110d0*/  BSYNC B1 ;  /* 0x0000000000017941 */ /* 0x000fea0003800000 */
.L_x_270:
        /* <DEDUP_REMOVED lines=10> */
.L_x_273:
[----:B------:R-:W-:Y:S05]  /*11180*/  BSYNC B1 ;  /* 0x0000000000017941 */ /* 0x000fea0003800000 */
.L_x_272:
        /* <DEDUP_REMOVED lines=11> */
.L_x_275:
[----:B------:R-:W-:Y:S05]  /*11240*/  BSYNC B1 ;  /* 0x0000000000017941 */ /* 0x000fea0003800000 */
.L_x_274:
[----:B------:R-:W2:Y:S01]  /*11250*/  LDL.LU R155, [R1+0xdf0] ;  /* 0x000df000019b7983 */ /* 0x000ea20000300800 */
        /* <DEDUP_REMOVED lines=9> */
[----:B------:R-:W-:-:S04]  /*112f0*/  ISETP.GT.AND P0, PT, R3, 0xf9, PT ;  /* 0x000000f90300780c */ /* 0x000fc80003f04270 */
[----:B------:R-:W-:-:S13]  /*11300*/  ISETP.GT.AND P4, PT, R0, RZ, P0 ;  /* 0x000000ff0000720c */ /* 0x000fda0000784270 */
[----:B--2---:R-:W-:Y:S05]  /*11310*/  @!P4 BRA `(.L_x_277) ;  /* 0x000000000004c947 */ /* 0x004fea0003800000 */
[----:B------:R2:W5:Y:S02]  /*11320*/  LDG.E.LTC128B.U16 R19, desc[UR36][R152.64+0x1f2] ;  /* 0x0001f22498137981 */ /* 0x000564000c1e1520 */
.L_x_277:
[----:B------:R-:W-:Y:S05]  /*11330*/  BSYNC B1 ;  /* 0x0000000000017941 */ /* 0x000fea0003800000 */
.L_x_276:
        /* <DEDUP_REMOVED lines=13> */
.L_x_279:
[----:B------:R-:W-:Y:S05]  /*11410*/  BSYNC B1 ;  /* 0x0000000000017941 */ /* 0x000fea0003800000 */
.L_x_278:
        /* <DEDUP_REMOVED lines=10> */
.L_x_281:
[----:B------:R-:W-:Y:S05]  /*114c0*/  BSYNC B1 ;  /* 0x0000000000017941 */ /* 0x000fea0003800000 */
.L_x_280:
[----:B------:R-:W3:Y:S01]  /*114d0*/  LDL.LU R155, [R1+0xdfc] ;  /* 0x000dfc00019b7983 */ /* 0x000ee20000300800 */
[----:B-----5:R-:W-:Y:S01]  /*114e0*/  HADD2.F32 R154, -RZ, R19.H0_H0 ;  /* 0x20000013ff9a7230 */ /* 0x020fe20000004100 */
[----:B------:R-:W-:Y:S02]  /*114f0*/  USHF.L.U64.HI UR4, UR6, 0x8, UR7 ;  /* 0x0000000806047899 */ /* 0x000fe40008010207 */
[----:B------:R-:W4:Y:S02]  /*11500*/  LDL.LU R157, [R1+0xa00] ;  /* 0x000a0000019d7983 */ /* 0x000f240000300800 */
[----:B------:R-:W-:-:S04]  /*11510*/  FMUL R154, R154, R16 ;  /* 0x000000109a9a7220 */ /* 0x000fc80000400000 */
[----:B---3--:R-:W-:-:S05]  /*11520*/  FFMA R154, R155, R2, R154 ;  /* 0x000000029b9a7223 */ /* 0x008fca000000009a */
[----:B------:R-:W-:-:S05]  /*11530*/  F2FP.F16.F32.PACK_AB R154, RZ, R154 ;  /* 0x0000009aff9a723e */ /* 0x000fca00000000ff */
[----:B------:R3:W-:Y:S02]  /*11540*/  @P4 STG.E.U16 desc[UR36][R4.64+0x1f2], R154 ;  /* 0x0001f29a04004986 */ /* 0x0007e4000c101524 */
[----:B---3--:R-:W-:-:S05]  /*11550*/  IMAD.U32 R154, RZ, RZ, UR6 ;  /* 0x00000006ff9a7e24 */ /* 0x008fca000f8e00ff */
[----:B------:R-:W-:-:S04]  /*11560*/  LEA R154, P4, R154, R168, 0x8 ;  /* 0x000000a89a9a7211 */ /* 0x000fc800078840ff */
[----:B------:R-:W-:Y:S02]  /*11570*/  IADD3.X R155, R169, UR4, RZ, P4, !PT ;  /* 0x00000004a99b7c10 */ /* 0x000fe4000a7fe4ff */
[----:B------:R-:W-:-:S13]  /*11580*/  ISETP.GT.AND P4, PT, R0, 0x80, P5 ;  /* 0x000000800000780c */ /* 0x000fda0002f84270 */
[----:B------:R-:W3:Y:S01]  /*11590*/  @P4 LDG.E.LTC128B.U16 R19, desc[UR36][R172.64] ;  /* 0x00000024ac134981 */ /* 0x000ee2000c1e1520 */
[----:B------:R-:W-:Y:S01]  /*115a0*/  BSSY B1, `(.L_x_282) ;  /* 0x000000a000017945 */ /* 0x000fe20003800000 */
[----:B---3--:R-:W-:-:S05]  /*115b0*/  HADD2.F32 R156, -RZ, R19.H0_H0 ;  /* 0x20000013ff9c7230 */ /* 0x008fca0000004100 */
[----:B------:R-:W-:-:S04]  /*115c0*/  FMUL R156, R156, R16 ;  /* 0x000000109c9c7220 */ /* 0x000fc80000400000 */
[----:B----4-:R-:W-:-:S05]  /*115d0*/  FFMA R156, R157, R2, R156 ;  /* 0x000000029d9c7223 */ /* 0x010fca000000009c */
[----:B------:R-:W-:-:S05]  /*115e0*/  F2FP.F16.F32.PACK_AB R156, RZ, R156 ;  /* 0x0000009cff9c723e */ /* 0x000fca00000000ff */
[----:B------:R3:W-:Y:S01]  /*115f0*/  @P4 STG.E.U16 desc[UR36][R154.64], R156 ;  /* 0x0000009c9a004986 */ /* 0x0007e2000c101524 */
[----:B------:R-:W-:-:S04]  /*11600*/  LOP3.LUT P4, RZ, R17, 0x2, RZ, 0xc0, !PT ;  /* 0x0000000211ff7812 */ /* 0x000fc8000788c0ff */
[----:B------:R-:W-:-:S13]  /*11610*/  ISETP.GT.AND P4, PT, R0, 0x80, P4 ;  /* 0x000000800000780c */ /* 0x000fda0002784270 */
[----:B---3--:R-:W-:Y:S05]  /*11620*/  @!P4 BRA `(.L_x_283) ;  /* 0x000000000004c947 */ /* 0x008fea0003800000 */
[----:B------:R3:W5:Y:S02]  /*11630*/  LDG.E.LTC128B.U16 R19, desc[UR36][R20.64+0x2] ;  /* 0x0000022414137981 */ /* 0x000764000c1e1520 */
.L_x_283:
[----:B------:R-:W-:Y:S05]  /*11640*/  BSYNC B1 ;  /* 0x0000000000017941 */ /* 0x000fea0003800000 */
.L_x_282:
[----:B------:R-:W4:Y:S01]  /*11650*/  LDL.LU R157, [R1+0xa04] ;  /* 0x000a0400019d7983 */ /* 0x000f220000300800 */
[----:B-----5:R-:W-:Y:S01]  /*11660*/  HADD2.F32 R156, -RZ, R19.H0_H0 ;  /* 0x20000013ff9c7230 */ /* 0x020fe20000004100 */
[----:B------:R-:W-:Y:S01]  /*11670*/  BSSY B1, `(.L_x_284) ;  /* 0x000000c000017945 */ /* 0x000fe20003800000 */
[----:B------:R-:W-:Y:S02]  /*11680*/  IMAD.MOV.U32 R164, RZ, RZ, R154 ;  /* 0x000000ffffa47224 */ /* 0x000fe400078e009a */
[----:B------:R-:W-:Y:S02]  /*11690*/  IMAD.MOV.U32 R165, RZ, RZ, R155 ;  /* 0x000000ffffa57224 */ /* 0x000fe400078e009b */
[----:B------:R-:W-:-:S04]  /*116a0*/  FMUL R156, R156, R16 ;  /* 0x000000109c9c7220 */ /* 0x000fc80000400000 */
[----:B----4-:R-:W-:-:S05]  /*116b0*/  FFMA R156, R157, R2, R156 ;  /* 0x000000029d9c7223 */ /* 0x010fca000000009c */
[----:B------:R-:W-:-:S05]  /*116c0*/  F2FP.F16.F32.PACK_AB R156, RZ, R156 ;  /* 0x0000009cff9c723e */ /* 0x000fca00000000ff */
[----:B------:R4:W-:Y:S02]  /*116d0*/  @P4 STG.E.U16 desc[UR36][R164.64+0x2], R156 ;  /* 0x0000029ca4004986 */ /* 0x0009e4000c101524 */
[----:B----4-:R-:W-:-:S05]  /*116e0*/  IADD3 R156, P4, R154, R180, RZ ;  /* 0x000000b49a9c7210 */ /* 0x010fca0007f9e0ff */
[----:B------:R-:W-:Y:S01]  /*116f0*/  IMAD.X R157, R155, 0x1, R181, P4 ;  /* 0x000000019b9d7824 */ /* 0x000fe200020e06b5 */
[----:B------:R-:W-:-:S13]  /*11700*/  ISETP.GT.AND P4, PT, R0, 0x88, P5 ;  /* 0x000000880000780c */ /* 0x000fda0002f84270 */
[----:B------:R-:W-:Y:S05]  /*11710*/  @!P4 BRA `(.L_x_285) ;  /* 0x000000000004c947 */ /* 0x000fea0003800000 */
[----:B------:R4:W5:Y:S02]  /*11720*/  LDG.E.LTC128B.U16 R19, desc[UR36][R158.64] ;  /* 0x000000249e137981 */ /* 0x000964000c1e1520 */
.L_x_285:
[----:B------:R-:W-:Y:S05]  /*11730*/  BSYNC B1 ;  /* 0x0000000000017941 */ /* 0x000fea0003800000 */
.L_x_284:
[----:B----4-:R-:W4:Y:S01]  /*11740*/  LDL.LU R159, [R1+0xa08] ;  /* 0x000a0800019f7983 */ /* 0x010f220000300800 */
[----:B-----5:R-:W-:Y:S01]  /*11750*/  HADD2.F32 R158, -RZ, R19.H0_H0 ;  /* 0x20000013ff9e7230 */ /* 0x020fe20000004100 */
[----:B------:R-:W-:Y:S04]  /*11760*/  BSSY B1, `(.L_x_286) ;  /* 0x000000b000017945 */ /* 0x000fe80003800000 */
[----:B------:R-:W-:-:S04]  /*11770*/  FMUL R158, R158, R16 ;  /* 0x000000109e9e7220 */ /* 0x000fc80000400000 */
[----:B----4-:R-:W-:-:S05]  /*11780*/  FFMA R158, R159, R2, R158 ;  /* 0x000000029f9e7223 */ /* 0x010fca000000009e */
[----:B------:R-:W-:-:S05]  /*11790*/  F2FP.F16.F32.PACK_AB R158, RZ, R158 ;  /* 0x0000009eff9e723e */ /* 0x000fca00000000ff */
[----:B------:R4:W-:Y:S01]  /*117a0*/  @P4 STG.E.U16 desc[UR36][R156.64], R158 ;  /* 0x0000009e9c004986 */ /* 0x0009e2000c101524 */
[----:B------:R-:W-:-:S05]  /*117b0*/  IADD3 R166, P4, R180, R154, RZ ;  /* 0x0000009ab4a67210 */ /* 0x000fca0007f9e0ff */
[----:B------:R-:W-:Y:S01]  /*117c0*/  IMAD.X R167, R181, 0x1, R155, P4 ;  /* 0x00000001b5a77824 */ /* 0x000fe200020e069b */
[----:B------:R-:W-:-:S04]  /*117d0*/  LOP3.LUT P4, RZ, R17, 0x2, RZ, 0xc0, !PT ;  /* 0x0000000211ff7812 */ /* 0x000fc8000788c0ff */
[----:B------:R-:W-:-:S13]  /*117e0*/  ISETP.GT.AND P4, PT, R0, 0x88, P4 ;  /* 0x000000880000780c */ /* 0x000fda0002784270 */
[----:B----4-:R-:W-:Y:S05]  /*117f0*/  @!P4 BRA `(.L_x_287) ;  /* 0x000000000004c947 */ /* 0x010fea0003800000 */
[----:B------:R4:W5:Y:S02]  /*11800*/  LDG.E.LTC128B.U16 R19, desc[UR36][R14.64+0x2] ;  /* 0x000002240e137981 */ /* 0x000964000c1e1520 */
.L_x_287:
[----:B------:R-:W-:Y:S05]  /*11810*/  BSYNC B1 ;  /* 0x0000000000017941 */ /* 0x000fea0003800000 */
.L_x_286:
[----:B------:R-:W2:Y:S01]  /*11820*/  LDL.LU R159, [R1+0xa0c] ;  /* 0x000a0c00019f7983 */ /* 0x000ea20000300800 */
[----:B-----5:R-:W-:Y:S01]  /*11830*/  HADD2.F32 R158, -RZ, R19.H0_H0 ;  /* 0x20000013ff9e7230 */ /* 0x020fe20000004100 */
[----:B------:R-:W-:Y:S04]  /*11840*/  BSSY B1, `(.L_x_288) ;  /* 0x0000009000017945 */ /* 0x000fe80003800000 */
[----:B------:R-:W-:-:S04]  /*11850*/  FMUL R158, R158, R16 ;  /* 0x000000109e9e7220 */ /* 0x000fc80000400000 */
[----:B--2---:R-:W-:-:S05]  /*11860*/  FFMA R158, R159, R2, R158 ;  /* 0x000000029f9e7223 */ /* 0x004fca000000009e */
[----:B------:R-:W-:-:S05]  /*11870*/  F2FP.F16.F32.PACK_AB R158, RZ, R158 ;  /* 0x0000009eff9e723e */ /* 0x000fca00000000ff */
[----:B------:R2:W-:Y:S01]  /*11880*/  @P4 STG.E.U16 desc[UR36][R166.64+0x2], R158 ;  /* 0x0000029ea6004986 */ /* 0x0005e2000c101524 */
[----:B------:R-:W-:-:S04]  /*11890*/  LOP3.LUT P4, RZ, R17, 0x4, RZ, 0xc0, !PT ;  /* 0x0000000411ff7812 */ /* 0x000fc8000788c0ff */
[----:B------:R-:W-:-:S13]  /*118a0*/  ISETP.GT.AND P4, PT, R0, 0x80, P4 ;  /* 0x000000800000780c */ /* 0x000fda0002784270 */
[----:B--2---:R-:W-:Y:S05]  /*118b0*/  @!P4 BRA `(.L_x_289) ;  /* 0x000000000004c947 */ /* 0x004fea0003800000 */
[----:B------:R2:W5:Y:S02]  /*118c0*/  LDG.E.LTC128B.U16 R19, desc[UR36][R20.64+0x10] ;  /* 0x0000102414137981 */ /* 0x000564000c1e1520 */
.L_x_289:
[----:B------:R-:W-:Y:S05]  /*118d0*/  BSYNC B1 ;  /* 0x0000000000017941 */ /* 0x000fea0003800000 */
.L_x_288:
[----:B------:R-:W3:Y:S01]  /*118e0*/  LDL.LU R159, [R1+0xa10] ;  /* 0x000a1000019f7983 */ /* 0x000ee20000300800 */
[----:B-----5:R-:W-:Y:S01]  /*118f0*/  HADD2.F32 R158, -RZ, R19.H0_H0 ;  /* 0x20000013ff9e7230 */ /* 0x020fe20000004100 */
[----:B------:R-:W-:Y:S04]  /*11900*/  BSSY B1, `(.L_x_290) ;  /* 0x0000009000017945 */ /* 0x000fe80003800000 */
[----:B------:R-:W-:-:S04]  /*11910*/  FMUL R158, R158, R16 ;  /* 0x000000109e9e7220 */ /* 0x000fc80000400000 */
[----:B---3--:R-:W-:-:S05]  /*11920*/  FFMA R158, R159, R2, R158 ;  /* 0x000000029f9e7223 */ /* 0x008fca000000009e */
[----:B------:R-:W-:-:S05]  /*11930*/  F2FP.F16.F32.PACK_AB R158, RZ, R158 ;  /* 0x0000009eff9e723e */ /* 0x000fca00000000ff */
[----:B------:R3:W-:Y:S01]  /*11940*/  @P4 STG.E.U16 desc[UR36][R154.64+0x10], R158 ;  /* 0x0000109e9a004986 */ /* 0x0007e2000c101524 */
[----:B------:R-:W-:-:S04]  /*11950*/  LOP3.LUT P4, RZ, R17, 0x8, RZ, 0xc0, !PT ;  /* 0x0000000811ff7812 */ /* 0x000fc8000788c0ff */
[----:B------:R-:W-:-:S13]  /*11960*/  ISETP.GT.AND P4, PT, R0, 0x80, P4 ;  /* 0x000000800000780c */ /* 0x000fda0002784270 */
[----:B---3--:R-:W-:Y:S05]  /*11970*/  @!P4 BRA `(.L_x_291) ;  /* 0x000000000004c947 */ /* 0x008fea0003800000 */
[----:B------:R3:W5:Y:S02]  /*11980*/  LDG.E.LTC128B.U16 R19, desc[UR36][R20.64+0x12] ;  /* 0x0000122414137981 */ /* 0x000764000c1e1520 */
.L_x_291:
[----:B------:R-:W-:Y:S05]  /*11990*/  BSYNC B1 ;  /* 0x0000000000017941 */ /* 0x000fea0003800000 */
.L_x_290:
        /* <DEDUP_REMOVED lines=11> */
.L_x_293:
[----:B------:R-:W-:Y:S05]  /*11a50*/  BSYNC B1 ;  /* 0x0000000000017941 */ /* 0x000fea0003800000 */
.L_x_292:
        /* <DEDUP_REMOVED lines=11> */
.L_x_295:
[----:B------:R-:W-:Y:S05]  /*11b10*/  BSYNC B1 ;  /* 0x0000000000017941 */ /* 0x000fea0003800000 */
.L_x_294:
        /* <DEDUP_REMOVED lines=11> */
.L_x_297:
[----:B------:R-:W-:Y:S05]  /*11bd0*/  BSYNC B1 ;  /* 0x0000000000017941 */ /* 0x000fea0003800000 */
.L_x_296:
        /* <DEDUP_REMOVED lines=11> */
.L_x_299:
[----:B------:R-:W-:Y:S05]  /*11c90*/  BSYNC B1 ;  /* 0x0000000000017941 */ /* 0x000fea0003800000 */
.L_x_298:
        /* <DEDUP_REMOVED lines=11> */
.L_x_301:
[----:B------:R-:W-:Y:S05]  /*11d50*/  BSYNC B1 ;  /* 0x0000000000017941 */ /* 0x000fea0003800000 */
.L_x_300:
        /* <DEDUP_REMOVED lines=11> */
.L_x_303:
[----:B------:R-:W-:Y:S05]  /*11e10*/  BSYNC B1 ;  /* 0x0000000000017941 */ /* 0x000fea0003800000 */
.L_x_302:
        /* <DEDUP_REMOVED lines=11> */
.L_x_305:
[----:B------:R-:W-:Y:S05]  /*11ed0*/  BSYNC B1 ;  /* 0x0000000000017941 */ /* 0x000fea0003800000 */
.L_x_304:
        /* <DEDUP_REMOVED lines=11> */
.L_x_307:
[----:B------:R-:W-:Y:S05]  /*11f90*/  BSYNC B1 ;  /* 0x0000000000017941 */ /* 0x000fea0003800000 */
.L_x_306:
        /* <DEDUP_REMOVED lines=11> */
.L_x_309:
[----:B------:R-:W-:Y:S05]  /*12050*/  BSYNC B1 ;  /* 0x0000000000017941 */ /* 0x000fea0003800000 */
.L_x_308:
        /* <DEDUP_REMOVED lines=11> */
.L_x_311:
[----:B------:R-:W-:Y:S05]  /*12110*/  BSYNC B1 ;  /* 0x0000000000017941 */ /* 0x000fea0003800000 */
.L_x_310:
        /* <DEDUP_REMOVED lines=11> */
.L_x_313:
[----:B------:R-:W-:Y:S05]  /*121d0*/  BSYNC B1 ;  /* 0x0000000000017941 */ /* 0x000fea0003800000 */
.L_x_312:
        /* <DEDUP_REMOVED lines=11> */
.L_x_315:
[----:B------:R-:W-:Y:S05]  /*12290*/  BSYNC B1 ;  /* 0x0000000000017941 */ /* 0x000fea0003800000 */
.L_x_314:
        /* <DEDUP_REMOVED lines=11> */
.L_x_317:
[----:B------:R-:W-:Y:S05]  /*12350*/  BSYNC B1 ;  /* 0x0000000000017941 */ /* 0x000fea0003800000 */
.L_x_316:
        /* <DEDUP_REMOVED lines=11> */
.L_x_319:
[----:B------:R-:W-:Y:S05]  /*12410*/  BSYNC B1 ;  /* 0x0000000000017941 */ /* 0x000fea0003800000 */
.L_x_318:
        /* <DEDUP_REMOVED lines=11> */
.L_x_321:
[----:B------:R-:W-:Y:S05]  /*124d0*/  BSYNC B1 ;  /* 0x0000000000017941 */ /* 0x000fea0003800000 */
.L_x_320:
        /* <DEDUP_REMOVED lines=11> */
.L_x_323:
[----:B------:R-:W-:Y:S05]  /*12590*/  BSYNC B1 ;  /* 0x0000000000017941 */ /* 0x000fea0003800000 */
.L_x_322:
        /* <DEDUP_REMOVED lines=11> */
.L_x_325:
[----:B------:R-:W-:Y:S05]  /*12650*/  BSYNC B1 ;  /* 0x0000000000017941 */ /* 0x000fea0003800000 */
.L_x_324:
        /* <DEDUP_REMOVED lines=11> */
.L_x_327:
[----:B------:R-:W-:Y:S05]  /*12710*/  BSYNC B1 ;  /* 0x0000000000017941 */ /* 0x000fea0003800000 */
.L_x_326:
        /* <DEDUP_REMOVED lines=11> */
.L_x_329:
[----:B------:R-:W-:Y:S05]  /*127d0*/  BSYNC B1 ;  /* 0x0000000000017941 */ /* 0x000fea0003800000 */
.L_x_328:
        /* <DEDUP_REMOVED lines=11> */
.L_x_331:
[----:B------:R-:W-:Y:S05]  /*12890*/  BSYNC B1 ;  /* 0x0000000000017941 */ /* 0x000fea0003800000 */
.L_x_330:
        /* <DEDUP_REMOVED lines=11> */
.L_x_333:
[----:B------:R-:W-:Y:S05]  /*12950*/  BSYNC B1 ;  /* 0x0000000000017941 */ /* 0x000fea0003800000 */
.L_x_332:
        /* <DEDUP_REMOVED lines=11> */
.L_x_335:
[----:B------:R-:W-:Y:S05]  /*12a10*/  BSYNC B1 ;  /* 0x0000000000017941 */ /* 0x000fea0003800000 */
.L_x_334:
        /* <DEDUP_REMOVED lines=11> */
.L_x_337:
[----:B------:R-:W-:Y:S05]  /*12ad0*/  BSYNC B1 ;  /* 0x0000000000017941 */ /* 0x000fea0003800000 */
.L_x_336:
        /* <DEDUP_REMOVED lines=11> */
.L_x_339:
[----:B------:R-:W-:Y:S05]  /*12b90*/  BSYNC B1 ;  /* 0x0000000000017941 */ /* 0x000fea0003800000 */
.L_x_338:
        /* <DEDUP_REMOVED lines=11> */
.L_x_341:
[----:B------:R-:W-:Y:S05]  /*12c50*/  BSYNC B1 ;  /* 0x0000000000017941 */ /* 0x000fea0003800000 */
.L_x_340:
        /* <DEDUP_REMOVED lines=11> */
.L_x_343:
[----:B------:R-:W-:Y:S05]  /*12d10*/  BSYNC B1 ;  /* 0x0000000000017941 */ /* 0x000fea0003800000 */
.L_x_342:
        /* <DEDUP_REMOVED lines=11> */
.L_x_345:
[----:B------:R-:W-:Y:S05]  /*12dd0*/  BSYNC B1 ;  /* 0x0000000000017941 */ /* 0x000fea0003800000 */
.L_x_344:
        /* <DEDUP_REMOVED lines=11> */
.L_x_347:
[----:B------:R-:W-:Y:S05]  /*12e90*/  BSYNC B1 ;  /* 0x0000000000017941 */ /* 0x000fea0003800000 */
.L_x_346:
        /* <DEDUP_REMOVED lines=11> */
.L_x_349:
[----:B------:R-:W-:Y:S05]  /*12f50*/  BSYNC B1 ;  /* 0x0000000000017941 */ /* 0x000fea0003800000 */
.L_x_348:
        /* <DEDUP_REMOVED lines=11> */
.L_x_351:
[----:B------:R-:W-:Y:S05]  /*13010*/  BSYNC B1 ;  /* 0x0000000000017941 */ /* 0x000fea0003800000 */
.L_x_350:
        /* <DEDUP_REMOVED lines=11> */
.L_x_353:
[----:B------:R-:W-:Y:S05]  /*130d0*/  BSYNC B1 ;  /* 0x0000000000017941 */ /* 0x000fea0003800000 */
.L_x_352:
        /* <DEDUP_REMOVED lines=11> */
.L_x_355:
[----:B------:R-:W-:Y:S05]  /*13190*/  BSYNC B1 ;  /* 0x0000000000017941 */ /* 0x000fea0003800000 */
.L_x_354:
        /* <DEDUP_REMOVED lines=11> */
.L_x_357:
[----:B------:R-:W-:Y:S05]  /*13250*/  BSYNC B1 ;  /* 0x0000000000017941 */ /* 0x000fea0003800000 */
.L_x_356:
        /* <DEDUP_REMOVED lines=11> */
.L_x_359:
[----:B------:R-:W-:Y:S05]  /*13310*/  BSYNC B1 ;  /* 0x0000000000017941 */ /* 0x000fea0003800000 */
.L_x_358:
        /* <DEDUP_REMOVED lines=11> */
.L_x_361:
[----:B------:R-:W-:Y:S05]  /*133d0*/  BSYNC B1 ;  /* 0x0000000000017941 */ /* 0x000fea0003800000 */
.L_x_360:
        /* <DEDUP_REMOVED lines=11> */
.L_x_363:
[----:B------:R-:W-:Y:S05]  /*13490*/  BSYNC B1 ;  /* 0x0000000000017941 */ /* 0x000fea0003800000 */
.L_x_362:
        /* <DEDUP_REMOVED lines=11> */
.L_x_365:
[----:B------:R-:W-:Y:S05]  /*13550*/  BSYNC B1 ;  /* 0x0000000000017941 */ /* 0x000fea0003800000 */
.L_x_364:
        /* <DEDUP_REMOVED lines=11> */
.L_x_367:
[----:B------:R-:W-:Y:S05]  /*13610*/  BSYNC B1 ;  /* 0x0000000000017941 */ /* 0x000fea0003800000 */
.L_x_366:
        /* <DEDUP_REMOVED lines=11> */
.L_x_369:
[----:B------:R-:W-:Y:S05]  /*136d0*/  BSYNC B1 ;  /* 0x0000000000017941 */ /* 0x000fea0003800000 */
.L_x_368:
        /* <DEDUP_REMOVED lines=11> */
.L_x_371:
[----:B------:R-:W-:Y:S05]  /*13790*/  BSYNC B1 ;  /* 0x0000000000017941 */ /* 0x000fea0003800000 */
.L_x_370:
        /* <DEDUP_REMOVED lines=11> */
.L_x_373:
[----:B------:R-:W-:Y:S05]  /*13850*/  BSYNC B1 ;  /* 0x0000000000017941 */ /* 0x000fea0003800000 */
.L_x_372:
        /* <DEDUP_REMOVED lines=11> */
.L_x_375:
[----:B------:R-:W-:Y:S05]  /*13910*/  BSYNC B1 ;  /* 0x0000000000017941 */ /* 0x000fea0003800000 */
.L_x_374:
        /* <DEDUP_REMOVED lines=11> */
.L_x_377:
[----:B------:R-:W-:Y:S05]  /*139d0*/  BSYNC B1 ;  /* 0x0000000000017941 */ /* 0x000fea0003800000 */
.L_x_376:
        /* <DEDUP_REMOVED lines=11> */
.L_x_379:
[----:B------:R-:W-:Y:S05]  /*13a90*/  BSYNC B1 ;  /* 0x0000000000017941 */ /* 0x000fea0003800000 */
.L_x_378:
        /* <DEDUP_REMOVED lines=11> */
.L_x_381:
[----:B------:R-:W-:Y:S05]  /*13b50*/  BSYNC B1 ;  /* 0x0000000000017941 */ /* 0x000fea0003800000 */
.L_x_380:
        /* <DEDUP_REMOVED lines=11> */
.L_x_383:
[----:B------:R-:W-:Y:S05]  /*13c10*/  BSYNC B1 ;  /* 0x0000000000017941 */ /* 0x000fea0003800000 */
.L_x_382:
        /* <DEDUP_REMOVED lines=11> */
.L_x_385:
[----:B------:R-:W-:Y:S05]  /*13cd0*/  BSYNC B1 ;  /* 0x0000000000017941 */ /* 0x000fea0003800000 */
.L_x_384:
        /* <DEDUP_REMOVED lines=11> */
.L_x_387:
[----:B------:R-:W-:Y:S05]  /*13d90*/  BSYNC B1 ;  /* 0x0000000000017941 */ /* 0x000fea0003800000 */
.L_x_386:
        /* <DEDUP_REMOVED lines=11> */
.L_x_389:
[----:B------:R-:W-:Y:S05]  /*13e50*/  BSYNC B1 ;  /* 0x0000000000017941 */ /* 0x000fea0003800000 */
.L_x_388:
        /* <DEDUP_REMOVED lines=11> */
.L_x_391:
[----:B------:R-:W-:Y:S05]  /*13f10*/  BSYNC B1 ;  /* 0x0000000000017941 */ /* 0x000fea0003800000 */
.L_x_390:
        /* <DEDUP_REMOVED lines=11> */
.L_x_393:
[----:B------:R-:W-:Y:S05]  /*13fd0*/  BSYNC B1 ;  /* 0x0000000000017941 */ /* 0x000fea0003800000 */
.L_x_392:
        /* <DEDUP_REMOVED lines=11> */
.L_x_395:
[----:B------:R-:W-:Y:S05]  /*14090*/  BSYNC B1 ;  /* 0x0000000000017941 */ /* 0x000fea0003800000 */
.L_x_394:
        /* <DEDUP_REMOVED lines=11> */
.L_x_397:
[----:B------:R-:W-:Y:S05]  /*14150*/  BSYNC B1 ;  /* 0x0000000000017941 */ /* 0x000fea0003800000 */
.L_x_396:
        /* <DEDUP_REMOVED lines=11> */
.L_x_399:
[----:B------:R-:W-:Y:S05]  /*14210*/  BSYNC B1 ;  /* 0x0000000000017941 */ /* 0x000fea0003800000 */
.L_x_398:
        /* <DEDUP_REMOVED lines=11> */
.L_x_401:
[----:B------:R-:W-:Y:S05]  /*142d0*/  BSYNC B1 ;  /* 0x0000000000017941 */ /* 0x000fea0003800000 */
.L_x_400:
        /* <DEDUP_REMOVED lines=11> */
.L_x_403:
[----:B------:R-:W-:Y:S05]  /*14390*/  BSYNC B1 ;  /* 0x0000000000017941 */ /* 0x000fea0003800000 */
.L_x_402:
        /* <DEDUP_REMOVED lines=11> */
.L_x_405:
[----:B------:R-:W-:Y:S05]  /*14450*/  BSYNC B1 ;  /* 0x0000000000017941 */ /* 0x000fea0003800000 */
.L_x_404:
        /* <DEDUP_REMOVED lines=11> */
.L_x_407:
[----:B------:R-:W-:Y:S05]  /*14510*/  BSYNC B1 ;  /* 0x0000000000017941 */ /* 0x000fea0003800000 */
.L_x_406:
        /* <DEDUP_REMOVED lines=11> */
.L_x_409:
[----:B------:R-:W-:Y:S05]  /*145d0*/  BSYNC B1 ;  /* 0x0000000000017941 */ /* 0x000fea0003800000 */
.L_x_408:
        /* <DEDUP_REMOVED lines=11> */
.L_x_411:
[----:B------:R-:W-:Y:S05]  /*14690*/  BSYNC B1 ;  /* 0x0000000000017941 */ /* 0x000fea0003800000 */
.L_x_410:
        /* <DEDUP_REMOVED lines=11> */
.L_x_413:
[----:B------:R-:W-:Y:S05]  /*14750*/  BSYNC B1 ;  /* 0x0000000000017941 */ /* 0x000fea0003800000 */
.L_x_412:
        /* <DEDUP_REMOVED lines=11> */
.L_x_415:
[----:B------:R-:W-:Y:S05]  /*14810*/  BSYNC B1 ;  /* 0x0000000000017941 */ /* 0x000fea0003800000 */
.L_x_414:
        /* <DEDUP_REMOVED lines=11> */
.L_x_417:
[----:B------:R-:W-:Y:S05]  /*148d0*/  BSYNC B1 ;  /* 0x0000000000017941 */ /* 0x000fea0003800000 */
.L_x_416:
        /* <DEDUP_REMOVED lines=11> */
.L_x_419:
[----:B------:R-:W-:Y:S05]  /*14990*/  BSYNC B1 ;  /* 0x0000000000017941 */ /* 0x000fea0003800000 */
.L_x_418:
        /* <DEDUP_REMOVED lines=11> */
.L_x_421:
[----:B------:R-:W-:Y:S05]  /*14a50*/  BSYNC B1 ;  /* 0x0000000000017941 */ /* 0x000fea0003800000 */
.L_x_420:
        /* <DEDUP_REMOVED lines=11> */
.L_x_423:
[----:B------:R-:W-:Y:S05]  /*14b10*/  BSYNC B1 ;  /* 0x0000000000017941 */ /* 0x000fea0003800000 */
.L_x_422:
        /* <DEDUP_REMOVED lines=11> */
.L_x_425:
[----:B------:R-:W-:Y:S05]  /*14bd0*/  BSYNC B1 ;  /* 0x0000000000017941 */ /* 0x000fea0003800000 */
.L_x_424:
        /* <DEDUP_REMOVED lines=11> */
.L_x_427:
[----:B------:R-:W-:Y:S05]  /*14c90*/  BSYNC B1 ;  /* 0x0000000000017941 */ /* 0x000fea0003800000 */
.L_x_426:
        /* <DEDUP_REMOVED lines=11> */
.L_x_429:
[----:B------:R-:W-:Y:S05]  /*14d50*/  BSYNC B1 ;  /* 0x0000000000017941 */ /* 0x000fea0003800000 */
.L_x_428:
        /* <DEDUP_REMOVED lines=11> */
.L_x_431:
[----:B------:R-:W-:Y:S05]  /*14e10*/  BSYNC B1 ;  /* 0x0000000000017941 */ /* 0x000fea0003800000 */
.L_x_430:
        /* <DEDUP_REMOVED lines=11> */
.L_x_433:
[----:B------:R-:W-:Y:S05]  /*14ed0*/  BSYNC B1 ;  /* 0x0000000000017941 */ /* 0x000fea0003800000 */
.L_x_432:
        /* <DEDUP_REMOVED lines=11> */
.L_x_435:
[----:B------:R-:W-:Y:S05]  /*14f90*/  BSYNC B1 ;  /* 0x0000000000017941 */ /* 0x000fea0003800000 */
.L_x_434:
        /* <DEDUP_REMOVED lines=11> */
.L_x_437:
[----:B------:R-:W-:Y:S05]  /*15050*/  BSYNC B1 ;  /* 0x0000000000017941 */ /* 0x000fea0003800000 */
.L_x_436:
        /* <DEDUP_REMOVED lines=11> */
.L_x_439:
[----:B------:R-:W-:Y:S05]  /*15110*/  BSYNC B1 ;  /* 0x0000000000017941 */ /* 0x000fea0003800000 */
.L_x_438:
        /* <DEDUP_REMOVED lines=11> */
.L_x_441:
[----:B------:R-:W-:Y:S05]  /*151d0*/  BSYNC B1 ;  /* 0x0000000000017941 */ /* 0x000fea0003800000 */
.L_x_440:
        /* <DEDUP_REMOVED lines=11> */
.L_x_443:
[----:B------:R-:W-:Y:S05]  /*15290*/  BSYNC B1 ;  /* 0x0000000000017941 */ /* 0x000fea0003800000 */
.L_x_442:
        /* <DEDUP_REMOVED lines=11> */
.L_x_445:
[----:B------:R-:W-:Y:S05]  /*15350*/  BSYNC B1 ;  /* 0x0000000000017941 */ /* 0x000fea0003800000 */
.L_x_444:
        /* <DEDUP_REMOVED lines=11> */
.L_x_447:
[----:B------:R-:W-:Y:S05]  /*15410*/  BSYNC B1 ;  /* 0x0000000000017941 */ /* 0x000fea0003800000 */
.L_x_446:
        /* <DEDUP_REMOVED lines=11> */
.L_x_449:
[----:B------:R-:W-:Y:S05]  /*154d0*/  BSYNC B1 ;  /* 0x0000000000017941 */ /* 0x000fea0003800000 */
.L_x_448:
        /* <DEDUP_REMOVED lines=11> */
.L_x_451:
[----:B------:R-:W-:Y:S05]  /*15590*/  BSYNC B1 ;  /* 0x0000000000017941 */ /* 0x000fea0003800000 */
.L_x_450:
        /* <DEDUP_REMOVED lines=11> */
.L_x_453:
[----:B------:R-:W-:Y:S05]  /*15650*/  BSYNC B1 ;  /* 0x0000000000017941 */ /* 0x000fea0003800000 */
.L_x_452:
        /* <DEDUP_REMOVED lines=11> */
.L_x_455:
[----:B------:R-:W-:Y:S05]  /*15710*/  BSYNC B1 ;  /* 0x0000000000017941 */ /* 0x000fea0003800000 */
.L_x_454:
        /* <DEDUP_REMOVED lines=11> */
.L_x_457:
[----:B------:R-:W-:Y:S05]  /*157d0*/  BSYNC B1 ;  /* 0x0000000000017941 */ /* 0x000fea0003800000 */
.L_x_456:
        /* <DEDUP_REMOVED lines=11> */
.L_x_459:
[----:B------:R-:W-:Y:S05]  /*15890*/  BSYNC B1 ;  /* 0x0000000000017941 */ /* 0x000fea0003800000 */
.L_x_458:
        /* <DEDUP_REMOVED lines=11> */
.L_x_461:
[----:B------:R-:W-:Y:S05]  /*15950*/  BSYNC B1 ;  /* 0x0000000000017941 */ /* 0x000fea0003800000 */
.L_x_460:
        /* <DEDUP_REMOVED lines=11> */
.L_x_463:
[----:B------:R-:W-:Y:S05]  /*15a10*/  BSYNC B1 ;  /* 0x0000000000017941 */ /* 0x000fea0003800000 */
.L_x_462:
        /* <DEDUP_REMOVED lines=11> */
.L_x_465:
[----:B------:R-:W-:Y:S05]  /*15ad0*/  BSYNC B1 ;  /* 0x0000000000017941 */ /* 0x000fea0003800000 */
.L_x_464:
        /* <DEDUP_REMOVED lines=11> */
.L_x_467:
[----:B------:R-:W-:Y:S05]  /*15b90*/  BSYNC B1 ;  /* 0x0000000000017941 */ /* 0x000fea0003800000 */
.L_x_466:
        /* <DEDUP_REMOVED lines=11> */
.L_x_469:
[----:B------:R-:W-:Y:S05]  /*15c50*/  BSYNC B1 ;  /* 0x0000000000017941 */ /* 0x000fea0003800000 */
.L_x_468:
        /* <DEDUP_REMOVED lines=11> */
.L_x_471:
[----:B------:R-:W-:Y:S05]  /*15d10*/  BSYNC B1 ;  /* 0x0000000000017941 */ /* 0x000fea0003800000 */
.L_x_470:
        /* <DEDUP_REMOVED lines=11> */
.L_x_473:
[----:B------:R-:W-:Y:S05]  /*15dd0*/  BSYNC B1 ;  /* 0x0000000000017941 */ /* 0x000fea0003800000 */
.L_x_472:
        /* <DEDUP_REMOVED lines=11> */
.L_x_475:
[----:B------:R-:W-:Y:S05]  /*15e90*/  BSYNC B1 ;  /* 0x0000000000017941 */ /* 0x000fea0003800000 */
.L_x_474:
        /* <DEDUP_REMOVED lines=11> */
.L_x_477:
[----:B------:R-:W-:Y:S05]  /*15f50*/  BSYNC B1 ;  /* 0x0000000000017941 */ /* 0x000fea0003800000 */
.L_x_476:
        /* <DEDUP_REMOVED lines=11> */
.L_x_479:
[----:B------:R-:W-:Y:S05]  /*16010*/  BSYNC B1 ;  /* 0x0000000000017941 */ /* 0x000fea0003800000 */
.L_x_478:
        /* <DEDUP_REMOVED lines=11> */
.L_x_481:
[----:B------:R-:W-:Y:S05]  /*160d0*/  BSYNC B1 ;  /* 0x0000000000017941 */ /* 0x000fea0003800000 */
.L_x_480:
        /* <DEDUP_REMOVED lines=11> */
.L_x_483:
[----:B------:R-:W-:Y:S05]  /*16190*/  BSYNC B1 ;  /* 0x0000000000017941 */ /* 0x000fea0003800000 */
.L_x_482:
        /* <DEDUP_REMOVED lines=11> */
.L_x_485:
[----:B------:R-:W-:Y:S05]  /*16250*/  BSYNC B1 ;  /* 0x0000000000017941 */ /* 0x000fea0003800000 */
.L_x_484:
        /* <DEDUP_REMOVED lines=11> */
.L_x_487:
[----:B------:R-:W-:Y:S05]  /*16310*/  BSYNC B1 ;  /* 0x0000000000017941 */ /* 0x000fea0003800000 */
.L_x_486:
        /* <DEDUP_REMOVED lines=11> */
.L_x_489:
[----:B------:R-:W-:Y:S05]  /*163d0*/  BSYNC B1 ;  /* 0x0000000000017941 */ /* 0x000fea0003800000 */
.L_x_488:
        /* <DEDUP_REMOVED lines=11> */
.L_x_491:
[----:B------:R-:W-:Y:S05]  /*16490*/  BSYNC B1 ;  /* 0x0000000000017941 */ /* 0x000fea0003800000 */
.L_x_490:
        /* <DEDUP_REMOVED lines=11> */
.L_x_493:
[----:B------:R-:W-:Y:S05]  /*16550*/  BSYNC B1 ;  /* 0x0000000000017941 */ /* 0x000fea0003800000 */
.L_x_492:
        /* <DEDUP_REMOVED lines=11> */
.L_x_495:
[----:B------:R-:W-:Y:S05]  /*16610*/  BSYNC B1 ;  /* 0x0000000000017941 */ /* 0x000fea0003800000 */
.L_x_494:
        /* <DEDUP_REMOVED lines=11> */
.L_x_497:
[----:B------:R-:W-:Y:S05]  /*166d0*/  BSYNC B1 ;  /* 0x0000000000017941 */ /* 0x000fea0003800000 */
.L_x_496:
        /* <DEDUP_REMOVED lines=11> */
.L_x_499:
[----:B------:R-:W-:Y:S05]  /*16790*/  BSYNC B1 ;  /* 0x0000000000017941 */ /* 0x000fea0003800000 */
.L_x_498:
        /* <DEDUP_REMOVED lines=11> */
.L_x_501:
[----:B------:R-:W-:Y:S05]  /*16850*/  BSYNC B1 ;  /* 0x0000000000017941 */ /* 0x000fea0003800000 */
.L_x_500:
        /* <DEDUP_REMOVED lines=11> */
.L_x_503:
[----:B------:R-:W-:Y:S05]  /*16910*/  BSYNC B1 ;  /* 0x0000000000017941 */ /* 0x000fea0003800000 */
.L_x_502:
        /* <DEDUP_REMOVED lines=11> */
.L_x_505:
[----:B------:R-:W-:Y:S05]  /*169d0*/  BSYNC B1 ;  /* 0x0000000000017941 */ /* 0x000fea0003800000 */
.L_x_504:
        /* <DEDUP_REMOVED lines=11> */
.L_x_507:
[----:B------:R-:W-:Y:S05]  /*16a90*/  BSYNC B1 ;  /* 0x0000000000017941 */ /* 0x000fea0003800000 */
.L_x_506:
        /* <DEDUP_REMOVED lines=11> */
.L_x_509:
[----:B------:R-:W-:Y:S05]  /*16b50*/  BSYNC B1 ;  /* 0x0000000000017941 */ /* 0x000fea0003800000 */
.L_x_508:
        /* <DEDUP_REMOVED lines=11> */
.L_x_511:
[----:B------:R-:W-:Y:S05]  /*16c10*/  BSYNC B1 ;  /* 0x0000000000017941 */ /* 0x000fea0003800000 */
.L_x_510:
        /* <DEDUP_REMOVED lines=11> */
.L_x_513:
[----:B------:R-:W-:Y:S05]  /*16cd0*/  BSYNC B1 ;  /* 0x0000000000017941 */ /* 0x000fea0003800000 */
.L_x_512:
[----:B------:R-:W3:Y:S01]  /*16ce0*/  LDL.LU R159, [R1+0xbd0] ;  /* 0x000bd000019f7983 */ /* 0x000ee20000300800 */
[----:B-----5:R-:W-:Y:S01]  /*16cf0*/  HADD2.F32 R158, -RZ, R19.H0_H0 ;  /* 0x20000013ff9e7230 */ /* 0x020fe20000004100 */
[----:B------:R-:W-:Y:S04]  /*16d00*/  BSSY B1, `(.L_x_514) ;  /* 0x0000008000017945 */ /* 0x000fe80003800000 */
[----:B------:R-:W-:-:S04]  /*16d10*/  FMUL R158, R158, R16 ;  /* 0x000000109e9e7220 */ /* 0x000fc80000400000 */
[----:B---3--:R-:W-:-:S05]  /*16d20*/  FFMA R158, R159, R2, R158 ;  /* 0x000000029f9e7223 */ /* 0x008fca000000009e */
[----:B------:R-:W-:-:S05]  /*16d30*/  F2FP.F16.F32.PACK_AB R158, RZ, R158 ;  /* 0x0000009eff9e723e */ /* 0x000fca00000000ff */
[----:B------:R3:W-:Y:S01]  /*16d40*/  @P4 STG.E.U16 desc[UR36][R154.64+0x1d0], R158 ;  /* 0x0001d09e9a004986 */ /* 0x0007e2000c101524 */
[----:B------:R-:W-:-:S13]  /*16d50*/  ISETP.GT.AND P4, PT, R0, 0x80, P6 ;  /* 0x000000800000780c */ /* 0x000fda0003784270 */
[----:B---3--:R-:W-:Y:S05]  /*16d60*/  @!P4 BRA `(.L_x_515) ;  /* 0x000000000004c947 */ /* 0x008fea0003800000 */
[----:B------:R3:W5:Y:S02]  /*16d70*/  LDG.E.LTC128B.U16 R19, desc[UR36][R20.64+0x1d2] ;  /* 0x0001d22414137981 */ /* 0x000764000c1e1520 */
.L_x_515:
[----:B------:R-:W-:Y:S05]  /*16d80*/  BSYNC B1 ;  /* 0x0000000000017941 */ /* 0x000fea0003800000 */
.L_x_514:
        /* <DEDUP_REMOVED lines=11> */
.L_x_517:
[----:B------:R-:W-:Y:S05]  /*16e40*/  BSYNC B1 ;  /* 0x0000000000017941 */ /* 0x000fea0003800000 */
.L_x_516:
        /* <DEDUP_REMOVED lines=10> */
.L_x_519:
[----:B------:R-:W-:Y:S05]  /*16ef0*/  BSYNC B1 ;  /* 0x0000000000017941 */ /* 0x000fea0003800000 */
.L_x_518:
        /* <DEDUP_REMOVED lines=10> */
.L_x_521:
[----:B------:R-:W-:Y:S05]  /*16fa0*/  BSYNC B1 ;  /* 0x0000000000017941 */ /* 0x000fea0003800000 */
.L_x_520:
        /* <DEDUP_REMOVED lines=10> */
.L_x_523:
[----:B------:R-:W-:Y:S05]  /*17050*/  BSYNC B1 ;  /* 0x0000000000017941 */ /* 0x000fea0003800000 */
.L_x_522:
        /* <DEDUP_REMOVED lines=10> */
.L_x_525:
[----:B------:R-:W-:Y:S05]  /*17100*/  BSYNC B1 ;  /* 0x0000000000017941 */ /* 0x000fea0003800000 */
.L_x_524:
        /* <DEDUP_REMOVED lines=10> */
.L_x_527:
[----:B------:R-:W-:Y:S05]  /*171b0*/  BSYNC B1 ;  /* 0x0000000000017941 */ /* 0x000fea0003800000 */
.L_x_526:
        /* <DEDUP_REMOVED lines=10> */
.L_x_529:
[----:B------:R-:W-:Y:S05]  /*17260*/  BSYNC B1 ;  /* 0x0000000000017941 */ /* 0x000fea0003800000 */
.L_x_528:
        /* <DEDUP_REMOVED lines=10> */
.L_x_531:
[----:B------:R-:W-:Y:S05]  /*17310*/  BSYNC B1 ;  /* 0x0000000000017941 */ /* 0x000fea0003800000 */
.L_x_530:
        /* <DEDUP_REMOVED lines=10> */
.L_x_533:
[----:B------:R-:W-:Y:S05]  /*173c0*/  BSYNC B1 ;  /* 0x0000000000017941 */ /* 0x000fea0003800000 */
.L_x_532:
        /* <DEDUP_REMOVED lines=10> */
.L_x_535:
[----:B------:R-:W-:Y:S05]  /*17470*/  BSYNC B1 ;  /* 0x0000000000017941 */ /* 0x000fea0003800000 */
.L_x_534:
[----:B------:R-:W2:Y:S01]  /*17480*/  LDL.LU R155, [R1+0xbfc] ;  /* 0x000bfc00019b7983 */ /* 0x000ea20000300800 */
[----:B-----5:R-:W-:Y:S01]  /*17490*/  HADD2.F32 R154, -RZ, R19.H0_H0 ;  /* 0x20000013ff9a7230 */ /* 0x020fe20000004100 */
[----:B------:R-:W-:Y:S02]  /*174a0*/  USHF.L.U64.HI UR4, UR6, 0x9, UR7 ;  /* 0x0000000906047899 */ /* 0x000fe40008010207 */
[----:B------:R-:W4:Y:S02]  /*174b0*/  LDL.LU R157, [R1+0x800] ;  /* 0x00080000019d7983 */ /* 0x000f240000300800 */
[----:B------:R-:W-:-:S04]  /*174c0*/  FMUL R154, R154, R16 ;  /* 0x000000109a9a7220 */ /* 0x000fc80000400000 */
[----:B--2---:R-:W-:-:S05]  /*174d0*/  FFMA R154, R155, R2, R154 ;  /* 0x000000029b9a7223 */ /* 0x004fca000000009a */
[----:B------:R-:W-:-:S05]  /*174e0*/  F2FP.F16.F32.PACK_AB R154, RZ, R154 ;  /* 0x0000009aff9a723e */ /* 0x000fca00000000ff */
[----:B------:R2:W-:Y:S02]  /*174f0*/  @P4 STG.E.U16 desc[UR36][R166.64+0x1f2], R154 ;  /* 0x0001f29aa6004986 */ /* 0x0005e4000c101524 */
[----:B--2---:R-:W-:-:S05]  /*17500*/  IMAD.U32 R154, RZ, RZ, UR6 ;  /* 0x00000006ff9a7e24 */ /* 0x004fca000f8e00ff */
[----:B------:R-:W-:-:S04]  /*17510*/  LEA R154, P4, R154, R168, 0x9 ;  /* 0x000000a89a9a7211 */ /* 0x000fc800078848ff */
[----:B------:R-:W-:Y:S02]  /*17520*/  IADD3.X R155, R169, UR4, RZ, P4, !PT ;  /* 0x00000004a99b7c10 */ /* 0x000fe4000a7fe4ff */
[----:B------:R-:W-:-:S13]  /*17530*/  ISETP.GT.AND P4, PT, R0, 0x100, P5 ;  /* 0x000001000000780c */ /* 0x000fda0002f84270 */
[----:B------:R-:W2:Y:S01]  /*17540*/  @P4 LDG.E.LTC128B.U16 R19, desc[UR36][R178.64] ;  /* 0x00000024b2134981 */ /* 0x000ea2000c1e1520 */
[----:B------:R-:W-:Y:S01]  /*17550*/  BSSY B1, `(.L_x_536) ;  /* 0x000000a000017945 */ /* 0x000fe20003800000 */
[----:B--2---:R-:W-:-:S05]  /*17560*/  HADD2.F32 R156, -RZ, R19.H0_H0 ;  /* 0x20000013ff9c7230 */ /* 0x004fca0000004100 */
[----:B------:R-:W-:-:S04]  /*17570*/  FMUL R156, R156, R16 ;  /* 0x000000109c9c7220 */ /* 0x000fc80000400000 */
[----:B----4-:R-:W-:-:S05]  /*17580*/  FFMA R156, R157, R2, R156 ;  /* 0x000000029d9c7223 */ /* 0x010fca000000009c */
[----:B------:R-:W-:-:S05]  /*17590*/  F2FP.F16.F32.PACK_AB R156, RZ, R156 ;  /* 0x0000009cff9c723e */ /* 0x000fca00000000ff */
[----:B------:R2:W-:Y:S01]  /*175a0*/  @P4 STG.E.U16 desc[UR36][R154.64], R156 ;  /* 0x0000009c9a004986 */ /* 0x0005e2000c101524 */
[----:B------:R-:W-:-:S04]  /*175b0*/  LOP3.LUT P4, RZ, R17, 0x2, RZ, 0xc0, !PT ;  /* 0x0000000211ff7812 */ /* 0x000fc8000788c0ff */
[----:B------:R-:W-:-:S13]  /*175c0*/  ISETP.GT.AND P4, PT, R0, 0x100, P4 ;  /* 0x000001000000780c */ /* 0x000fda0002784270 */
[----:B--2---:R-:W-:Y:S05]  /*175d0*/  @!P4 BRA `(.L_x_537) ;  /* 0x000000000004c947 */ /* 0x004fea0003800000 */
[----:B------:R2:W5:Y:S02]  /*175e0*/  LDG.E.LTC128B.U16 R19, desc[UR36][R12.64+0x2] ;  /* 0x000002240c137981 */ /* 0x000564000c1e1520 */
.L_x_537:
[----:B------:R-:W-:Y:S05]  /*175f0*/  BSYNC B1 ;  /* 0x0000000000017941 */ /* 0x000fea0003800000 */
.L_x_536:
[----:B------:R-:W4:Y:S01]  /*17600*/  LDL.LU R157, [R1+0x804] ;  /* 0x00080400019d7983 */ /* 0x000f220000300800 */
        /* <DEDUP_REMOVED lines=8> */
[----:B------:R-:W-:-:S13]  /*17690*/  ISETP.GT.AND P4, PT, R0, 0x108, P5 ;  /* 0x000001080000780c */ /* 0x000fda0002f84270 */
[----:B----4-:R-:W-:Y:S05]  /*176a0*/  @!P4 BRA `(.L_x_539) ;  /* 0x000000000004c947 */ /* 0x010fea0003800000 */
[----:B------:R4:W5:Y:S02]  /*176b0*/  LDG.E.LTC128B.U16 R19, desc[UR36][R162.64] ;  /* 0x00000024a2137981 */ /* 0x000964000c1e1520 */
.L_x_539:
[----:B------:R-:W-:Y:S05]  /*176c0*/  BSYNC B1 ;  /* 0x0000000000017941 */ /* 0x000fea0003800000 */
.L_x_538:
[----:B------:R-:W2:Y:S01]  /*176d0*/  LDL.LU R157, [R1+0x808] ;  /* 0x00080800019d7983 */ /* 0x000ea20000300800 */
[----:B-----5:R-:W-:Y:S01]  /*176e0*/  HADD2.F32 R156, -RZ, R19.H0_H0 ;  /* 0x20000013ff9c7230 */ /* 0x020fe20000004100 */
[----:B------:R-:W-:Y:S04]  /*176f0*/  BSSY B1, `(.L_x_540) ;  /* 0x000000b000017945 */ /* 0x000fe80003800000 */
[----:B------:R-:W-:-:S04]  /*17700*/  FMUL R156, R156, R16 ;  /* 0x000000109c9c7220 */ /* 0x000fc80000400000 */
[----:B--2---:R-:W-:-:S05]  /*17710*/  FFMA R156, R157, R2, R156 ;  /* 0x000000029d9c7223 */ /* 0x004fca000000009c */
[----:B------:R-:W-:-:S05]  /*17720*/  F2FP.F16.F32.PACK_AB R156, RZ, R156 ;  /* 0x0000009cff9c723e */ /* 0x000fca00000000ff */
[----:B------:R2:W-:Y:S02]  /*17730*/  @P4 STG.E.U16 desc[UR36][R158.64], R156 ;  /* 0x0000009c9e004986 */ /* 0x0005e4000c101524 */
[----:B--2---:R-:W-:-:S05]  /*17740*/  IADD3 R156, P4, R180, R154, RZ ;  /* 0x0000009ab49c7210 */ /* 0x004fca0007f9e0ff */
[----:B------:R-:W-:Y:S01]  /*17750*/  IMAD.X R157, R181, 0x1, R155, P4 ;  /* 0x00000001b59d7824 */ /* 0x000fe200020e069b */
[----:B------:R-:W-:-:S04]  /*17760*/  LOP3.LUT P4, RZ, R17, 0x2, RZ, 0xc0, !PT ;  /* 0x0000000211ff7812 */ /* 0x000fc8000788c0ff */
[----:B------:R-:W-:-:S13]  /*17770*/  ISETP.GT.AND P4, PT, R0, 0x108, P4 ;  /* 0x000001080000780c */ /* 0x000fda0002784270 */
[----:B------:R-:W-:Y:S05]  /*17780*/  @!P4 BRA `(.L_x_541) ;  /* 0x000000000004c947 */ /* 0x000fea0003800000 */
[----:B------:R2:W5:Y:S02]  /*17790*/  LDG.E.LTC128B.U16 R19, desc[UR36][R10.64+0x2] ;  /* 0x000002240a137981 */ /* 0x000564000c1e1520 */
.L_x_541:
[----:B------:R-:W-:Y:S05]  /*177a0*/  BSYNC B1 ;  /* 0x0000000000017941 */ /* 0x000fea0003800000 */
.L_x_540:
        /* <DEDUP_REMOVED lines=11> */
.L_x_543:
[----:B------:R-:W-:Y:S05]  /*17860*/  BSYNC B1 ;  /* 0x0000000000017941 */ /* 0x000fea0003800000 */
.L_x_542:
[----:B------:R-:W2:Y:S01]  /*17870*/  LDL.LU R161, [R1+0x810] ;  /* 0x0008100001a17983 */ /* 0x000ea20000300800 */
[----:B-----5:R-:W-:Y:S01]  /*17880*/  HADD2.F32 R160, -RZ, R19.H0_H0 ;  /* 0x20000013ffa07230 */ /* 0x020fe20000004100 */
[----:B------:R-:W-:Y:S04]  /*17890*/  BSSY B1, `(.L_x_544) ;  /* 0x000000c000017945 */ /* 0x000fe80003800000 */
[----:B------:R-:W-:-:S04]  /*178a0*/  FMUL R160, R160, R16 ;  /* 0x00000010a0a07220 */ /* 0x000fc80000400000 */
[----:B--2---:R-:W-:Y:S01]  /*178b0*/  FFMA R160, R161, R2, R160 ;  /* 0x00000002a1a07223 */ /* 0x004fe200000000a0 */
[----:B------:R-:W-:-:S04]  /*178c0*/  @P4 IMAD.MOV.U32 R161, RZ, RZ, R155 ;  /* 0x000000ffffa14224 */ /* 0x000fc800078e009b */
[----:B------:R-:W-:-:S04]  /*178d0*/  F2FP.F16.F32.PACK_AB R160, RZ, R160 ;  /* 0x000000a0ffa0723e */ /* 0x000fc800000000ff */
[----:B----4-:R-:W-:Y:S01]  /*178e0*/  PRMT R162, R160, 0x7610, R162 ;  /* 0x00007610a0a27816 */ /* 0x010fe200000000a2 */
[----:B------:R-:W-:-:S05]  /*178f0*/  @P4 IMAD.MOV.U32 R160, RZ, RZ, R154 ;  /* 0x000000ffffa04224 */ /* 0x000fca00078e009a */
[----:B------:R2:W-:Y:S01]  /*17900*/  @P4 STG.E.U16 desc[UR36][R160.64+0x10], R162 ;  /* 0x000010a2a0004986 */ /* 0x0005e2000c101524 */
[----:B------:R-:W-:-:S04]  /*17910*/  LOP3.LUT P4, RZ, R17, 0x8, RZ, 0xc0, !PT ;  /* 0x0000000811ff7812 */ /* 0x000fc8000788c0ff */
[----:B------:R-:W-:-:S13]  /*17920*/  ISETP.GT.AND P4, PT, R0, 0x100, P4 ;  /* 0x000001000000780c */ /* 0x000fda0002784270 */
[----:B--2---:R-:W-:Y:S05]  /*17930*/  @!P4 BRA `(.L_x_545) ;  /* 0x000000000004c947 */ /* 0x004fea0003800000 */
[----:B------:R2:W5:Y:S02]  /*17940*/  LDG.E.LTC128B.U16 R19, desc[UR36][R12.64+0x12] ;  /* 0x000012240c137981 */ /* 0x000564000c1e1520 */
.L_x_545:
[----:B------:R-:W-:Y:S05]  /*17950*/  BSYNC B1 ;  /* 0x0000000000017941 */ /* 0x000fea0003800000 */
.L_x_544:
[----:B------:R-:W4:Y:S01]  /*17960*/  LDL.LU R161, [R1+0x814] ;  /* 0x0008140001a17983 */ /* 0x000f220000300800 */
[----:B-----5:R-:W-:Y:S01]  /*17970*/  HADD2.F32 R160, -RZ, R19.H0_H0 ;  /* 0x20000013ffa07230 */ /* 0x020fe20000004100 */
[----:B------:R-:W-:Y:S04]  /*17980*/  BSSY B1, `(.L_x_546) ;  /* 0x0000009000017945 */ /* 0x000fe80003800000 */
[----:B------:R-:W-:-:S04]  /*17990*/  FMUL R160, R160, R16 ;  /* 0x00000010a0a07220 */ /* 0x000fc80000400000 */
[----:B----4-:R-:W-:-:S05]  /*179a0*/  FFMA R160, R161, R2, R160 ;  /* 0x00000002a1a07223 */ /* 0x010fca00000000a0 */
[----:B------:R-:W-:-:S05]  /*179b0*/  F2FP.F16.F32.PACK_AB R160, RZ, R160 ;  /* 0x000000a0ffa0723e */ /* 0x000fca00000000ff */
[----:B------:R4:W-:Y:S01]  /*179c0*/  @P4 STG.E.U16 desc[UR36][R154.64+0x12], R160 ;  /* 0x000012a09a004986 */ /* 0x0009e2000c101524 */
[----:B------:R-:W-:-:S04]  /*179d0*/  LOP3.LUT P4, RZ, R17, 0x4, RZ, 0xc0, !PT ;  /* 0x0000000411ff7812 */ /* 0x000fc8000788c0ff */
[----:B------:R-:W-:-:S13]  /*179e0*/  ISETP.GT.AND P4, PT, R0, 0x108, P4 ;  /* 0x000001080000780c */ /* 0x000fda0002784270 */
[----:B----4-:R-:W-:Y:S05]  /*179f0*/  @!P4 BRA `(.L_x_547) ;  /* 0x000000000004c947 */ /* 0x010fea0003800000 */
[----:B------:R4:W5:Y:S02]  /*17a00*/  LDG.E.LTC128B.U16 R19, desc[UR36][R10.64+0x10] ;  /* 0x000010240a137981 */ /* 0x000964000c1e1520 */
.L_x_547:
[----:B------:R-:W-:Y:S05]  /*17a10*/  BSYNC B1 ;  /* 0x0000000000017941 */ /* 0x000fea0003800000 */
.L_x_546:
        /* <DEDUP_REMOVED lines=11> */
.L_x_549:
[----:B------:R-:W-:Y:S05]  /*17ad0*/  BSYNC B1 ;  /* 0x0000000000017941 */ /* 0x000fea0003800000 */
.L_x_548:
        /* <DEDUP_REMOVED lines=11> */
.L_x_551:
[----:B------:R-:W-:Y:S05]  /*17b90*/  BSYNC B1 ;  /* 0x0000000000017941 */ /* 0x000fea0003800000 */
.L_x_550:
        /* <DEDUP_REMOVED lines=10> */
[----:B------:R-:W-:-:S04]  /*17c40*/  LOP3.LUT P4, RZ, R17, 0x40, RZ, 0xc0, !PT ;  /* 0x0000004011ff7812 */ /* 0x000fc8000788c0ff */
[----:B------:R-:W-:-:S13]  /*17c50*/  ISETP.GT.AND P4, PT, R0, 0x100, P4 ;  /* 0x000001000000780c */ /* 0x000fda0002784270 */
[----:B--2---:R-:W-:Y:S05]  /*17c60*/  @!P4 BRA `(.L_x_553) ;  /* 0x000000000004c947 */ /* 0x004fea0003800000 */
[----:B------:R2:W5:Y:S02]  /*17c70*/  LDG.E.LTC128B.U16 R19, desc[UR36][R12.64+0x22] ;  /* 0x000022240c137981 */ /* 0x000564000c1e1520 */
.L_x_553:
[----:B------:R-:W-:Y:S05]  /*17c80*/  BSYNC B1 ;  /* 0x0000000000017941 */ /* 0x000fea0003800000 */
.L_x_552:
        /* <DEDUP_REMOVED lines=11> */
.L_x_555:
[----:B------:R-:W-:Y:S05]  /*17d40*/  BSYNC B1 ;  /* 0x0000000000017941 */ /* 0x000fea0003800000 */
.L_x_554:
        /* <DEDUP_REMOVED lines=11> */
.L_x_557:
[----:B------:R-:W-:Y:S05]  /*17e00*/  BSYNC B1 ;  /* 0x0000000000017941 */ /* 0x000fea0003800000 */
.L_x_556:
        /* <DEDUP_REMOVED lines=11> */
.L_x_559:
[----:B------:R-:W-:Y:S05]  /*17ec0*/  BSYNC B1 ;  /* 0x0000000000017941 */ /* 0x000fea0003800000 */
.L_x_558:
        /* <DEDUP_REMOVED lines=14> */
.L_x_561:
[----:B------:R-:W-:Y:S05]  /*17fb0*/  BSYNC B1 ;  /* 0x0000000000017941 */ /* 0x000fea0003800000 */
.L_x_560:
        /* <DEDUP_REMOVED lines=11> */
.L_x_563:
[----:B------:R-:W-:Y:S05]  /*18070*/  BSYNC B1 ;  /* 0x0000000000017941 */ /* 0x000fea0003800000 */
.L_x_562:
        /* <DEDUP_REMOVED lines=11> */
.L_x_565:
[----:B------:R-:W-:Y:S05]  /*18130*/  BSYNC B1 ;  /* 0x0000000000017941 */ /* 0x000fea0003800000 */
.L_x_564:
        /* <DEDUP_REMOVED lines=11> */
.L_x_567:
[----:B------:R-:W-:Y:S05]  /*181f0*/  BSYNC B1 ;  /* 0x0000000000017941 */ /* 0x000fea0003800000 */
.L_x_566:
        /* <DEDUP_REMOVED lines=14> */
.L_x_569:
[----:B------:R-:W-:Y:S05]  /*182e0*/  BSYNC B1 ;  /* 0x0000000000017941 */ /* 0x000fea0003800000 */
.L_x_568:
        /* <DEDUP_REMOVED lines=11> */
.L_x_571:
[----:B------:R-:W-:Y:S05]  /*183a0*/  BSYNC B1 ;  /* 0x0000000000017941 */ /* 0x000fea0003800000 */
.L_x_570:
        /* <DEDUP_REMOVED lines=11> */
.L_x_573:
[----:B------:R-:W-:Y:S05]  /*18460*/  BSYNC B1 ;  /* 0x0000000000017941 */ /* 0x000fea0003800000 */
.L_x_572:
        /* <DEDUP_REMOVED lines=11> */
.L_x_575:
[----:B------:R-:W-:Y:S05]  /*18520*/  BSYNC B1 ;  /* 0x0000000000017941 */ /* 0x000fea0003800000 */
.L_x_574:
        /* <DEDUP_REMOVED lines=14> */
.L_x_577:
[----:B------:R-:W-:Y:S05]  /*18610*/  BSYNC B1 ;  /* 0x0000000000017941 */ /* 0x000fea0003800000 */
.L_x_576:
        /* <DEDUP_REMOVED lines=11> */
.L_x_579:
[----:B------:R-:W-:Y:S05]  /*186d0*/  BSYNC B1 ;  /* 0x0000000000017941 */ /* 0x000fea0003800000 */
.L_x_578:
        /* <DEDUP_REMOVED lines=11> */
.L_x_581:
[----:B------:R-:W-:Y:S05]  /*18790*/  BSYNC B1 ;  /* 0x0000000000017941 */ /* 0x000fea0003800000 */
.L_x_580:
        /* <DEDUP_REMOVED lines=11> */
.L_x_583:
[----:B------:R-:W-:Y:S05]  /*18850*/  BSYNC B1 ;  /* 0x0000000000017941 */ /* 0x000fea0003800000 */
.L_x_582:
        /* <DEDUP_REMOVED lines=14> */
.L_x_585:
[----:B------:R-:W-:Y:S05]  /*18940*/  BSYNC B1 ;  /* 0x0000000000017941 */ /* 0x000fea0003800000 */
.L_x_584:
        /* <DEDUP_REMOVED lines=11> */
.L_x_587:
[----:B------:R-:W-:Y:S05]  /*18a00*/  BSYNC B1 ;  /* 0x0000000000017941 */ /* 0x000fea0003800000 */
.L_x_586:
        /* <DEDUP_REMOVED lines=11> */
.L_x_589:
[----:B------:R-:W-:Y:S05]  /*18ac0*/  BSYNC B1 ;  /* 0x0000000000017941 */ /* 0x000fea0003800000 */
.L_x_588:
        /* <DEDUP_REMOVED lines=11> */
.L_x_591:
[----:B------:R-:W-:Y:S05]  /*18b80*/  BSYNC B1 ;  /* 0x0000000000017941 */ /* 0x000fea0003800000 */
.L_x_590:
        /* <DEDUP_REMOVED lines=14> */
.L_x_593:
[----:B------:R-:W-:Y:S05]  /*18c70*/  BSYNC B1 ;  /* 0x0000000000017941 */ /* 0x000fea0003800000 */
.L_x_592:
        /* <DEDUP_REMOVED lines=11> */
.L_x_595:
[----:B------:R-:W-:Y:S05]  /*18d30*/  BSYNC B1 ;  /* 0x0000000000017941 */ /* 0x000fea0003800000 */
.L_x_594:
        /* <DEDUP_REMOVED lines=11> */
.L_x_597:
[----:B------:R-:W-:Y:S05]  /*18df0*/  BSYNC B1 ;  /* 0x0000000000017941 */ /* 0x000fea0003800000 */
.L_x_596:
        /* <DEDUP_REMOVED lines=11> */
.L_x_599:
[----:B------:R-:W-:Y:S05]  /*18eb0*/  BSYNC B1 ;  /* 0x0000000000017941 */ /* 0x000fea0003800000 */
.L_x_598:
        /* <DEDUP_REMOVED lines=14> */
.L_x_601:
[----:B------:R-:W-:Y:S05]  /*18fa0*/  BSYNC B1 ;  /* 0x0000000000017941 */ /* 0x000fea0003800000 */
.L_x_600:
        /* <DEDUP_REMOVED lines=11> */
.L_x_603:
[----:B------:R-:W-:Y:S05]  /*19060*/  BSYNC B1 ;  /* 0x0000000000017941 */ /* 0x000fea0003800000 */
.L_x_602:
        /* <DEDUP_REMOVED lines=11> */
.L_x_605:
[----:B------:R-:W-:Y:S05]  /*19120*/  BSYNC B1 ;  /* 0x0000000000017941 */ /* 0x000fea0003800000 */
.L_x_604:
        /* <DEDUP_REMOVED lines=11> */
.L_x_607:
[----:B------:R-:W-:Y:S05]  /*191e0*/  BSYNC B1 ;  /* 0x0000000000017941 */ /* 0x000fea0003800000 */
.L_x_606:
        /* <DEDUP_REMOVED lines=14> */
.L_x_609:
[----:B------:R-:W-:Y:S05]  /*192d0*/  BSYNC B1 ;  /* 0x0000000000017941 */ /* 0x000fea0003800000 */
.L_x_608:
        /* <DEDUP_REMOVED lines=11> */
.L_x_611:
[----:B------:R-:W-:Y:S05]  /*19390*/  BSYNC B1 ;  /* 0x0000000000017941 */ /* 0x000fea0003800000 */
.L_x_610:
        /* <DEDUP_REMOVED lines=11> */
.L_x_613:
[----:B------:R-:W-:Y:S05]  /*19450*/  BSYNC B1 ;  /* 0x0000000000017941 */ /* 0x000fea0003800000 */
.L_x_612:
        /* <DEDUP_REMOVED lines=11> */
.L_x_615:
[----:B------:R-:W-:Y:S05]  /*19510*/  BSYNC B1 ;  /* 0x0000000000017941 */ /* 0x000fea0003800000 */
.L_x_614:
        /* <DEDUP_REMOVED lines=14> */
.L_x_617:
[----:B------:R-:W-:Y:S05]  /*19600*/  BSYNC B1 ;  /* 0x0000000000017941 */ /* 0x000fea0003800000 */
.L_x_616:
        /* <DEDUP_REMOVED lines=11> */
.L_x_619:
[----:B------:R-:W-:Y:S05]  /*196c0*/  BSYNC B1 ;  /* 0x0000000000017941 */ /* 0x000fea0003800000 */
.L_x_618:
        /* <DEDUP_REMOVED lines=11> */
.L_x_621:
[----:B------:R-:W-:Y:S05]  /*19780*/  BSYNC B1 ;  /* 0x0000000000017941 */ /* 0x000fea0003800000 */
.L_x_620:
        /* <DEDUP_REMOVED lines=11> */
.L_x_623:
[----:B------:R-:W-:Y:S05]  /*19840*/  BSYNC B1 ;  /* 0x0000000000017941 */ /* 0x000fea0003800000 */
.L_x_622:
        /* <DEDUP_REMOVED lines=14> */
.L_x_625:
[----:B------:R-:W-:Y:S05]  /*19930*/  BSYNC B1 ;  /* 0x0000000000017941 */ /* 0x000fea0003800000 */
.L_x_624:
        /* <DEDUP_REMOVED lines=11> */
.L_x_627:
[----:B------:R-:W-:Y:S05]  /*199f0*/  BSYNC B1 ;  /* 0x0000000000017941 */ /* 0x000fea0003800000 */
.L_x_626:
        /* <DEDUP_REMOVED lines=11> */
.L_x_629:
[----:B------:R-:W-:Y:S05]  /*19ab0*/  BSYNC B1 ;  /* 0x0000000000017941 */ /* 0x000fea0003800000 */
.L_x_628:
        /* <DEDUP_REMOVED lines=11> */
.L_x_631:
[----:B------:R-:W-:Y:S05]  /*19b70*/  BSYNC B1 ;  /* 0x0000000000017941 */ /* 0x000fea0003800000 */
.L_x_630:
        /* <DEDUP_REMOVED lines=14> */
.L_x_633:
[----:B------:R-:W-:Y:S05]  /*19c60*/  BSYNC B1 ;  /* 0x0000000000017941 */ /* 0x000fea0003800000 */
.L_x_632:
        /* <DEDUP_REMOVED lines=11> */
.L_x_635:
[----:B------:R-:W-:Y:S05]  /*19d20*/  BSYNC B1 ;  /* 0x0000000000017941 */ /* 0x000fea0003800000 */
.L_x_634:
        /* <DEDUP_REMOVED lines=11> */
.L_x_637:
[----:B------:R-:W-:Y:S05]  /*19de0*/  BSYNC B1 ;  /* 0x0000000000017941 */ /* 0x000fea0003800000 */
.L_x_636:
        /* <DEDUP_REMOVED lines=11> */
.L_x_639:
[----:B------:R-:W-:Y:S05]  /*19ea0*/  BSYNC B1 ;  /* 0x0000000000017941 */ /* 0x000fea0003800000 */
.L_x_638:
        /* <DEDUP_REMOVED lines=14> */
.L_x_641:
[----:B------:R-:W-:Y:S05]  /*19f90*/  BSYNC B1 ;  /* 0x0000000000017941 */ /* 0x000fea0003800000 */
.L_x_640:
        /* <DEDUP_REMOVED lines=11> */
.L_x_643:
[----:B------:R-:W-:Y:S05]  /*1a050*/  BSYNC B1 ;  /* 0x0000000000017941 */ /* 0x000fea0003800000 */
.L_x_642:
        /* <DEDUP_REMOVED lines=11> */
.L_x_645:
[----:B------:R-:W-:Y:S05]  /*1a110*/  BSYNC B1 ;  /* 0x0000000000017941 */ /* 0x000fea0003800000 */
.L_x_644:
        /* <DEDUP_REMOVED lines=11> */
.L_x_647:
[----:B------:R-:W-:Y:S05]  /*1a1d0*/  BSYNC B1 ;  /* 0x0000000000017941 */ /* 0x000fea0003800000 */
.L_x_646:
        /* <DEDUP_REMOVED lines=14> */
.L_x_649:
[----:B------:R-:W-:Y:S05]  /*1a2c0*/  BSYNC B1 ;  /* 0x0000000000017941 */ /* 0x000fea0003800000 */
.L_x_648:
        /* <DEDUP_REMOVED lines=11> */
.L_x_651:
[----:B------:R-:W-:Y:S05]  /*1a380*/  BSYNC B1 ;  /* 0x0000000000017941 */ /* 0x000fea0003800000 */
.L_x_650:
        /* <DEDUP_REMOVED lines=11> */
.L_x_653:
[----:B------:R-:W-:Y:S05]  /*1a440*/  BSYNC B1 ;  /* 0x0000000000017941 */ /* 0x000fea0003800000 */
.L_x_652:
        /* <DEDUP_REMOVED lines=11> */
.L_x_655:
[----:B------:R-:W-:Y:S05]  /*1a500*/  BSYNC B1 ;  /* 0x0000000000017941 */ /* 0x000fea0003800000 */
.L_x_654:
        /* <DEDUP_REMOVED lines=14> */
.L_x_657:
[----:B------:R-:W-:Y:S05]  /*1a5f0*/  BSYNC B1 ;  /* 0x0000000000017941 */ /* 0x000fea0003800000 */
.L_x_656:
        /* <DEDUP_REMOVED lines=11> */
.L_x_659:
[----:B------:R-:W-:Y:S05]  /*1a6b0*/  BSYNC B1 ;  /* 0x0000000000017941 */ /* 0x000fea0003800000 */
.L_x_658:
        /* <DEDUP_REMOVED lines=11> */
.L_x_661:
[----:B------:R-:W-:Y:S05]  /*1a770*/  BSYNC B1 ;  /* 0x0000000000017941 */ /* 0x000fea0003800000 */
.L_x_660:
        /* <DEDUP_REMOVED lines=11> */
.L_x_663:
[----:B------:R-:W-:Y:S05]  /*1a830*/  BSYNC B1 ;  /* 0x0000000000017941 */ /* 0x000fea0003800000 */
.L_x_662:
        /* <DEDUP_REMOVED lines=14> */
.L_x_665:
[----:B------:R-:W-:Y:S05]  /*1a920*/  BSYNC B1 ;  /* 0x0000000000017941 */ /* 0x000fea0003800000 */
.L_x_664:
        /* <DEDUP_REMOVED lines=11> */
.L_x_667:
[----:B------:R-:W-:Y:S05]  /*1a9e0*/  BSYNC B1 ;  /* 0x0000000000017941 */ /* 0x000fea0003800000 */
.L_x_666:
        /* <DEDUP_REMOVED lines=11> */
.L_x_669:
[----:B------:R-:W-:Y:S05]  /*1aaa0*/  BSYNC B1 ;  /* 0x0000000000017941 */ /* 0x000fea0003800000 */
.L_x_668:
        /* <DEDUP_REMOVED lines=11> */
.L_x_671:
[----:B------:R-:W-:Y:S05]  /*1ab60*/  BSYNC B1 ;  /* 0x0000000000017941 */ /* 0x000fea0003800000 */
.L_x_670:
        /* <DEDUP_REMOVED lines=14> */
.L_x_673:
[----:B------:R-:W-:Y:S05]  /*1ac50*/  BSYNC B1 ;  /* 0x0000000000017941 */ /* 0x000fea0003800000 */
.L_x_672:
        /* <DEDUP_REMOVED lines=11> */
.L_x_675:
[----:B------:R-:W-:Y:S05]  /*1ad10*/  BSYNC B1 ;  /* 0x0000000000017941 */ /* 0x000fea0003800000 */
.L_x_674:
        /* <DEDUP_REMOVED lines=11> */
.L_x_677:
[----:B------:R-:W-:Y:S05]  /*1add0*/  BSYNC B1 ;  /* 0x0000000000017941 */ /* 0x000fea0003800000 */
.L_x_676:
        /* <DEDUP_REMOVED lines=11> */
.L_x_679:
[----:B------:R-:W-:Y:S05]  /*1ae90*/  BSYNC B1 ;  /* 0x0000000000017941 */ /* 0x000fea0003800000 */
.L_x_678:
        /* <DEDUP_REMOVED lines=14> */
.L_x_681:
[----:B------:R-:W-:Y:S05]  /*1af80*/  BSYNC B1 ;  /* 0x0000000000017941 */ /* 0x000fea0003800000 */
.L_x_680:
        /* <DEDUP_REMOVED lines=11> */
.L_x_683:
[----:B------:R-:W-:Y:S05]  /*1b040*/  BSYNC B1 ;  /* 0x0000000000017941 */ /* 0x000fea0003800000 */
.L_x_682:
        /* <DEDUP_REMOVED lines=11> */
.L_x_685:
[----:B------:R-:W-:Y:S05]  /*1b100*/  BSYNC B1 ;  /* 0x0000000000017941 */ /* 0x000fea0003800000 */
.L_x_684:
        /* <DEDUP_REMOVED lines=11> */
.L_x_687:
[----:B------:R-:W-:Y:S05]  /*1b1c0*/  BSYNC B1 ;  /* 0x0000000000017941 */ /* 0x000fea0003800000 */
.L_x_686:
        /* <DEDUP_REMOVED lines=14> */
.L_x_689:
[----:B------:R-:W-:Y:S05]  /*1b2b0*/  BSYNC B1 ;  /* 0x0000000000017941 */ /* 0x000fea0003800000 */
.L_x_688:
        /* <DEDUP_REMOVED lines=11> */
.L_x_691:
[----:B------:R-:W-:Y:S05]  /*1b370*/  BSYNC B1 ;  /* 0x0000000000017941 */ /* 0x000fea0003800000 */
.L_x_690:
        /* <DEDUP_REMOVED lines=11> */
.L_x_693:
[----:B------:R-:W-:Y:S05]  /*1b430*/  BSYNC B1 ;  /* 0x0000000000017941 */ /* 0x000fea0003800000 */
.L_x_692:
        /* <DEDUP_REMOVED lines=11> */
.L_x_695:
[----:B------:R-:W-:Y:S05]  /*1b4f0*/  BSYNC B1 ;  /* 0x0000000000017941 */ /* 0x000fea0003800000 */
.L_x_694:
        /* <DEDUP_REMOVED lines=14> */
.L_x_697:
[----:B------:R-:W-:Y:S05]  /*1b5e0*/  BSYNC B1 ;  /* 0x0000000000017941 */ /* 0x000fea0003800000 */
.L_x_696:
        /* <DEDUP_REMOVED lines=11> */
.L_x_699:
[----:B------:R-:W-:Y:S05]  /*1b6a0*/  BSYNC B1 ;  /* 0x0000000000017941 */ /* 0x000fea0003800000 */
.L_x_698:
        /* <DEDUP_REMOVED lines=11> */
.L_x_701:
[----:B------:R-:W-:Y:S05]  /*1b760*/  BSYNC B1 ;  /* 0x0000000000017941 */ /* 0x000fea0003800000 */
.L_x_700:
        /* <DEDUP_REMOVED lines=11> */
.L_x_703:
[----:B------:R-:W-:Y:S05]  /*1b820*/  BSYNC B1 ;  /* 0x0000000000017941 */ /* 0x000fea0003800000 */
.L_x_702:
        /* <DEDUP_REMOVED lines=14> */
.L_x_705:
[----:B------:R-:W-:Y:S05]  /*1b910*/  BSYNC B1 ;  /* 0x0000000000017941 */ /* 0x000fea0003800000 */
.L_x_704:
        /* <DEDUP_REMOVED lines=11> */
.L_x_707:
[----:B------:R-:W-:Y:S05]  /*1b9d0*/  BSYNC B1 ;  /* 0x0000000000017941 */ /* 0x000fea0003800000 */
.L_x_706:
        /* <DEDUP_REMOVED lines=11> */
.L_x_709:
[----:B------:R-:W-:Y:S05]  /*1ba90*/  BSYNC B1 ;  /* 0x0000000000017941 */ /* 0x000fea0003800000 */
.L_x_708:
        /* <DEDUP_REMOVED lines=11> */
.L_x_711:
[----:B------:R-:W-:Y:S05]  /*1bb50*/  BSYNC B1 ;  /* 0x0000000000017941 */ /* 0x000fea0003800000 */
.L_x_710:
        /* <DEDUP_REMOVED lines=14> */
.L_x_713:
[----:B------:R-:W-:Y:S05]  /*1bc40*/  BSYNC B1 ;  /* 0x0000000000017941 */ /* 0x000fea0003800000 */
.L_x_712:
        /* <DEDUP_REMOVED lines=11> */
.L_x_715:
[----:B------:R-:W-:Y:S05]  /*1bd00*/  BSYNC B1 ;  /* 0x0000000000017941 */ /* 0x000fea0003800000 */
.L_x_714:
        /* <DEDUP_REMOVED lines=11> */
.L_x_717:
[----:B------:R-:W-:Y:S05]  /*1bdc0*/  BSYNC B1 ;  /* 0x0000000000017941 */ /* 0x000fea0003800000 */
.L_x_716:
        /* <DEDUP_REMOVED lines=11> */
.L_x_719:
[----:B------:R-:W-:Y:S05]  /*1be80*/  BSYNC B1 ;  /* 0x0000000000017941 */ /* 0x000fea0003800000 */
.L_x_718:
        /* <DEDUP_REMOVED lines=14> */
.L_x_721:
[----:B------:R-:W-:Y:S05]  /*1bf70*/  BSYNC B1 ;  /* 0x0000000000017941 */ /* 0x000fea0003800000 */
.L_x_720:
        /* <DEDUP_REMOVED lines=11> */
.L_x_723:
[----:B------:R-:W-:Y:S05]  /*1c030*/  BSYNC B1 ;  /* 0x0000000000017941 */ /* 0x000fea0003800000 */
.L_x_722:
        /* <DEDUP_REMOVED lines=11> */
.L_x_725:
[----:B------:R-:W-:Y:S05]  /*1c0f0*/  BSYNC B1 ;  /* 0x0000000000017941 */ /* 0x000fea0003800000 */
.L_x_724:
        /* <DEDUP_REMOVED lines=11> */
.L_x_727:
[----:B------:R-:W-:Y:S05]  /*1c1b0*/  BSYNC B1 ;  /* 0x0000000000017941 */ /* 0x000fea0003800000 */
.L_x_726:
        /* <DEDUP_REMOVED lines=14> */
.L_x_729:
[----:B------:R-:W-:Y:S05]  /*1c2a0*/  BSYNC B1 ;  /* 0x0000000000017941 */ /* 0x000fea0003800000 */
.L_x_728:
        /* <DEDUP_REMOVED lines=11> */
.L_x_731:
[----:B------:R-:W-:Y:S05]  /*1c360*/  BSYNC B1 ;  /* 0x0000000000017941 */ /* 0x000fea0003800000 */
.L_x_730:
        /* <DEDUP_REMOVED lines=11> */
.L_x_733:
[----:B------:R-:W-:Y:S05]  /*1c420*/  BSYNC B1 ;  /* 0x0000000000017941 */ /* 0x000fea0003800000 */
.L_x_732:
        /* <DEDUP_REMOVED lines=11> */
.L_x_735:
[----:B------:R-:W-:Y:S05]  /*1c4e0*/  BSYNC B1 ;  /* 0x0000000000017941 */ /* 0x000fea0003800000 */
.L_x_734:
        /* <DEDUP_REMOVED lines=14> */
.L_x_737:
[----:B------:R-:W-:Y:S05]  /*1c5d0*/  BSYNC B1 ;  /* 0x0000000000017941 */ /* 0x000fea0003800000 */
.L_x_736:
        /* <DEDUP_REMOVED lines=11> */
.L_x_739:
[----:B------:R-:W-:Y:S05]  /*1c690*/  BSYNC B1 ;  /* 0x0000000000017941 */ /* 0x000fea0003800000 */
.L_x_738:
        /* <DEDUP_REMOVED lines=11> */
.L_x_741:
[----:B------:R-:W-:Y:S05]  /*1c750*/  BSYNC B1 ;  /* 0x0000000000017941 */ /* 0x000fea0003800000 */
.L_x_740:
        /* <DEDUP_REMOVED lines=11> */
.L_x_743:
[----:B------:R-:W-:Y:S05]  /*1c810*/  BSYNC B1 ;  /* 0x0000000000017941 */ /* 0x000fea0003800000 */
.L_x_742:
        /* <DEDUP_REMOVED lines=14> */
.L_x_745:
[----:B------:R-:W-:Y:S05]  /*1c900*/  BSYNC B1 ;  /* 0x0000000000017941 */ /* 0x000fea0003800000 */
.L_x_744:
        /* <DEDUP_REMOVED lines=11> */
.L_x_747:
[----:B------:R-:W-:Y:S05]  /*1c9c0*/  BSYNC B1 ;  /* 0x0000000000017941 */ /* 0x000fea0003800000 */
.L_x_746:
        /* <DEDUP_REMOVED lines=11> */
.L_x_749:
[----:B------:R-:W-:Y:S05]  /*1ca80*/  BSYNC B1 ;  /* 0x0000000000017941 */ /* 0x000fea0003800000 */
.L_x_748:
        /* <DEDUP_REMOVED lines=11> */
.L_x_751:
[----:B------:R-:W-:Y:S05]  /*1cb40*/  BSYNC B1 ;  /* 0x0000000000017941 */ /* 0x000fea0003800000 */
.L_x_750:
        /* <DEDUP_REMOVED lines=14> */
.L_x_753:
[----:B------:R-:W-:Y:S05]  /*1cc30*/  BSYNC B1 ;  /* 0x0000000000017941 */ /* 0x000fea0003800000 */
.L_x_752:
        /* <DEDUP_REMOVED lines=11> */
.L_x_755:
[----:B------:R-:W-:Y:S05]  /*1ccf0*/  BSYNC B1 ;  /* 0x0000000000017941 */ /* 0x000fea0003800000 */
.L_x_754:
        /* <DEDUP_REMOVED lines=11> */
.L_x_757:
[----:B------:R-:W-:Y:S05]  /*1cdb0*/  BSYNC B1 ;  /* 0x0000000000017941 */ /* 0x000fea0003800000 */
.L_x_756:
        /* <DEDUP_REMOVED lines=11> */
.L_x_759:
[----:B------:R-:W-:Y:S05]  /*1ce70*/  BSYNC B1 ;  /* 0x0000000000017941 */ /* 0x000fea0003800000 */
.L_x_758:
        /* <DEDUP_REMOVED lines=14> */
.L_x_761:
[----:B------:R-:W-:Y:S05]  /*1cf60*/  BSYNC B1 ;  /* 0x0000000000017941 */ /* 0x000fea0003800000 */
.L_x_760:
        /* <DEDUP_REMOVED lines=11> */
.L_x_763:
[----:B------:R-:W-:Y:S05]  /*1d020*/  BSYNC B1 ;  /* 0x0000000000017941 */ /* 0x000fea0003800000 */
.L_x_762:
        /* <DEDUP_REMOVED lines=11> */
.L_x_765:
[----:B------:R-:W-:Y:S05]  /*1d0e0*/  BSYNC B1 ;  /* 0x0000000000017941 */ /* 0x000fea0003800000 */
.L_x_764:
        /* <DEDUP_REMOVED lines=11> */
.L_x_767:
[----:B------:R-:W-:Y:S05]  /*1d1a0*/  BSYNC B1 ;  /* 0x0000000000017941 */ /* 0x000fea0003800000 */
.L_x_766:
        /* <DEDUP_REMOVED lines=11> */
[----:B--2---:R-:W-:Y:S05]  /*1d260*/  @!P4 BRA `(.L_x_769) ;  /* 0x000000000004c947 */ /* 0x004fea0003800000 */
[----:B------:R2:W5:Y:S02]  /*1d270*/  LDG.E.LTC128B.U16 R19, desc[UR36][R12.64+0x1d2] ;  /* 0x0001d2240c137981 */ /* 0x000564000c1e1520 */
.L_x_769:
[----:B------:R-:W-:Y:S05]  /*1d280*/  BSYNC B1 ;  /* 0x0000000000017941 */ /* 0x000fea0003800000 */
.L_x_768:
        /* <DEDUP_REMOVED lines=11> */
.L_x_771:
[----:B------:R-:W-:Y:S05]  /*1d340*/  BSYNC B1 ;  /* 0x0000000000017941 */ /* 0x000fea0003800000 */
.L_x_770:
        /* <DEDUP_REMOVED lines=10> */
.L_x_773:
[----:B------:R-:W-:Y:S05]  /*1d3f0*/  BSYNC B1 ;  /* 0x0000000000017941 */ /* 0x000fea0003800000 */
.L_x_772:
        /* <DEDUP_REMOVED lines=10> */
.L_x_775:
[----:B------:R-:W-:Y:S05]  /*1d4a0*/  BSYNC B1 ;  /* 0x0000000000017941 */ /* 0x000fea0003800000 */
.L_x_774:
        /* <DEDUP_REMOVED lines=13> */
.L_x_777:
[----:B------:R-:W-:Y:S05]  /*1d580*/  BSYNC B1 ;  /* 0x0000000000017941 */ /* 0x000fea0003800000 */
.L_x_776:
        /* <DEDUP_REMOVED lines=10> */
.L_x_779:
[----:B------:R-:W-:Y:S05]  /*1d630*/  BSYNC B1 ;  /* 0x0000000000017941 */ /* 0x000fea0003800000 */
.L_x_778:
        /* <DEDUP_REMOVED lines=10> */
.L_x_781:
[----:B------:R-:W-:Y:S05]  /*1d6e0*/  BSYNC B1 ;  /* 0x0000000000017941 */ /* 0x000fea0003800000 */
.L_x_780:
        /* <DEDUP_REMOVED lines=10> */
.L_x_783:
[----:B------:R-:W-:Y:S05]  /*1d790*/  BSYNC B1 ;  /* 0x0000000000017941 */ /* 0x000fea0003800000 */
.L_x_782:
        /* <DEDUP_REMOVED lines=13> */
.L_x_785:
[----:B------:R-:W-:Y:S05]  /*1d870*/  BSYNC B1 ;  /* 0x0000000000017941 */ /* 0x000fea0003800000 */
.L_x_784:
        /* <DEDUP_REMOVED lines=10> */
.L_x_787:
[----:B------:R-:W-:Y:S05]  /*1d920*/  BSYNC B1 ;  /* 0x0000000000017941 */ /* 0x000fea0003800000 */
.L_x_786:
        /* <DEDUP_REMOVED lines=10> */
.L_x_789:
[----:B------:R-:W-:Y:S05]  /*1d9d0*/  BSYNC B1 ;  /* 0x0000000000017941 */ /* 0x000fea0003800000 */
.L_x_788:
[----:B------:R-:W3:Y:S01]  /*1d9e0*/  LDL.LU R160, [R1+0x9fc] ;  /* 0x0009fc0001a07983 */ /* 0x000ee20000300800 */
[----:B-----5:R-:W-:-:S03]  /*1d9f0*/  HADD2.F32 R158, -RZ, R19.H0_H0 ;  /* 0x20000013ff9e7230 */ /* 0x020fc60000004100 */
[----:B------:R-:W4:Y:S02]  /*1da00*/  LDL.LU R159, [R1+0x600] ;  /* 0x00060000019f7983 */ /* 0x000f240000300800 */
[----:B------:R-:W-:-:S04]  /*1da10*/  FMUL R158, R158, R16 ;  /* 0x000000109e9e7220 */ /* 0x000fc80000400000 */
[----:B---3--:R-:W-:-:S05]  /*1da20*/  FFMA R158, R160, R2, R158 ;  /* 0x00000002a09e7223 */ /* 0x008fca000000009e */
[----:B------:R-:W-:-:S05]  /*1da30*/  F2FP.F16.F32.PACK_AB R158, RZ, R158 ;  /* 0x0000009eff9e723e */ /* 0x000fca00000000ff */
[----:B------:R3:W-:Y:S01]  /*1da40*/  @P4 STG.E.U16 desc[UR36][R156.64+0x1f2], R158 ;  /* 0x0001f29e9c004986 */ /* 0x0007e2000c101524 */
[----:B------:R-:W-:-:S13]  /*1da50*/  ISETP.GT.AND P4, PT, R0, 0x180, P5 ;  /* 0x000001800000780c */ /* 0x000fda0002f84270 */
[----:B------:R-:W3:Y:S01]  /*1da60*/  @P4 LDG.E.LTC128B.U16 R19, desc[UR36][R182.64] ;  /* 0x00000024b6134981 */ /* 0x000ee2000c1e1520 */
[----:B------:R-:W-:Y:S01]  /*1da70*/  IMAD.U32 R172, RZ, RZ, UR7 ;  /* 0x00000007ffac7e24 */ /* 0x000fe2000f8e00ff */
[----:B------:R-:W-:Y:S01]  /*1da80*/  BSSY B1, `(.L_x_790) ;  /* 0x000000f000017945 */ /* 0x000fe20003800000 */
[----:B------:R-:W-:Y:S02]  /*1da90*/  IMAD.U32 R160, RZ, RZ, UR6 ;  /* 0x00000006ffa07e24 */ /* 0x000fe4000f8e00ff */
[----:B------:R-:W-:Y:S02]  /*1daa0*/  IMAD R172, R172, 0x300, RZ ;  /* 0x00000300acac7824 */ /* 0x000fe400078e02ff */
[----:B------:R-:W-:-:S04]  /*1dab0*/  IMAD.WIDE.U32 R160, R160, 0x300, R168 ;  /* 0x00000300a0a07825 */ /* 0x000fc800078e00a8 */
[----:B------:R-:W-:Y:S02]  /*1dac0*/  IMAD.IADD R163, R161, 0x1, R172 ;  /* 0x00000001a1a37824 */ /* 0x000fe400078e02ac */
[----:B------:R-:W-:Y:S02]  /*1dad0*/  @P4 IMAD.MOV.U32 R162, RZ, RZ, R160 ;  /* 0x000000ffffa24224 */ /* 0x000fe400078e00a0 */
        /* <DEDUP_REMOVED lines=9> */
.L_x_791:
[----:B------:R-:W-:Y:S05]  /*1db70*/  BSYNC B1 ;  /* 0x0000000000017941 */ /* 0x000fea0003800000 */
.L_x_790:
[----:B------:R-:W4:Y:S01]  /*1db80*/  LDL.LU R159, [R1+0x604] ;  /* 0x00060400019f7983 */ /* 0x000f220000300800 */
[----:B-----5:R-:W-:Y:S01]  /*1db90*/  HADD2.F32 R158, -RZ, R19.H0_H0 ;  /* 0x20000013ff9e7230 */ /* 0x020fe20000004100 */
[----:B------:R-:W-:Y:S01]  /*1dba0*/  ISETP.GT.AND P5, PT, R0, 0x188, P5 ;  /* 0x000001880000780c */ /* 0x000fe20002fa4270 */
[----:B------:R-:W-:Y:S03]  /*1dbb0*/  BSSY B1, `(.L_x_792) ;  /* 0x000000c000017945 */ /* 0x000fe60003800000 */
[----:B------:R-:W-:-:S04]  /*1dbc0*/  FMUL R158, R158, R16 ;  /* 0x000000109e9e7220 */ /* 0x000fc80000400000 */
[----:B----4-:R-:W-:Y:S01]  /*1dbd0*/  FFMA R158, R159, R2, R158 ;  /* 0x000000029f9e7223 */ /* 0x010fe2000000009e */
[----:B------:R-:W-:-:S04]  /*1dbe0*/  @P4 IMAD.MOV.U32 R159, RZ, RZ, R163 ;  /* 0x000000ffff9f4224 */ /* 0x000fc800078e00a3 */
[----:B------:R-:W-:-:S04]  /*1dbf0*/  F2FP.F16.F32.PACK_AB R158, RZ, R158 ;  /* 0x0000009eff9e723e */ /* 0x000fc800000000ff */
[----:B------:R-:W-:Y:S01]  /*1dc00*/  PRMT R173, R158, 0x7610, R173 ;  /* 0x000076109ead7816 */ /* 0x000fe200000000ad */
[----:B------:R-:W-:-:S05]  /*1dc10*/  @P4 IMAD.MOV.U32 R158, RZ, RZ, R160 ;  /* 0x000000ffff9e4224 */ /* 0x000fca00078e00a0 */
[----:B------:R4:W-:Y:S02]  /*1dc20*/  @P4 STG.E.U16 desc[UR36][R158.64+0x2], R173 ;  /* 0x000002ad9e004986 */ /* 0x0009e4000c101524 */
[----:B----4-:R-:W-:-:S05]  /*1dc30*/  IADD3 R158, P4, R180, R160, RZ ;  /* 0x000000a0b49e7210 */ /* 0x010fca0007f9e0ff */
[----:B------:R-:W-:Y:S01]  /*1dc40*/  IMAD.X R159, R163, 0x1, R181, P4 ;  /* 0x00000001a39f7824 */ /* 0x000fe200020e06b5 */
[----:B------:R-:W-:Y:S07]  /*1dc50*/  @!P5 BRA `(.L_x_793) ;  /* 0x000000000004d947 */ /* 0x000fee0003800000 */
[----:B------:R4:W5:Y:S02]  /*1dc60*/  LDG.E.LTC128B.U16 R19, desc[UR36][R170.64] ;  /* 0x00000024aa137981 */ /* 0x000964000c1e1520 */
.L_x_793:
[----:B------:R-:W-:Y:S05]  /*1dc70*/  BSYNC B1 ;  /* 0x0000000000017941 */ /* 0x000fea0003800000 */
.L_x_792:
[----:B----4-:R-:W4:Y:S01]  /*1dc80*/  LDL.LU R171, [R1+0x608] ;  /* 0x0006080001ab7983 */ /* 0x010f220000300800 */
[----:B-----5:R-:W-:Y:S01]  /*1dc90*/  HADD2.F32 R170, -RZ, R19.H0_H0 ;  /* 0x20000013ffaa7230 */ /* 0x020fe20000004100 */
[----:B------:R-:W-:Y:S01]  /*1dca0*/  LOP3.LUT P4, RZ, R17, 0x2, RZ, 0xc0, !PT ;  /* 0x0000000211ff7812 */ /* 0x000fe2000788c0ff */
[----:B------:R-:W-:Y:S03]  /*1dcb0*/  BSSY B1, `(.L_x_794) ;  /* 0x0000008000017945 */ /* 0x000fe60003800000 */
[----:B------:R-:W-:Y:S01]  /*1dcc0*/  FMUL R170, R170, R16 ;  /* 0x00000010aaaa7220 */ /* 0x000fe20000400000 */
[----:B------:R-:W-:-:S03]  /*1dcd0*/  ISETP.GT.AND P4, PT, R0, 0x188, P4 ;  /* 0x000001880000780c */ /* 0x000fc60002784270 */
[----:B----4-:R-:W-:-:S05]  /*1dce0*/  FFMA R170, R171, R2, R170 ;  /* 0x00000002abaa7223 */ /* 0x010fca00000000aa */
[----:B------:R-:W-:-:S05]  /*1dcf0*/  F2FP.F16.F32.PACK_AB R170, RZ, R170 ;  /* 0x000000aaffaa723e */ /* 0x000fca00000000ff */
[----:B------:R4:W-:Y:S01]  /*1dd00*/  @P5 STG.E.U16 desc[UR36][R158.64], R170 ;  /* 0x000000aa9e005986 */ /* 0x0009e2000c101524 */
[----:B------:R-:W-:Y:S05]  /*1dd10*/  @!P4 BRA `(.L_x_795) ;  /* 0x000000000004c947 */ /* 0x000fea0003800000 */
[----:B------:R0:W5:Y:S02]  /*1dd20*/  LDG.E.LTC128B.U16 R19, desc[UR36][R6.64+0x2] ;  /* 0x0000022406137981 */ /* 0x000164000c1e1520 */
.L_x_795:
[----:B------:R-:W-:Y:S05]  /*1dd30*/  BSYNC B1 ;  /* 0x0000000000017941 */ /* 0x000fea0003800000 */
.L_x_794:
[----:B------:R-:W2:Y:S01]  /*1dd40*/  LDL.LU R171, [R1+0x60c] ;  /* 0x00060c0001ab7983 */ /* 0x000ea20000300800 */
[----:B----45:R-:W-:Y:S01]  /*1dd50*/  HADD2.F32 R170, -RZ, R19.H0_H0 ;  /* 0x20000013ffaa7230 */ /* 0x030fe20000004100 */
[----:B------:R-:W-:Y:S01]  /*1dd60*/  LOP3.LUT P5, RZ, R17, 0x4, RZ, 0xc0, !PT ;  /* 0x0000000411ff7812 */ /* 0x000fe200078ac0ff */
[----:B------:R-:W-:Y:S03]  /*1dd70*/  BSSY B1, `(.L_x_796) ;  /* 0x0000008000017945 */ /* 0x000fe60003800000 */
[----:B------:R-:W-:-:S04]  /*1dd80*/  FMUL R170, R170, R16 ;  /* 0x00000010aaaa7220 */ /* 0x000fc80000400000 */
[----:B--2---:R-:W-:-:S05]  /*1dd90*/  FFMA R170, R171, R2, R170 ;  /* 0x00000002abaa7223 */ /* 0x004fca00000000aa */
[----:B------:R-:W-:-:S05]  /*1dda0*/  F2FP.F16.F32.PACK_AB R170, RZ, R170 ;  /* 0x000000aaffaa723e */ /* 0x000fca00000000ff */
[----:B------:R2:W-:Y:S01]  /*1ddb0*/  @P4 STG.E.U16 desc[UR36][R158.64+0x2], R170 ;  /* 0x000002aa9e004986 */ /* 0x0005e2000c101524 */
[----:B------:R-:W-:-:S13]  /*1ddc0*/  ISETP.GT.AND P4, PT, R0, 0x180, P5 ;  /* 0x000001800000780c */ /* 0x000fda0002f84270 */
[----:B--2---:R-:W-:Y:S05]  /*1ddd0*/  @!P4 BRA `(.L_x_797) ;  /* 0x000000000004c947 */ /* 0x004fea0003800000 */
[----:B------:R2:W5:Y:S02]  /*1dde0*/  LDG.E.LTC128B.U16 R19, desc[UR36][R8.64+0x10] ;  /* 0x0000102408137981 */ /* 0x000564000c1e1520 */
.L_x_797:
[----:B------:R-:W-:Y:S05]  /*1ddf0*/  BSYNC B1 ;  /* 0x0000000000017941 */ /* 0x000fea0003800000 */
.L_x_796:
[----:B------:R-:W4:Y:S01]  /*1de00*/  LDL.LU R171, [R1+0x610] ;  /* 0x0006100001ab7983 */ /* 0x000f220000300800 */
[----:B-----5:R-:W-:Y:S01]  /*1de10*/  HADD2.F32 R170, -RZ, R19.H0_H0 ;  /* 0x20000013ffaa7230 */ /* 0x020fe20000004100 */
[----:B------:R-:W-:Y:S01]  /*1de20*/  LOP3.LUT P5, RZ, R17, 0x8, RZ, 0xc0, !PT ;  /* 0x0000000811ff7812 */ /* 0x000fe200078ac0ff */
[----:B------:R-:W-:Y:S03]  /*1de30*/  BSSY B1, `(.L_x_798) ;  /* 0x000000b000017945 */ /* 0x000fe60003800000 */
[----:B------:R-:W-:-:S04]  /*1de40*/  FMUL R170, R170, R16 ;  /* 0x00000010aaaa7220 */ /* 0x000fc80000400000 */
[----:B----4-:R-:W-:Y:S01]  /*1de50*/  FFMA R170, R171, R2, R170 ;  /* 0x00000002abaa7223 */ /* 0x010fe200000000aa */
[----:B------:R-:W-:-:S04]  /*1de60*/  @P4 IMAD.MOV.U32 R171, RZ, RZ, R163 ;  /* 0x000000ffffab4224 */ /* 0x000fc800078e00a3 */
[----:B------:R-:W-:-:S04]  /*1de70*/  F2FP.F16.F32.PACK_AB R170, RZ, R170 ;  /* 0x000000aaffaa723e */ /* 0x000fc800000000ff */
[----:B------:R-:W-:Y:S01]  /*1de80*/  PRMT R173, R170, 0x7610, R173 ;  /* 0x00007610aaad7816 */ /* 0x000fe200000000ad */
[----:B------:R-:W-:-:S05]  /*1de90*/  @P4 IMAD.MOV.U32 R170, RZ, RZ, R160 ;  /* 0x000000ffffaa4224 */ /* 0x000fca00078e00a0 */
[----:B------:R4:W-:Y:S01]  /*1dea0*/  @P4 STG.E.U16 desc[UR36][R170.64+0x10], R173 ;  /* 0x000010adaa004986 */ /* 0x0009e2000c101524 */
[----:B------:R-:W-:-:S13]  /*1deb0*/  ISETP.GT.AND P4, PT, R0, 0x180, P5 ;  /* 0x000001800000780c */ /* 0x000fda0002f84270 */
[----:B----4-:R-:W-:Y:S05]  /*1dec0*/  @!P4 BRA `(.L_x_799) ;  /* 0x000000000004c947 */ /* 0x010fea0003800000 */
[----:B------:R4:W5:Y:S02]  /*1ded0*/  LDG.E.LTC128B.U16 R19, desc[UR36][R8.64+0x12] ;  /* 0x0000122408137981 */ /* 0x000964000c1e1520 */
.L_x_799:
[----:B------:R-:W-:Y:S05]  /*1dee0*/  BSYNC B1 ;  /* 0x0000000000017941 */ /* 0x000fea0003800000 */
.L_x_798:
        /* <DEDUP_REMOVED lines=14> */
.L_x_801:
[----:B------:R-:W-:Y:S05]  /*1dfd0*/  BSYNC B1 ;  /* 0x0000000000017941 */ /* 0x000fea0003800000 */
.L_x_800:
        /* <DEDUP_REMOVED lines=10> */
.L_x_803:
[----:B------:R-:W-:Y:S05]  /*1e080*/  BSYNC B1 ;  /* 0x0000000000017941 */ /* 0x000fea0003800000 */
.L_x_802:
[----:B------:R-:W2:Y:S01]  /*1e090*/  LDL.LU R171, [R1+0x61c] ;  /* 0x00061c0001ab7983 */ /* 0x000ea20000300800 */
[----:B-----5:R-:W-:Y:S01]  /*1e0a0*/  HADD2.F32 R170, -RZ, R19.H0_H0 ;  /* 0x20000013ffaa7230 */ /* 0x020fe20000004100 */
        /* <DEDUP_REMOVED lines=9> */
.L_x_805:
[----:B------:R-:W-:Y:S05]  /*1e140*/  BSYNC B1 ;  /* 0x0000000000017941 */ /* 0x000fea0003800000 */
.L_x_804:
[----:B------:R-:W3:Y:S01]  /*1e150*/  LDL.LU R171, [R1+0x620] ;  /* 0x0006200001ab7983 */ /* 0x000ee20000300800 */
[----:B-----5:R-:W-:Y:S01]  /*1e160*/  HADD2.F32 R170, -RZ, R19.H0_H0 ;  /* 0x20000013ffaa7230 */ /* 0x020fe20000004100 */
[----:B------:R-:W-:Y:S01]  /*1e170*/  LOP3.LUT P5, RZ, R17, 0x40, RZ, 0xc0, !PT ;  /* 0x0000004011ff7812 */ /* 0x000fe200078ac0ff */
[----:B------:R-:W-:Y:S03]  /*1e180*/  BSSY B1, `(.L_x_806) ;  /* 0x000000b000017945 */ /* 0x000fe60003800000 */
        /* <DEDUP_REMOVED lines=10> */
.L_x_807:
[----:B------:R-:W-:Y:S05]  /*1e230*/  BSYNC B1 ;  /* 0x0000000000017941 */ /* 0x000fea0003800000 */
.L_x_806:
        /* <DEDUP_REMOVED lines=14> */
.L_x_809:
[----:B------:R-:W-:Y:S05]  /*1e320*/  BSYNC B1 ;  /* 0x0000000000017941 */ /* 0x000fea0003800000 */
.L_x_808:
        /* <DEDUP_REMOVED lines=10> */
.L_x_811:
[----:B------:R-:W-:Y:S05]  /*1e3d0*/  BSYNC B1 ;  /* 0x0000000000017941 */ /* 0x000fea0003800000 */
.L_x_810:
        /* <DEDUP_REMOVED lines=11> */
.L_x_813:
[----:B------:R-:W-:Y:S05]  /*1e490*/  BSYNC B1 ;  /* 0x0000000000017941 */ /* 0x000fea0003800000 */
.L_x_812:
        /* <DEDUP_REMOVED lines=14> */
.L_x_815:
[----:B------:R-:W-:Y:S05]  /*1e580*/  BSYNC B1 ;  /* 0x0000000000017941 */ /* 0x000fea0003800000 */
.L_x_814:
        /* <DEDUP_REMOVED lines=14> */
.L_x_817:
[----:B------:R-:W-:Y:S05]  /*1e670*/  BSYNC B1 ;  /* 0x0000000000017941 */ /* 0x000fea0003800000 */
.L_x_816:
        /* <DEDUP_REMOVED lines=10> */
.L_x_819:
[----:B------:R-:W-:Y:S05]  /*1e720*/  BSYNC B1 ;  /* 0x0000000000017941 */ /* 0x000fea0003800000 */
.L_x_818:
        /* <DEDUP_REMOVED lines=11> */
.L_x_821:
[----:B------:R-:W-:Y:S05]  /*1e7e0*/  BSYNC B1 ;  /* 0x0000000000017941 */ /* 0x000fea0003800000 */
.L_x_820:
        /* <DEDUP_REMOVED lines=14> */
.L_x_823:
[----:B------:R-:W-:Y:S05]  /*1e8d0*/  BSYNC B1 ;  /* 0x0000000000017941 */ /* 0x000fea0003800000 */
.L_x_822:
        /* <DEDUP_REMOVED lines=14> */
.L_x_825:
[----:B------:R-:W-:Y:S05]  /*1e9c0*/  BSYNC B1 ;  /* 0x0000000000017941 */ /* 0x000fea0003800000 */
.L_x_824:
        /* <DEDUP_REMOVED lines=10> */
.L_x_827:
[----:B------:R-:W-:Y:S05]  /*1ea70*/  BSYNC B1 ;  /* 0x0000000000017941 */ /* 0x000fea0003800000 */
.L_x_826:
        /* <DEDUP_REMOVED lines=11> */
.L_x_829:
[----:B------:R-:W-:Y:S05]  /*1eb30*/  BSYNC B1 ;  /* 0x0000000000017941 */ /* 0x000fea0003800000 */
.L_x_828:
        /* <DEDUP_REMOVED lines=14> */
.L_x_831:
[----:B------:R-:W-:Y:S05]  /*1ec20*/  BSYNC B1 ;  /* 0x0000000000017941 */ /* 0x000fea0003800000 */
.L_x_830:
        /* <DEDUP_REMOVED lines=14> */
.L_x_833:
[----:B------:R-:W-:Y:S05]  /*1ed10*/  BSYNC B1 ;  /* 0x0000000000017941 */ /* 0x000fea0003800000 */
.L_x_832:
        /* <DEDUP_REMOVED lines=10> */
.L_x_835:
[----:B------:R-:W-:Y:S05]  /*1edc0*/  BSYNC B1 ;  /* 0x0000000000017941 */ /* 0x000fea0003800000 */
.L_x_834:
        /* <DEDUP_REMOVED lines=11> */
.L_x_837:
[----:B------:R-:W-:Y:S05]  /*1ee80*/  BSYNC B1 ;  /* 0x0000000000017941 */ /* 0x000fea0003800000 */
.L_x_836:
        /* <DEDUP_REMOVED lines=14> */
.L_x_839:
[----:B------:R-:W-:Y:S05]  /*1ef70*/  BSYNC B1 ;  /* 0x0000000000017941 */ /* 0x000fea0003800000 */
.L_x_838:
        /* <DEDUP_REMOVED lines=14> */
.L_x_841:
[----:B------:R-:W-:Y:S05]  /*1f060*/  BSYNC B1 ;  /* 0x0000000000017941 */ /* 0x000fea0003800000 */
.L_x_840:
        /* <DEDUP_REMOVED lines=10> */
.L_x_843:
[----:B------:R-:W-:Y:S05]  /*1f110*/  BSYNC B1 ;  /* 0x0000000000017941 */ /* 0x000fea0003800000 */
.L_x_842:
        /* <DEDUP_REMOVED lines=11> */
.L_x_845:
[----:B------:R-:W-:Y:S05]  /*1f1d0*/  BSYNC B1 ;  /* 0x0000000000017941 */ /* 0x000fea0003800000 */
.L_x_844:
        /* <DEDUP_REMOVED lines=14> */
.L_x_847:
[----:B------:R-:W-:Y:S05]  /*1f2c0*/  BSYNC B1 ;  /* 0x0000000000017941 */ /* 0x000fea0003800000 */
.L_x_846:
        /* <DEDUP_REMOVED lines=14> */
.L_x_849:
[----:B------:R-:W-:Y:S05]  /*1f3b0*/  BSYNC B1 ;  /* 0x0000000000017941 */ /* 0x000fea0003800000 */
.L_x_848:
        /* <DEDUP_REMOVED lines=10> */
.L_x_851:
[----:B------:R-:W-:Y:S05]  /*1f460*/  BSYNC B1 ;  /* 0x0000000000017941 */ /* 0x000fea0003800000 */
.L_x_850:
        /* <DEDUP_REMOVED lines=11> */
.L_x_853:
[----:B------:R-:W-:Y:S05]  /*1f520*/  BSYNC B1 ;  /* 0x0000000000017941 */ /* 0x000fea0003800000 */
.L_x_852:
        /* <DEDUP_REMOVED lines=14> */
.L_x_855:
[----:B------:R-:W-:Y:S05]  /*1f610*/  BSYNC B1 ;  /* 0x0000000000017941 */ /* 0x000fea0003800000 */
.L_x_854:
        /* <DEDUP_REMOVED lines=14> */
.L_x_857:
[----:B------:R-:W-:Y:S05]  /*1f700*/  BSYNC B1 ;  /* 0x0000000000017941 */ /* 0x000fea0003800000 */
.L_x_856:
        /* <DEDUP_REMOVED lines=10> */
.L_x_859:
[----:B------:R-:W-:Y:S05]  /*1f7b0*/  BSYNC B1 ;  /* 0x0000000000017941 */ /* 0x000fea0003800000 */
.L_x_858:
        /* <DEDUP_REMOVED lines=11> */
.L_x_861:
[----:B------:R-:W-:Y:S05]  /*1f870*/  BSYNC B1 ;  /* 0x0000000000017941 */ /* 0x000fea0003800000 */
.L_x_860:
        /* <DEDUP_REMOVED lines=14> */
.L_x_863:
[----:B------:R-:W-:Y:S05]  /*1f960*/  BSYNC B1 ;  /* 0x0000000000017941 */ /* 0x000fea0003800000 */
.L_x_862:
        /* <DEDUP_REMOVED lines=14> */
.L_x_865:
[----:B------:R-:W-:Y:S05]  /*1fa50*/  BSYNC B1 ;  /* 0x0000000000017941 */ /* 0x000fea0003800000 */
.L_x_864:
        /* <DEDUP_REMOVED lines=10> */
.L_x_867:
[----:B------:R-:W-:Y:S05]  /*1fb00*/  BSYNC B1 ;  /* 0x0000000000017941 */ /* 0x000fea0003800000 */
.L_x_866:
        /* <DEDUP_REMOVED lines=11> */
.L_x_869:
[----:B------:R-:W-:Y:S05]  /*1fbc0*/  BSYNC B1 ;  /* 0x0000000000017941 */ /* 0x000fea0003800000 */
.L_x_868:
        /* <DEDUP_REMOVED lines=14> */
.L_x_871:
[----:B------:R-:W-:Y:S05]  /*1fcb0*/  BSYNC B1 ;  /* 0x0000000000017941 */ /* 0x000fea0003800000 */
.L_x_870:
        /* <DEDUP_REMOVED lines=14> */
.L_x_873:
[----:B------:R-:W-:Y:S05]  /*1fda0*/  BSYNC B1 ;  /* 0x0000000000017941 */ /* 0x000fea0003800000 */
.L_x_872:
        /* <DEDUP_REMOVED lines=10> */
.L_x_875:
[----:B------:R-:W-:Y:S05]  /*1fe50*/  BSYNC B1 ;  /* 0x0000000000017941 */ /* 0x000fea0003800000 */
.L_x_874:
        /* <DEDUP_REMOVED lines=11> */
.L_x_877:
[----:B------:R-:W-:Y:S05]  /*1ff10*/  BSYNC B1 ;  /* 0x0000000000017941 */ /* 0x000fea0003800000 */
.L_x_876:
        /* <DEDUP_REMOVED lines=14> */
.L_x_879:
[----:B------:R-:W-:Y:S05]  /*20000*/  BSYNC B1 ;  /* 0x0000000000017941 */ /* 0x000fea0003800000 */
.L_x_878:
        /* <DEDUP_REMOVED lines=14> */
.L_x_881:
[----:B------:R-:W-:Y:S05]  /*200f0*/  BSYNC B1 ;  /* 0x0000000000017941 */ /* 0x000fea0003800000 */
.L_x_880:
        /* <DEDUP_REMOVED lines=10> */
.L_x_883:
[----:B------:R-:W-:Y:S05]  /*201a0*/  BSYNC B1 ;  /* 0x0000000000017941 */ /* 0x000fea0003800000 */
.L_x_882:
        /* <DEDUP_REMOVED lines=11> */
.L_x_885:
[----:B------:R-:W-:Y:S05]  /*20260*/  BSYNC B1 ;  /* 0x0000000000017941 */ /* 0x000fea0003800000 */
.L_x_884:
        /* <DEDUP_REMOVED lines=14> */
.L_x_887:
[----:B------:R-:W-:Y:S05]  /*20350*/  BSYNC B1 ;  /* 0x0000000000017941 */ /* 0x000fea0003800000 */
.L_x_886:
        /* <DEDUP_REMOVED lines=14> */
.L_x_889:
[----:B------:R-:W-:Y:S05]  /*20440*/  BSYNC B1 ;  /* 0x0000000000017941 */ /* 0x000fea0003800000 */
.L_x_888:
        /* <DEDUP_REMOVED lines=10> */
.L_x_891:
[----:B------:R-:W-:Y:S05]  /*204f0*/  BSYNC B1 ;  /* 0x0000000000017941 */ /* 0x000fea0003800000 */
.L_x_890:
        /* <DEDUP_REMOVED lines=11> */
.L_x_893:
[----:B------:R-:W-:Y:S05]  /*205b0*/  BSYNC B1 ;  /* 0x0000000000017941 */ /* 0x000fea0003800000 */
.L_x_892:
        /* <DEDUP_REMOVED lines=14> */
.L_x_895:
[----:B------:R-:W-:Y:S05]  /*206a0*/  BSYNC B1 ;  /* 0x0000000000017941 */ /* 0x000fea0003800000 */
.L_x_894:
        /* <DEDUP_REMOVED lines=14> */
.L_x_897:
[----:B------:R-:W-:Y:S05]  /*20790*/  BSYNC B1 ;  /* 0x0000000000017941 */ /* 0x000fea0003800000 */
.L_x_896:
        /* <DEDUP_REMOVED lines=10> */
.L_x_899:
[----:B------:R-:W-:Y:S05]  /*20840*/  BSYNC B1 ;  /* 0x0000000000017941 */ /* 0x000fea0003800000 */
.L_x_898:
        /* <DEDUP_REMOVED lines=11> */
.L_x_901:
[----:B------:R-:W-:Y:S05]  /*20900*/  BSYNC B1 ;  /* 0x0000000000017941 */ /* 0x000fea0003800000 */
.L_x_900:
        /* <DEDUP_REMOVED lines=14> */
.L_x_903:
[----:B------:R-:W-:Y:S05]  /*209f0*/  BSYNC B1 ;  /* 0x0000000000017941 */ /* 0x000fea0003800000 */
.L_x_902:
        /* <DEDUP_REMOVED lines=14> */
.L_x_905:
[----:B------:R-:W-:Y:S05]  /*20ae0*/  BSYNC B1 ;  /* 0x0000000000017941 */ /* 0x000fea0003800000 */
.L_x_904:
        /* <DEDUP_REMOVED lines=10> */
.L_x_907:
[----:B------:R-:W-:Y:S05]  /*20b90*/  BSYNC B1 ;  /* 0x0000000000017941 */ /* 0x000fea0003800000 */
.L_x_906:
        /* <DEDUP_REMOVED lines=11> */
.L_x_909:
[----:B------:R-:W-:Y:S05]  /*20c50*/  BSYNC B1 ;  /* 0x0000000000017941 */ /* 0x000fea0003800000 */
.L_x_908:
        /* <DEDUP_REMOVED lines=14> */
.L_x_911:
[----:B------:R-:W-:Y:S05]  /*20d40*/  BSYNC B1 ;  /* 0x0000000000017941 */ /* 0x000fea0003800000 */
.L_x_910:
        /* <DEDUP_REMOVED lines=14> */
.L_x_913:
[----:B------:R-:W-:Y:S05]  /*20e30*/  BSYNC B1 ;  /* 0x0000000000017941 */ /* 0x000fea0003800000 */
.L_x_912:
        /* <DEDUP_REMOVED lines=10> */
.L_x_915:
[----:B------:R-:W-:Y:S05]  /*20ee0*/  BSYNC B1 ;  /* 0x0000000000017941 */ /* 0x000fea0003800000 */
.L_x_914:
        /* <DEDUP_REMOVED lines=11> */
.L_x_917:
[----:B------:R-:W-:Y:S05]  /*20fa0*/  BSYNC B1 ;  /* 0x0000000000017941 */ /* 0x000fea0003800000 */
.L_x_916:
        /* <DEDUP_REMOVED lines=14> */
.L_x_919:
[----:B------:R-:W-:Y:S05]  /*21090*/  BSYNC B1 ;  /* 0x0000000000017941 */ /* 0x000fea0003800000 */
.L_x_918:
        /* <DEDUP_REMOVED lines=14> */
.L_x_921:
[----:B------:R-:W-:Y:S05]  /*21180*/  BSYNC B1 ;  /* 0x0000000000017941 */ /* 0x000fea0003800000 */
.L_x_920:
        /* <DEDUP_REMOVED lines=10> */
.L_x_923:
[----:B------:R-:W-:Y:S05]  /*21230*/  BSYNC B1 ;  /* 0x0000000000017941 */ /* 0x000fea0003800000 */
.L_x_922:
        /* <DEDUP_REMOVED lines=11> */
.L_x_925:
[----:B------:R-:W-:Y:S05]  /*212f0*/  BSYNC B1 ;  /* 0x0000000000017941 */ /* 0x000fea0003800000 */
.L_x_924:
        /* <DEDUP_REMOVED lines=14> */
.L_x_927:
[----:B------:R-:W-:Y:S05]  /*213e0*/  BSYNC B1 ;  /* 0x0000000000017941 */ /* 0x000fea0003800000 */
.L_x_926:
        /* <DEDUP_REMOVED lines=14> */
.L_x_929:
[----:B------:R-:W-:Y:S05]  /*214d0*/  BSYNC B1 ;  /* 0x0000000000017941 */ /* 0x000fea0003800000 */
.L_x_928:
        /* <DEDUP_REMOVED lines=10> */
.L_x_931:
[----:B------:R-:W-:Y:S05]  /*21580*/  BSYNC B1 ;  /* 0x0000000000017941 */ /* 0x000fea0003800000 */
.L_x_930:
        /* <DEDUP_REMOVED lines=11> */
.L_x_933:
[----:B------:R-:W-:Y:S05]  /*21640*/  BSYNC B1 ;  /* 0x0000000000017941 */ /* 0x000fea0003800000 */
.L_x_932:
        /* <DEDUP_REMOVED lines=14> */
.L_x_935:
[----:B------:R-:W-:Y:S05]  /*21730*/  BSYNC B1 ;  /* 0x0000000000017941 */ /* 0x000fea0003800000 */
.L_x_934:
        /* <DEDUP_REMOVED lines=14> */
.L_x_937:
[----:B------:R-:W-:Y:S05]  /*21820*/  BSYNC B1 ;  /* 0x0000000000017941 */ /* 0x000fea0003800000 */
.L_x_936:
        /* <DEDUP_REMOVED lines=10> */
.L_x_939:
[----:B------:R-:W-:Y:S05]  /*218d0*/  BSYNC B1 ;  /* 0x0000000000017941 */ /* 0x000fea0003800000 */
.L_x_938:
        /* <DEDUP_REMOVED lines=11> */
.L_x_941:
[----:B------:R-:W-:Y:S05]  /*21990*/  BSYNC B1 ;  /* 0x0000000000017941 */ /* 0x000fea0003800000 */
.L_x_940:
        /* <DEDUP_REMOVED lines=14> */
.L_x_943:
[----:B------:R-:W-:Y:S05]  /*21a80*/  BSYNC B1 ;  /* 0x0000000000017941 */ /* 0x000fea0003800000 */
.L_x_942:
        /* <DEDUP_REMOVED lines=14> */
.L_x_945:
[----:B------:R-:W-:Y:S05]  /*21b70*/  BSYNC B1 ;  /* 0x0000000000017941 */ /* 0x000fea0003800000 */
.L_x_944:
        /* <DEDUP_REMOVED lines=10> */
.L_x_947:
[----:B------:R-:W-:Y:S05]  /*21c20*/  BSYNC B1 ;  /* 0x0000000000017941 */ /* 0x000fea0003800000 */
.L_x_946:
        /* <DEDUP_REMOVED lines=11> */
.L_x_949:
[----:B------:R-:W-:Y:S05]  /*21ce0*/  BSYNC B1 ;  /* 0x0000000000017941 */ /* 0x000fea0003800000 */
.L_x_948:
        /* <DEDUP_REMOVED lines=14> */
.L_x_951:
[----:B------:R-:W-:Y:S05]  /*21dd0*/  BSYNC B1 ;  /* 0x0000000000017941 */ /* 0x000fea0003800000 */
.L_x_950:
        /* <DEDUP_REMOVED lines=14> */
.L_x_953:
[----:B------:R-:W-:Y:S05]  /*21ec0*/  BSYNC B1 ;  /* 0x0000000000017941 */ /* 0x000fea0003800000 */
.L_x_952:
        /* <DEDUP_REMOVED lines=10> */
.L_x_955:
[----:B------:R-:W-:Y:S05]  /*21f70*/  BSYNC B1 ;  /* 0x0000000000017941 */ /* 0x000fea0003800000 */
.L_x_954:
        /* <DEDUP_REMOVED lines=11> */
.L_x_957:
[----:B------:R-:W-:Y:S05]  /*22030*/  BSYNC B1 ;  /* 0x0000000000017941 */ /* 0x000fea0003800000 */
.L_x_956:
        /* <DEDUP_REMOVED lines=14> */
.L_x_959:
[----:B------:R-:W-:Y:S05]  /*22120*/  BSYNC B1 ;  /* 0x0000000000017941 */ /* 0x000fea0003800000 */
.L_x_958:
        /* <DEDUP_REMOVED lines=14> */
.L_x_961:
[----:B------:R-:W-:Y:S05]  /*22210*/  BSYNC B1 ;  /* 0x0000000000017941 */ /* 0x000fea0003800000 */
.L_x_960:
        /* <DEDUP_REMOVED lines=10> */
.L_x_963:
[----:B------:R-:W-:Y:S05]  /*222c0*/  BSYNC B1 ;  /* 0x0000000000017941 */ /* 0x000fea0003800000 */
.L_x_962:
        /* <DEDUP_REMOVED lines=11> */
.L_x_965:
[----:B------:R-:W-:Y:S05]  /*22380*/  BSYNC B1 ;  /* 0x0000000000017941 */ /* 0x000fea0003800000 */
.L_x_964:
        /* <DEDUP_REMOVED lines=14> */
.L_x_967:
[----:B------:R-:W-:Y:S05]  /*22470*/  BSYNC B1 ;  /* 0x0000000000017941 */ /* 0x000fea0003800000 */
.L_x_966:
        /* <DEDUP_REMOVED lines=14> */
.L_x_969:
[----:B------:R-:W-:Y:S05]  /*22560*/  BSYNC B1 ;  /* 0x0000000000017941 */ /* 0x000fea0003800000 */
.L_x_968:
        /* <DEDUP_REMOVED lines=10> */
.L_x_971:
[----:B------:R-:W-:Y:S05]  /*22610*/  BSYNC B1 ;  /* 0x0000000000017941 */ /* 0x000fea0003800000 */
.L_x_970:
        /* <DEDUP_REMOVED lines=11> */
.L_x_973:
[----:B------:R-:W-:Y:S05]  /*226d0*/  BSYNC B1 ;  /* 0x0000000000017941 */ /* 0x000fea0003800000 */
.L_x_972:
        /* <DEDUP_REMOVED lines=14> */
.L_x_975:
[----:B------:R-:W-:Y:S05]  /*227c0*/  BSYNC B1 ;  /* 0x0000000000017941 */ /* 0x000fea0003800000 */
.L_x_974:
        /* <DEDUP_REMOVED lines=14> */
.L_x_977:
[----:B------:R-:W-:Y:S05]  /*228b0*/  BSYNC B1 ;  /* 0x0000000000017941 */ /* 0x000fea0003800000 */
.L_x_976:
        /* <DEDUP_REMOVED lines=10> */
.L_x_979:
[----:B------:R-:W-:Y:S05]  /*22960*/  BSYNC B1 ;  /* 0x0000000000017941 */ /* 0x000fea0003800000 */
.L_x_978:
        /* <DEDUP_REMOVED lines=11> */
.L_x_981:
[----:B------:R-:W-:Y:S05]  /*22a20*/  BSYNC B1 ;  /* 0x0000000000017941 */ /* 0x000fea0003800000 */
.L_x_980:
        /* <DEDUP_REMOVED lines=14> */
.L_x_983:
[----:B------:R-:W-:Y:S05]  /*22b10*/  BSYNC B1 ;  /* 0x0000000000017941 */ /* 0x000fea0003800000 */
.L_x_982:
        /* <DEDUP_REMOVED lines=14> */
.L_x_985:
[----:B------:R-:W-:Y:S05]  /*22c00*/  BSYNC B1 ;  /* 0x0000000000017941 */ /* 0x000fea0003800000 */
.L_x_984:
        /* <DEDUP_REMOVED lines=10> */
.L_x_987:
[----:B------:R-:W-:Y:S05]  /*22cb0*/  BSYNC B1 ;  /* 0x0000000000017941 */ /* 0x000fea0003800000 */
.L_x_986:
        /* <DEDUP_REMOVED lines=11> */
.L_x_989:
[----:B------:R-:W-:Y:S05]  /*22d70*/  BSYNC B1 ;  /* 0x0000000000017941 */ /* 0x000fea0003800000 */
.L_x_988:
        /* <DEDUP_REMOVED lines=14> */
.L_x_991:
[----:B------:R-:W-:Y:S05]  /*22e60*/  BSYNC B1 ;  /* 0x0000000000017941 */ /* 0x000fea0003800000 */
.L_x_990:
        /* <DEDUP_REMOVED lines=14> */
.L_x_993:
[----:B------:R-:W-:Y:S05]  /*22f50*/  BSYNC B1 ;  /* 0x0000000000017941 */ /* 0x000fea0003800000 */
.L_x_992:
        /* <DEDUP_REMOVED lines=10> */
.L_x_995:
[----:B------:R-:W-:Y:S05]  /*23000*/  BSYNC B1 ;  /* 0x0000000000017941 */ /* 0x000fea0003800000 */
.L_x_994:
        /* <DEDUP_REMOVED lines=11> */
.L_x_997:
[----:B------:R-:W-:Y:S05]  /*230c0*/  BSYNC B1 ;  /* 0x0000000000017941 */ /* 0x000fea0003800000 */
.L_x_996:
        /* <DEDUP_REMOVED lines=14> */
.L_x_999:
[----:B------:R-:W-:Y:S05]  /*231b0*/  BSYNC B1 ;  /* 0x0000000000017941 */ /* 0x000fea0003800000 */
.L_x_998:
        /* <DEDUP_REMOVED lines=14> */
.L_x_1001:
[----:B------:R-:W-:Y:S05]  /*232a0*/  BSYNC B1 ;  /* 0x0000000000017941 */ /* 0x000fea0003800000 */
.L_x_1000:
        /* <DEDUP_REMOVED lines=10> */
.L_x_1003:
[----:B------:R-:W-:Y:S05]  /*23350*/  BSYNC B1 ;  /* 0x0000000000017941 */ /* 0x000fea0003800000 */
.L_x_1002:
        /* <DEDUP_REMOVED lines=11> */
.L_x_1005:
[----:B------:R-:W-:Y:S05]  /*23410*/  BSYNC B1 ;  /* 0x0000000000017941 */ /* 0x000fea0003800000 */
.L_x_1004:
        /* <DEDUP_REMOVED lines=14> */
.L_x_1007:
[----:B------:R-:W-:Y:S05]  /*23500*/  BSYNC B1 ;  /* 0x0000000000017941 */ /* 0x000fea0003800000 */
.L_x_1006:
        /* <DEDUP_REMOVED lines=14> */
.L_x_1009:
[----:B------:R-:W-:Y:S05]  /*235f0*/  BSYNC B1 ;  /* 0x0000000000017941 */ /* 0x000fea0003800000 */
.L_x_1008:
        /* <DEDUP_REMOVED lines=10> */
.L_x_1011:
[----:B------:R-:W-:Y:S05]  /*236a0*/  BSYNC B1 ;  /* 0x0000000000017941 */ /* 0x000fea0003800000 */
.L_x_1010:
        /* <DEDUP_REMOVED lines=11> */
.L_x_1013:
[----:B------:R-:W-:Y:S05]  /*23760*/  BSYNC B1 ;  /* 0x0000000000017941 */ /* 0x000fea0003800000 */
.L_x_1012:
        /* <DEDUP_REMOVED lines=14> */
.L_x_1015:
[----:B------:R-:W-:Y:S05]  /*23850*/  BSYNC B1 ;  /* 0x0000000000017941 */ /* 0x000fea0003800000 */
.L_x_1014:
        /* <DEDUP_REMOVED lines=14> */
.L_x_1017:
[----:B------:R-:W-:Y:S05]  /*23940*/  BSYNC B1 ;  /* 0x0000000000017941 */ /* 0x000fea0003800000 */
.L_x_1016:
        /* <DEDUP_REMOVED lines=10> */
.L_x_1019:
[----:B------:R-:W-:Y:S05]  /*239f0*/  BSYNC B1 ;  /* 0x0000000000017941 */ /* 0x000fea0003800000 */
.L_x_1018:
        /* <DEDUP_REMOVED lines=11> */
.L_x_1021:
[----:B------:R-:W-:Y:S05]  /*23ab0*/  BSYNC B1 ;  /* 0x0000000000017941 */ /* 0x000fea0003800000 */
.L_x_1020:
        /* <DEDUP_REMOVED lines=13> */
.L_x_1023:
[----:B------:R-:W-:Y:S05]  /*23b90*/  BSYNC B1 ;  /* 0x0000000000017941 */ /* 0x000fea0003800000 */
.L_x_1022:
[----:B------:R-:W2:Y:S01]  /*23ba0*/  LDL.LU R171, [R1+0x7d4] ;  /* 0x0007d40001ab7983 */ /* 0x000ea20000300800 */
        /* <DEDUP_REMOVED lines=12> */
.L_x_1025:
[----:B------:R-:W-:Y:S05]  /*23c70*/  BSYNC B1 ;  /* 0x0000000000017941 */ /* 0x000fea0003800000 */
.L_x_1024:
[----:B--2---:R-:W2:Y:S01]  /*23c80*/  LDL.LU R171, [R1+0x7d8] ;  /* 0x0007d80001ab7983 */ /* 0x004ea20000300800 */
[----:B-----5:R-:W-:Y:S01]  /*23c90*/  HADD2.F32 R170, -RZ, R19.H0_H0 ;  /* 0x20000013ffaa7230 */ /* 0x020fe20000004100 */
[----:B------:R-:W-:Y:S01]  /*23ca0*/  ISETP.GT.AND P4, PT, R0, 0x188, P6 ;  /* 0x000001880000780c */ /* 0x000fe20003784270 */
[----:B------:R-:W-:Y:S03]  /*23cb0*/  BSSY B1, `(.L_x_1026) ;  /* 0x0000007000017945 */ /* 0x000fe60003800000 */
[----:B------:R-:W-:-:S04]  /*23cc0*/  FMUL R170, R170, R16 ;  /* 0x00000010aaaa7220 */ /* 0x000fc80000400000 */
[----:B--2---:R-:W-:-:S05]  /*23cd0*/  FFMA R170, R171, R2, R170 ;  /* 0x00000002abaa7223 */ /* 0x004fca00000000aa */
[----:B------:R-:W-:-:S05]  /*23ce0*/  F2FP.F16.F32.PACK_AB R170, RZ, R170 ;  /* 0x000000aaffaa723e */ /* 0x000fca00000000ff */
[----:B------:R2:W-:Y:S01]  /*23cf0*/  @P5 STG.E.U16 desc[UR36][R158.64+0x1d0], R170 ;  /* 0x0001d0aa9e005986 */ /* 0x0005e2000c101524 */
[----:B------:R-:W-:Y:S05]  /*23d00*/  @!P4 BRA `(.L_x_1027) ;  /* 0x000000000004c947 */ /* 0x000fea0003800000 */
[----:B------:R0:W5:Y:S02]  /*23d10*/  LDG.E.LTC128B.U16 R19, desc[UR36][R6.64+0x1d2] ;  /* 0x0001d22406137981 */ /* 0x000164000c1e1520 */
.L_x_1027:
[----:B------:R-:W-:Y:S05]  /*23d20*/  BSYNC B1 ;  /* 0x0000000000017941 */ /* 0x000fea0003800000 */
.L_x_1026:
[----:B------:R-:W3:Y:S01]  /*23d30*/  LDL.LU R171, [R1+0x7dc] ;  /* 0x0007dc0001ab7983 */ /* 0x000ee20000300800 */
[----:B--2--5:R-:W-:Y:S01]  /*23d40*/  HADD2.F32 R170, -RZ, R19.H0_H0 ;  /* 0x20000013ffaa7230 */ /* 0x024fe20000004100 */
        /* <DEDUP_REMOVED lines=8> */
.L_x_1029:
[----:B------:R-:W-:Y:S05]  /*23dd0*/  BSYNC B1 ;  /* 0x0000000000017941 */ /* 0x000fea0003800000 */
.L_x_1028:
[----:B------:R-:W4:Y:S01]  /*23de0*/  LDL.LU R171, [R1+0x7e0] ;  /* 0x0007e00001ab7983 */ /* 0x000f220000300800 */
[----:B--2--5:R-:W-:Y:S01]  /*23df0*/  HADD2.F32 R170, -RZ, R19.H0_H0 ;  /* 0x20000013ffaa7230 */ /* 0x024fe20000004100 */
        /* <DEDUP_REMOVED lines=11> */
.L_x_1031:
[----:B------:R-:W-:Y:S05]  /*23eb0*/  BSYNC B1 ;  /* 0x0000000000017941 */ /* 0x000fea0003800000 */
.L_x_1030:
[----:B--2---:R-:W2:Y:S01]  /*23ec0*/  LDL.LU R171, [R1+0x7e4] ;  /* 0x0007e40001ab7983 */ /* 0x004ea20000300800 */
        /* <DEDUP_REMOVED lines=12> */
.L_x_1033:
[----:B------:R-:W-:Y:S05]  /*23f90*/  BSYNC B1 ;  /* 0x0000000000017941 */ /* 0x000fea0003800000 */
.L_x_1032:
        /* <DEDUP_REMOVED lines=10> */
.L_x_1035:
[----:B------:R-:W-:Y:S05]  /*24040*/  BSYNC B1 ;  /* 0x0000000000017941 */ /* 0x000fea0003800000 */
.L_x_1034:
        /* <DEDUP_REMOVED lines=10> */
.L_x_1037:
[----:B------:R-:W-:Y:S05]  /*240f0*/  BSYNC B1 ;  /* 0x0000000000017941 */ /* 0x000fea0003800000 */
.L_x_1036:
        /* <DEDUP_REMOVED lines=13> */
.L_x_1039:
[----:B------:R-:W-:Y:S05]  /*241d0*/  BSYNC B1 ;  /* 0x0000000000017941 */ /* 0x000fea0003800000 */
.L_x_1038:
[----:B--2---:R-:W2:Y:S01]  /*241e0*/  LDL.LU R171, [R1+0x7f4] ;  /* 0x0007f40001ab7983 */ /* 0x004ea20000300800 */
[----:B-----5:R-:W-:Y:S01]  /*241f0*/  HADD2.F32 R162, -RZ, R19.H0_H0 ;  /* 0x20000013ffa27230 */ /* 0x020fe20000004100 */
[----:B------:R-:W-:Y:S01]  /*24200*/  ISETP.GT.AND P1, PT, R0, 0x188, P1 ;  /* 0x000001880000780c */ /* 0x000fe20000f24270 */
[----:B------:R-:W-:Y:S03]  /*24210*/  BSSY B1, `(.L_x_1040) ;  /* 0x0000009000017945 */ /* 0x000fe60003800000 */
[----:B------:R-:W-:-:S04]  /*24220*/  FMUL R162, R162, R16 ;  /* 0x00000010a2a27220 */ /* 0x000fc80000400000 */
[----:B--2---:R-:W-:-:S05]  /*24230*/  FFMA R162, R171, R2, R162 ;  /* 0x00000002aba27223 */ /* 0x004fca00000000a2 */
[----:B------:R-:W-:-:S04]  /*24240*/  F2FP.F16.F32.PACK_AB R162, RZ, R162 ;  /* 0x000000a2ffa2723e */ /* 0x000fc800000000ff */
[----:B------:R-:W-:Y:S01]  /*24250*/  PRMT R170, R162, 0x7610, R170 ;  /* 0x00007610a2aa7816 */ /* 0x000fe200000000aa */
[----:B------:R-:W-:-:S05]  /*24260*/  @P2 IMAD.MOV.U32 R162, RZ, RZ, R160 ;  /* 0x000000ffffa22224 */ /* 0x000fca00078e00a0 */
[----:B------:R2:W-:Y:S01]  /*24270*/  @P2 STG.E.U16 desc[UR36][R162.64+0x1f2], R170 ;  /* 0x0001f2aaa2002986 */ /* 0x0005e2000c101524 */
[----:B------:R-:W-:Y:S05]  /*24280*/  @!P1 BRA `(.L_x_1041) ;  /* 0x0000000000049947 */ /* 0x000fea0003800000 */
[----:B------:R0:W5:Y:S02]  /*24290*/  LDG.E.LTC128B.U16 R19, desc[UR36][R6.64+0x1f0] ;  /* 0x0001f02406137981 */ /* 0x000164000c1e1520 */
.L_x_1041:
[----:B------:R-:W-:Y:S05]  /*242a0*/  BSYNC B1 ;  /* 0x0000000000017941 */ /* 0x000fea0003800000 */
.L_x_1040:
        /* <DEDUP_REMOVED lines=10> */
.L_x_1043:
[----:B------:R-:W-:Y:S05]  /*24350*/  BSYNC B1 ;  /* 0x0000000000017941 */ /* 0x000fea0003800000 */
.L_x_1042:
[----:B------:R-:W3:Y:S01]  /*24360*/  LDL.LU R163, [R1+0x7fc] ;  /* 0x0007fc0001a37983 */ /* 0x000ee20000300800 */
[----:B--2--5:R-:W-:Y:S01]  /*24370*/  HADD2.F32 R162, -RZ, R19.H0_H0 ;  /* 0x20000013ffa27230 */ /* 0x024fe20000004100 */
        /* <DEDUP_REMOVED lines=11> */
.L_x_1045:
[----:B------:R-:W-:Y:S05]  /*24430*/  BSYNC B1 ;  /* 0x0000000000017941 */ /* 0x000fea0003800000 */
.L_x_1044:
[----:B--2---:R-:W2:Y:S01]  /*24440*/  LDL.LU R159, [R1+0x400] ;  /* 0x00040000019f7983 */ /* 0x004ea20000300800 */
[----:B-----5:R-:W-:Y:S01]  /*24450*/  HADD2.F32 R158, -RZ, R19.H0_H0 ;  /* 0x20000013ff9e7230 */ /* 0x020fe20000004100 */
        /* <DEDUP_REMOVED lines=11> */
.L_x_1047:
[----:B------:R-:W-:Y:S05]  /*24510*/  BSYNC B1 ;  /* 0x0000000000017941 */ /* 0x000fea0003800000 */
.L_x_1046:
        /* <DEDUP_REMOVED lines=10> */
.L_x_1049:
[----:B------:R-:W-:Y:S05]  /*245c0*/  BSYNC B1 ;  /* 0x0000000000017941 */ /* 0x000fea0003800000 */
.L_x_1048:
[----:B------:R-:W4:Y:S01]  /*245d0*/  LDL.LU R159, [R1+0x408] ;  /* 0x00040800019f7983 */ /* 0x000f220000300800 */
[----:B--2--5:R-:W-:Y:S01]  /*245e0*/  HADD2.F32 R158, -RZ, R19.H0_H0 ;  /* 0x20000013ff9e7230 */ /* 0x024fe20000004100 */
[----:B------:R-:W-:Y:S01]  /*245f0*/  ISETP.GT.AND P0, PT, R0, 0x8, P2 ;  /* 0x000000080000780c */ /* 0x000fe20001704270 */
[----:B------:R-:W-:Y:S03]  /*24600*/  BSSY B1, `(.L_x_1050) ;  /* 0x0000007000017945 */ /* 0x000fe60003800000 */
[----:B------:R-:W-:-:S04]  /*24610*/  FMUL R158, R158, R16 ;  /* 0x000000109e9e7220 */ /* 0x000fc80000400000 */
[----:B----4-:R-:W-:-:S05]  /*24620*/  FFMA R158, R159, R2, R158 ;  /* 0x000000029f9e7223 */ /* 0x010fca000000009e */
[----:B------:R-:W-:-:S05]  /*24630*/  F2FP.F16.F32.PACK_AB R158, RZ, R158 ;  /* 0x0000009eff9e723e */ /* 0x000fca00000000ff */
[----:B------:R2:W-:Y:S01]  /*24640*/  @P1 STG.E.U16 desc[UR36][R4.64+0x200], R158 ;  /* 0x0002009e04001986 */ /* 0x0005e2000c101524 */
[----:B------:R-:W-:Y:S05]  /*24650*/  @!P0 BRA `(.L_x_1051) ;  /* 0x0000000000048947 */ /* 0x000fea0003800000 */
[----:B------:R4:W5:Y:S02]  /*24660*/  LDG.E.LTC128B.U16 R19, desc[UR36][R22.64+0x202] ;  /* 0x0002022416137981 */ /* 0x000964000c1e1520 */
.L_x_1051:
[----:B------:R-:W-:Y:S05]  /*24670*/  BSYNC B1 ;  /* 0x0000000000017941 */ /* 0x000fea0003800000 */
.L_x_1050:
        /* <DEDUP_REMOVED lines=13> */
.L_x_1053:
[----:B------:R-:W-:Y:S05]  /*24750*/  BSYNC B1 ;  /* 0x0000000000017941 */ /* 0x000fea0003800000 */
.L_x_1052:
[----:B------:R-:W4:Y:S01]  /*24760*/  LDL.LU R159, [R1+0x410] ;  /* 0x00041000019f7983 */ /* 0x000f220000300800 */
[----:B--2--5:R-:W-:Y:S01]  /*24770*/  HADD2.F32 R158, -RZ, R19.H0_H0 ;  /* 0x20000013ff9e7230 */ /* 0x024fe20000004100 */
[----:B------:R-:W-:Y:S01]  /*24780*/  ISETP.GT.AND P3, PT, R3, 0x109, PT ;  /* 0x000001090300780c */ /* 0x000fe20003f64270 */
[----:B------:R-:W-:Y:S01]  /*24790*/  BSSY B1, `(.L_x_1054) ;  /* 0x000000a000017945 */ /* 0x000fe20003800000 */
[----:B------:R-:W-:Y:S02]  /*247a0*/  LOP3.LUT R17, R17, 0xfffffff7, RZ, 0xc0, !PT ;  /* 0xfffffff711117812 */ /* 0x000fe400078ec0ff */
[----:B------:R-:W-:Y:S01]  /*247b0*/  FMUL R158, R158, R16 ;  /* 0x000000109e9e7220 */ /* 0x000fe20000400000 */
[----:B------:R-:W-:-:S08]  /*247c0*/  ISETP.GT.AND P0, PT, R0, RZ, P3 ;  /* 0x000000ff0000720c */ /* 0x000fd00001f04270 */
[----:B------:R-:W-:Y:S01]  /*247d0*/  @P3 LOP3.LUT R17, R17, 0x8, RZ, 0xfc, !PT ;  /* 0x0000000811113812 */ /* 0x000fe200078efcff */
[----:B----4-:R-:W-:-:S05]  /*247e0*/  FFMA R158, R159, R2, R158 ;  /* 0x000000029f9e7223 */ /* 0x010fca000000009e */
[----:B------:R-:W-:-:S05]  /*247f0*/  F2FP.F16.F32.PACK_AB R158, RZ, R158 ;  /* 0x0000009eff9e723e */ /* 0x000fca00000000ff */
[----:B------:R2:W-:Y:S01]  /*24800*/  @P1 STG.E.U16 desc[UR36][R168.64+0x210], R158 ;  /* 0x0002109ea8001986 */ /* 0x0005e2000c101524 */
[----:B------:R-:W-:Y:S05]  /*24810*/  @!P0 BRA `(.L_x_1055) ;  /* 0x0000000000048947 */ /* 0x000fea0003800000 */
[----:B------:R4:W5:Y:S02]  /*24820*/  LDG.E.LTC128B.U16 R19, desc[UR36][R152.64+0x212] ;  /* 0x0002122498137981 */ /* 0x000964000c1e1520 */
.L_x_1055:
[----:B------:R-:W-:Y:S05]  /*24830*/  BSYNC B1 ;  /* 0x0000000000017941 */ /* 0x000fea0003800000 */
.L_x_1054:
        /* <DEDUP_REMOVED lines=10> */
.L_x_1057:
[----:B------:R-:W-:Y:S05]  /*248e0*/  BSYNC B1 ;  /* 0x0000000000017941 */ /* 0x000fea0003800000 */
.L_x_1056:
        /* <DEDUP_REMOVED lines=10> */
.L_x_1059:
[----:B------:R-:W-:Y:S05]  /*24990*/  BSYNC B1 ;  /* 0x0000000000017941 */ /* 0x000fea0003800000 */
.L_x_1058:
        /* <DEDUP_REMOVED lines=13> */
.L_x_1061:
[----:B------:R-:W-:Y:S05]  /*24a70*/  BSYNC B1 ;  /* 0x0000000000017941 */ /* 0x000fea0003800000 */
.L_x_1060:
[----:B------:R-:W4:Y:S01]  /*24a80*/  LDL.LU R159, [R1+0x420] ;  /* 0x00042000019f7983 */ /* 0x000f220000300800 */
[----:B--2--5:R-:W-:Y:S01]  /*24a90*/  HADD2.F32 R158, -RZ, R19.H0_H0 ;  /* 0x20000013ff9e7230 */ /* 0x024fe20000004100 */
[----:B------:R-:W-:Y:S01]  /*24aa0*/  ISETP.GT.AND P1, PT, R3, 0x111, PT ;  /* 0x000001110300780c */ /* 0x000fe20003f24270 */
[----:B------:R-:W-:Y:S01]  /*24ab0*/  BSSY B1, `(.L_x_1062) ;  /* 0x000000a000017945 */ /* 0x000fe20003800000 */
[----:B------:R-:W-:Y:S02]  /*24ac0*/  LOP3.LUT R17, R17, 0xffffffbf, RZ, 0xc0, !PT ;  /* 0xffffffbf11117812 */ /* 0x000fe400078ec0ff */
[----:B------:R-:W-:-:S09]  /*24ad0*/  FMUL R158, R158, R16 ;  /* 0x000000109e9e7220 */ /* 0x000fd20000400000 */
[----:B------:R-:W-:Y:S01]  /*24ae0*/  @P1 LOP3.LUT R17, R17, 0x40, RZ, 0xfc, !PT ;  /* 0x0000004011111812 */ /* 0x000fe200078efcff */
[----:B----4-:R-:W-:-:S05]  /*24af0*/  FFMA R158, R159, R2, R158 ;  /* 0x000000029f9e7223 */ /* 0x010fca000000009e */
[----:B------:R-:W-:-:S05]  /*24b00*/  F2FP.F16.F32.PACK_AB R158, RZ, R158 ;  /* 0x0000009eff9e723e */ /* 0x000fca00000000ff */
[----:B------:R2:W-:Y:S01]  /*24b10*/  @P0 STG.E.U16 desc[UR36][R168.64+0x220], R158 ;  /* 0x0002209ea8000986 */ /* 0x0005e2000c101524 */
[----:B------:R-:W-:-:S13]  /*24b20*/  ISETP.GT.AND P0, PT, R0, RZ, P1 ;  /* 0x000000ff0000720c */ /* 0x000fda0000f04270 */
[----:B--2---:R-:W-:Y:S05]  /*24b30*/  @!P0 BRA `(.L_x_1063) ;  /* 0x0000000000048947 */ /* 0x004fea0003800000 */
[----:B------:R2:W5:Y:S02]  /*24b40*/  LDG.E.LTC128B.U16 R19, desc[UR36][R152.64+0x222] ;  /* 0x0002222498137981 */ /* 0x000564000c1e1520 */
.L_x_1063:
[----:B------:R-:W-:Y:S05]  /*24b50*/  BSYNC B1 ;  /* 0x0000000000017941 */ /* 0x000fea0003800000 */
.L_x_1062:
[----:B------:R-:W4:Y:S01]  /*24b60*/  LDL.LU R159, [R1+0x424] ;  /* 0x00042400019f7983 */ /* 0x000f220000300800 */
[----:B-----5:R-:W-:Y:S01]  /*24b70*/  HADD2.F32 R158, -RZ, R19.H0_H0 ;  /* 0x20000013ff9e7230 */ /* 0x020fe20000004100 */
[----:B------:R-:W-:Y:S04]  /*24b80*/  BSSY B1, `(.L_x_1064) ;  /* 0x0000008000017945 */ /* 0x000fe80003800000 */
[----:B------:R-:W-:-:S04]  /*24b90*/  FMUL R158, R158, R16 ;  /* 0x000000109e9e7220 */ /* 0x000fc80000400000 */
[----:B----4-:R-:W-:-:S05]  /*24ba0*/  FFMA R158, R159, R2, R158 ;  /* 0x000000029f9e7223 */ /* 0x010fca000000009e */
[----:B------:R-:W-:-:S05]  /*24bb0*/  F2FP.F16.F32.PACK_AB R158, RZ, R158 ;  /* 0x0000009eff9e723e */ /* 0x000fca00000000ff */
[----:B------:R4:W-:Y:S01]  /*24bc0*/  @P0 STG.E.U16 desc[UR36][R168.64+0x222], R158 ;  /* 0x0002229ea8000986 */ /* 0x0009e2000c101524 */
[----:B------:R-:W-:-:S13]  /*24bd0*/  ISETP.GT.AND P0, PT, R0, 0x8, P2 ;  /* 0x000000080000780c */ /* 0x000fda0001704270 */
[----:B----4-:R-:W-:Y:S05]  /*24be0*/  @!P0 BRA `(.L_x_1065) ;  /* 0x0000000000048947 */ /* 0x010fea0003800000 */
[----:B------:R4:W5:Y:S02]  /*24bf0*/  LDG.E.LTC128B.U16 R19, desc[UR36][R22.64+0x220] ;  /* 0x0002202416137981 */ /* 0x000964000c1e1520 */
.L_x_1065:
[----:B------:R-:W-:Y:S05]  /*24c00*/  BSYNC B1 ;  /* 0x0000000000017941 */ /* 0x000fea0003800000 */
.L_x_1064:
        /* <DEDUP_REMOVED lines=10> */
.L_x_1067:
[----:B------:R-:W-:Y:S05]  /*24cb0*/  BSYNC B1 ;  /* 0x0000000000017941 */ /* 0x000fea0003800000 */
.L_x_1066:
[----:B------:R-:W3:Y:S01]  /*24cc0*/  LDL.LU R159, [R1+0x42c] ;  /* 0x00042c00019f7983 */ /* 0x000ee20000300800 */
[----:B-----5:R-:W-:Y:S01]  /*24cd0*/  HADD2.F32 R158, -RZ, R19.H0_H0 ;  /* 0x20000013ff9e7230 */ /* 0x020fe20000004100 */
[----:B------:R-:W-:Y:S01]  /*24ce0*/  ISETP.GT.AND P2, PT, R3, 0x118, PT ;  /* 0x000001180300780c */ /* 0x000fe20003f44270 */
[----:B------:R-:W-:Y:S01]  /*24cf0*/  IMAD.IADD R172, R172, 0x1, R161 ;  /* 0x00000001acac7824 */ /* 0x000fe200078e02a1 */
[----:B------:R-:W-:Y:S01]  /*24d00*/  LOP3.LUT R18, R18, 0xfbffffff, RZ, 0xc0, !PT ;  /* 0xfbffffff12127812 */ /* 0x000fe200078ec0ff */
[----:B------:R-:W-:Y:S01]  /*24d10*/  BSSY B1, `(.L_x_1068) ;  /* 0x000000b000017945 */ /* 0x000fe20003800000 */
[----:B------:R-:W-:-:S09]  /*24d20*/  FMUL R158, R158, R16 ;  /* 0x000000109e9e7220 */ /* 0x000fd20000400000 */
[----:B------:R-:W-:Y:S01]  /*24d30*/  @P2 LOP3.LUT R18, R18, 0x4000000, RZ, 0xfc, !PT ;  /* 0x0400000012122812 */ /* 0x000fe200078efcff */
[----:B---3--:R-:W-:-:S05]  /*24d40*/  FFMA R158, R159, R2, R158 ;  /* 0x000000029f9e7223 */ /* 0x008fca000000009e */
[----:B------:R-:W-:-:S05]  /*24d50*/  F2FP.F16.F32.PACK_AB R158, RZ, R158 ;  /* 0x0000009eff9e723e */ /* 0x000fca00000000ff */
[----:B------:R3:W-:Y:S01]  /*24d60*/  @P0 STG.E.U16 desc[UR36][R4.64+0x222], R158 ;  /* 0x0002229e04000986 */ /* 0x0007e2000c101524 */
[----:B------:R-:W-:-:S05]  /*24d70*/  IADD3 R162, P0, R180, R160, RZ ;  /* 0x000000a0b4a27210 */ /* 0x000fca0007f1e0ff */
[----:B------:R-:W-:Y:S01]  /*24d80*/  IMAD.X R163, R181, 0x1, R172, P0 ;  /* 0x00000001b5a37824 */ /* 0x000fe200000e06ac */
[----:B------:R-:W-:-:S13]  /*24d90*/  ISETP.GT.AND P0, PT, R0, RZ, P2 ;  /* 0x000000ff0000720c */ /* 0x000fda0001704270 */
[----:B---3--:R-:W-:Y:S05]  /*24da0*/  @!P0 BRA `(.L_x_1069) ;  /* 0x0000000000048947 */ /* 0x008fea0003800000 */
[----:B------:R3:W5:Y:S02]  /*24db0*/  LDG.E.LTC128B.U16 R19, desc[UR36][R152.64+0x230] ;  /* 0x0002302498137981 */ /* 0x000764000c1e1520 */
.L_x_1069:
[----:B------:R-:W-:Y:S05]  /*24dc0*/  BSYNC B1 ;  /* 0x0000000000017941 */ /* 0x000fea0003800000 */
.L_x_1068:
[----:B------:R-:W2:Y:S01]  /*24dd0*/  LDL.LU R159, [R1+0x430] ;  /* 0x00043000019f7983 */ /* 0x000ea20000300800 */
[----:B-----5:R-:W-:Y:S01]  /*24de0*/  HADD2.F32 R158, -RZ, R19.H0_H0 ;  /* 0x20000013ff9e7230 */ /* 0x020fe20000004100 */
[----:B------:R-:W-:Y:S01]  /*24df0*/  ISETP.GT.AND P1, PT, R3, 0x119, PT ;  /* 0x000001190300780c */ /* 0x000fe20003f24270 */
[----:B------:R-:W-:Y:S01]  /*24e00*/  BSSY B1, `(.L_x_1070) ;  /* 0x000000a000017945 */ /* 0x000fe20003800000 */
[----:B------:R-:W-:Y:S02]  /*24e10*/  LOP3.LUT R18, R18, 0xfdffffff, RZ, 0xc0, !PT ;  /* 0xfdffffff12127812 */ /* 0x000fe400078ec0ff */
[----:B------:R-:W-:-:S09]  /*24e20*/  FMUL R158, R158, R16 ;  /* 0x000000109e9e7220 */ /* 0x000fd20000400000 */
[----:B------:R-:W-:Y:S01]  /*24e30*/  @P1 LOP3.LUT R18, R18, 0x2000000, RZ, 0xfc, !PT ;  /* 0x0200000012121812 */ /* 0x000fe200078efcff */
[----:B--2---:R-:W-:-:S05]  /*24e40*/  FFMA R158, R159, R2, R158 ;  /* 0x000000029f9e7223 */ /* 0x004fca000000009e */
[----:B------:R-:W-:-:S05]  /*24e50*/  F2FP.F16.F32.PACK_AB R158, RZ, R158 ;  /* 0x0000009eff9e723e */ /* 0x000fca00000000ff */
[----:B------:R2:W-:Y:S01]  /*24e60*/  @P0 STG.E.U16 desc[UR36][R168.64+0x230], R158 ;  /* 0x0002309ea8000986 */ /* 0x0005e2000c101524 */
[----:B------:R-:W-:-:S13]  /*24e70*/  ISETP.GT.AND P0, PT, R0, RZ, P1 ;  /* 0x000000ff0000720c */ /* 0x000fda0000f04270 */
[----:B--2---:R-:W-:Y:S05]  /*24e80*/  @!P0 BRA `(.L_x_1071) ;  /* 0x0000000000048947 */ /* 0x004fea0003800000 */
[----:B------:R2:W5:Y:S02]  /*24e90*/  LDG.E.LTC128B.U16 R19, desc[UR36][R152.64+0x232] ;  /* 0x0002322498137981 */ /* 0x000564000c1e1520 */
.L_x_1071:
[----:B------:R-:W-:Y:S05]  /*24ea0*/  BSYNC B1 ;  /* 0x0000000000017941 */ /* 0x000fea0003800000 */
.L_x_1070:
        /* <DEDUP_REMOVED lines=10> */
.L_x_1073:
[----:B------:R-:W-:Y:S05]  /*24f50*/  BSYNC B1 ;  /* 0x0000000000017941 */ /* 0x000fea0003800000 */
.L_x_1072:
        /* <DEDUP_REMOVED lines=10> */
.L_x_1075:
[----:B------:R-:W-:Y:S05]  /*25000*/  BSYNC B1 ;  /* 0x0000000000017941 */ /* 0x000fea0003800000 */
.L_x_1074:
        /* <DEDUP_REMOVED lines=13> */
.L_x_1077:
[----:B------:R-:W-:Y:S05]  /*250e0*/  BSYNC B1 ;  /* 0x0000000000017941 */ /* 0x000fea0003800000 */
.L_x_1076:
        /* <DEDUP_REMOVED lines=13> */
.L_x_1079:
[----:B------:R-:W-:Y:S05]  /*251c0*/  BSYNC B1 ;  /* 0x0000000000017941 */ /* 0x000fea0003800000 */
.L_x_1078:
        /* <DEDUP_REMOVED lines=10> */
.L_x_1081:
[----:B------:R-:W-:Y:S05]  /*25270*/  BSYNC B1 ;  /* 0x0000000000017941 */ /* 0x000fea0003800000 */
.L_x_1080:
        /* <DEDUP_REMOVED lines=10> */
.L_x_1083:
[----:B------:R-:W-:Y:S05]  /*25320*/  BSYNC B1 ;  /* 0x0000000000017941 */ /* 0x000fea0003800000 */
.L_x_1082:
        /* <DEDUP_REMOVED lines=13> */
.L_x_1085:
[----:B------:R-:W-:Y:S05]  /*25400*/  BSYNC B1 ;  /* 0x0000000000017941 */ /* 0x000fea0003800000 */
.L_x_1084:
        /* <DEDUP_REMOVED lines=13> */
.L_x_1087:
[----:B------:R-:W-:Y:S05]  /*254e0*/  BSYNC B1 ;  /* 0x0000000000017941 */ /* 0x000fea0003800000 */
.L_x_1086:
        /* <DEDUP_REMOVED lines=10> */
.L_x_1089:
[----:B------:R-:W-:Y:S05]  /*25590*/  BSYNC B1 ;  /* 0x0000000000017941 */ /* 0x000fea0003800000 */
.L_x_1088:
        /* <DEDUP_REMOVED lines=10> */
.L_x_1091:
[----:B------:R-:W-:Y:S05]  /*25640*/  BSYNC B1 ;  /* 0x0000000000017941 */ /* 0x000fea0003800000 */
.L_x_1090:
        /* <DEDUP_REMOVED lines=13> */
.L_x_1093:
[----:B------:R-:W-:Y:S05]  /*25720*/  BSYNC B1 ;  /* 0x0000000000017941 */ /* 0x000fea0003800000 */
.L_x_1092:
        /* <DEDUP_REMOVED lines=13> */
.L_x_1095:
[----:B------:R-:W-:Y:S05]  /*25800*/  BSYNC B1 ;  /* 0x0000000000017941 */ /* 0x000fea0003800000 */
.L_x_1094:
        /* <DEDUP_REMOVED lines=10> */
.L_x_1097:
[----:B------:R-:W-:Y:S05]  /*258b0*/  BSYNC B1 ;  /* 0x0000000000017941 */ /* 0x000fea0003800000 */
.L_x_1096:
        /* <DEDUP_REMOVED lines=10> */
.L_x_1099:
[----:B------:R-:W-:Y:S05]  /*25960*/  BSYNC B1 ;  /* 0x0000000000017941 */ /* 0x000fea0003800000 */
.L_x_1098:
        /* <DEDUP_REMOVED lines=13> */
.L_x_1101:
[----:B------:R-:W-:Y:S05]  /*25a40*/  BSYNC B1 ;  /* 0x0000000000017941 */ /* 0x000fea0003800000 */
.L_x_1100:
        /* <DEDUP_REMOVED lines=13> */
.L_x_1103:
[----:B------:R-:W-:Y:S05]  /*25b20*/  BSYNC B1 ;  /* 0x0000000000017941 */ /* 0x000fea0003800000 */
.L_x_1102:
        /* <DEDUP_REMOVED lines=10> */
.L_x_1105:
[----:B------:R-:W-:Y:S05]  /*25bd0*/  BSYNC B1 ;  /* 0x0000000000017941 */ /* 0x000fea0003800000 */
.L_x_1104:
        /* <DEDUP_REMOVED lines=10> */
.L_x_1107:
[----:B------:R-:W-:Y:S05]  /*25c80*/  BSYNC B1 ;  /* 0x0000000000017941 */ /* 0x000fea0003800000 */
.L_x_1106:
        /* <DEDUP_REMOVED lines=13> */
.L_x_1109:
[----:B------:R-:W-:Y:S05]  /*25d60*/  BSYNC B1 ;  /* 0x0000000000017941 */ /* 0x000fea0003800000 */
.L_x_1108:
        /* <DEDUP_REMOVED lines=13> */
.L_x_1111:
[----:B------:R-:W-:Y:S05]  /*25e40*/  BSYNC B1 ;  /* 0x0000000000017941 */ /* 0x000fea0003800000 */
.L_x_1110:
        /* <DEDUP_REMOVED lines=10> */
.L_x_1113:
[----:B------:R-:W-:Y:S05]  /*25ef0*/  BSYNC B1 ;  /* 0x0000000000017941 */ /* 0x000fea0003800000 */
.L_x_1112:
        /* <DEDUP_REMOVED lines=10> */
.L_x_1115:
[----:B------:R-:W-:Y:S05]  /*25fa0*/  BSYNC B1 ;  /* 0x0000000000017941 */ /* 0x000fea0003800000 */
.L_x_1114:
        /* <DEDUP_REMOVED lines=13> */
.L_x_1117:
[----:B------:R-:W-:Y:S05]  /*26080*/  BSYNC B1 ;  /* 0x0000000000017941 */ /* 0x000fea0003800000 */
.L_x_1116:
        /* <DEDUP_REMOVED lines=13> */
.L_x_1119:
[----:B------:R-:W-:Y:S05]  /*26160*/  BSYNC B1 ;  /* 0x0000000000017941 */ /* 0x000fea0003800000 */
.L_x_1118:
        /* <DEDUP_REMOVED lines=10> */
.L_x_1121:
[----:B------:R-:W-:Y:S05]  /*26210*/  BSYNC B1 ;  /* 0x0000000000017941 */ /* 0x000fea0003800000 */
.L_x_1120:
        /* <DEDUP_REMOVED lines=10> */
.L_x_1123:
[----:B------:R-:W-:Y:S05]  /*262c0*/  BSYNC B1 ;  /* 0x0000000000017941 */ /* 0x000fea0003800000 */
.L_x_1122:
        /* <DEDUP_REMOVED lines=13> */
.L_x_1125:
[----:B------:R-:W-:Y:S05]  /*263a0*/  BSYNC B1 ;  /* 0x0000000000017941 */ /* 0x000fea0003800000 */
.L_x_1124:
        /* <DEDUP_REMOVED lines=13> */
.L_x_1127:
[----:B------:R-:W-:Y:S05]  /*26480*/  BSYNC B1 ;  /* 0x0000000000017941 */ /* 0x000fea0003800000 */
.L_x_1126:
        /* <DEDUP_REMOVED lines=10> */
.L_x_1129:
[----:B------:R-:W-:Y:S05]  /*26530*/  BSYNC B1 ;  /* 0x0000000000017941 */ /* 0x000fea0003800000 */
.L_x_1128:
        /* <DEDUP_REMOVED lines=10> */
.L_x_1131:
[----:B------:R-:W-:Y:S05]  /*265e0*/  BSYNC B1 ;  /* 0x0000000000017941 */ /* 0x000fea0003800000 */
.L_x_1130:
        /* <DEDUP_REMOVED lines=13> */
.L_x_1133:
[----:B------:R-:W-:Y:S05]  /*266c0*/  BSYNC B1 ;  /* 0x0000000000017941 */ /* 0x000fea0003800000 */
.L_x_1132:
        /* <DEDUP_REMOVED lines=13> */
.L_x_1135:
[----:B------:R-:W-:Y:S05]  /*267a0*/  BSYNC B1 ;  /* 0x0000000000017941 */ /* 0x000fea0003800000 */
.L_x_1134:
        /* <DEDUP_REMOVED lines=10> */
.L_x_1137:
[----:B------:R-:W-:Y:S05]  /*26850*/  BSYNC B1 ;  /* 0x0000000000017941 */ /* 0x000fea0003800000 */
.L_x_1136:
        /* <DEDUP_REMOVED lines=10> */
.L_x_1139:
[----:B------:R-:W-:Y:S05]  /*26900*/  BSYNC B1 ;  /* 0x0000000000017941 */ /* 0x000fea0003800000 */
.L_x_1138:
        /* <DEDUP_REMOVED lines=13> */
.L_x_1141:
[----:B------:R-:W-:Y:S05]  /*269e0*/  BSYNC B1 ;  /* 0x0000000000017941 */ /* 0x000fea0003800000 */
.L_x_1140:
        /* <DEDUP_REMOVED lines=13> */
.L_x_1143:
[----:B------:R-:W-:Y:S05]  /*26ac0*/  BSYNC B1 ;  /* 0x0000000000017941 */ /* 0x000fea0003800000 */
.L_x_1142:
        /* <DEDUP_REMOVED lines=10> */
.L_x_1145:
[----:B------:R-:W-:Y:S05]  /*26b70*/  BSYNC B1 ;  /* 0x0000000000017941 */ /* 0x000fea0003800000 */
.L_x_1144:
        /* <DEDUP_REMOVED lines=10> */
.L_x_1147:
[----:B------:R-:W-:Y:S05]  /*26c20*/  BSYNC B1 ;  /* 0x0000000000017941 */ /* 0x000fea0003800000 */
.L_x_1146:
        /* <DEDUP_REMOVED lines=13> */
.L_x_1149:
[----:B------:R-:W-:Y:S05]  /*26d00*/  BSYNC B1 ;  /* 0x0000000000017941 */ /* 0x000fea0003800000 */
.L_x_1148:
        /* <DEDUP_REMOVED lines=13> */
.L_x_1151:
[----:B------:R-:W-:Y:S05]  /*26de0*/  BSYNC B1 ;  /* 0x0000000000017941 */ /* 0x000fea0003800000 */
.L_x_1150:
        /* <DEDUP_REMOVED lines=10> */
.L_x_1153:
[----:B------:R-:W-:Y:S05]  /*26e90*/  BSYNC B1 ;  /* 0x0000000000017941 */ /* 0x000fea0003800000 */
.L_x_1152:
        /* <DEDUP_REMOVED lines=10> */
.L_x_1155:
[----:B------:R-:W-:Y:S05]  /*26f40*/  BSYNC B1 ;  /* 0x0000000000017941 */ /* 0x000fea0003800000 */
.L_x_1154:
        /* <DEDUP_REMOVED lines=13> */
.L_x_1157:
[----:B------:R-:W-:Y:S05]  /*27020*/  BSYNC B1 ;  /* 0x0000000000017941 */ /* 0x000fea0003800000 */
.L_x_1156:
        /* <DEDUP_REMOVED lines=13> */
.L_x_1159:
[----:B------:R-:W-:Y:S05]  /*27100*/  BSYNC B1 ;  /* 0x0000000000017941 */ /* 0x000fea0003800000 */
.L_x_1158:
        /* <DEDUP_REMOVED lines=10> */
.L_x_1161:
[----:B------:R-:W-:Y:S05]  /*271b0*/  BSYNC B1 ;  /* 0x0000000000017941 */ /* 0x000fea0003800000 */
.L_x_1160:
        /* <DEDUP_REMOVED lines=10> */
.L_x_1163:
[----:B------:R-:W-:Y:S05]  /*27260*/  BSYNC B1 ;  /* 0x0000000000017941 */ /* 0x000fea0003800000 */
.L_x_1162:
        /* <DEDUP_REMOVED lines=13> */
.L_x_1165:
[----:B------:R-:W-:Y:S05]  /*27340*/  BSYNC B1 ;  /* 0x0000000000017941 */ /* 0x000fea0003800000 */
.L_x_1164:
        /* <DEDUP_REMOVED lines=13> */
.L_x_1167:
[----:B------:R-:W-:Y:S05]  /*27420*/  BSYNC B1 ;  /* 0x0000000000017941 */ /* 0x000fea0003800000 */
.L_x_1166:
        /* <DEDUP_REMOVED lines=10> */
.L_x_1169:
[----:B------:R-:W-:Y:S05]  /*274d0*/  BSYNC B1 ;  /* 0x0000000000017941 */ /* 0x000fea0003800000 */
.L_x_1168:
        /* <DEDUP_REMOVED lines=10> */
.L_x_1171:
[----:B------:R-:W-:Y:S05]  /*27580*/  BSYNC B1 ;  /* 0x0000000000017941 */ /* 0x000fea0003800000 */
.L_x_1170:
        /* <DEDUP_REMOVED lines=13> */
.L_x_1173:
[----:B------:R-:W-:Y:S05]  /*27660*/  BSYNC B1 ;  /* 0x0000000000017941 */ /* 0x000fea0003800000 */
.L_x_1172:
        /* <DEDUP_REMOVED lines=13> */
.L_x_1175:
[----:B------:R-:W-:Y:S05]  /*27740*/  BSYNC B1 ;  /* 0x0000000000017941 */ /* 0x000fea0003800000 */
.L_x_1174:
        /* <DEDUP_REMOVED lines=10> */
.L_x_1177:
[----:B------:R-:W-:Y:S05]  /*277f0*/  BSYNC B1 ;  /* 0x0000000000017941 */ /* 0x000fea0003800000 */
.L_x_1176:
        /* <DEDUP_REMOVED lines=10> */
.L_x_1179:
[----:B------:R-:W-:Y:S05]  /*278a0*/  BSYNC B1 ;  /* 0x0000000000017941 */ /* 0x000fea0003800000 */
.L_x_1178:
        /* <DEDUP_REMOVED lines=13> */
.L_x_1181:
[----:B------:R-:W-:Y:S05]  /*27980*/  BSYNC B1 ;  /* 0x0000000000017941 */ /* 0x000fea0003800000 */
.L_x_1180:
        /* <DEDUP_REMOVED lines=13> */
.L_x_1183:
[----:B------:R-:W-:Y:S05]  /*27a60*/  BSYNC B1 ;  /* 0x0000000000017941 */ /* 0x000fea0003800000 */
.L_x_1182:
        /* <DEDUP_REMOVED lines=10> */
.L_x_1185:
[----:B------:R-:W-:Y:S05]  /*27b10*/  BSYNC B1 ;  /* 0x0000000000017941 */ /* 0x000fea0003800000 */
.L_x_1184:
        /* <DEDUP_REMOVED lines=10> */
.L_x_1187:
[----:B------:R-:W-:Y:S05]  /*27bc0*/  BSYNC B1 ;  /* 0x0000000000017941 */ /* 0x000fea0003800000 */
.L_x_1186:
        /* <DEDUP_REMOVED lines=13> */
.L_x_1189:
[----:B------:R-:W-:Y:S05]  /*27ca0*/  BSYNC B1 ;  /* 0x0000000000017941 */ /* 0x000fea0003800000 */
.L_x_1188:
        /* <DEDUP_REMOVED lines=13> */
.L_x_1191:
[----:B------:R-:W-:Y:S05]  /*27d80*/  BSYNC B1 ;  /* 0x0000000000017941 */ /* 0x000fea0003800000 */
.L_x_1190:
        /* <DEDUP_REMOVED lines=10> */
.L_x_1193:
[----:B------:R-:W-:Y:S05]  /*27e30*/  BSYNC B1 ;  /* 0x0000000000017941 */ /* 0x000fea0003800000 */
.L_x_1192:
        /* <DEDUP_REMOVED lines=10> */
.L_x_1195:
[----:B------:R-:W-:Y:S05]  /*27ee0*/  BSYNC B1 ;  /* 0x0000000000017941 */ /* 0x000fea0003800000 */
.L_x_1194:
        /* <DEDUP_REMOVED lines=13> */
.L_x_1197:
[----:B------:R-:W-:Y:S05]  /*27fc0*/  BSYNC B1 ;  /* 0x0000000000017941 */ /* 0x000fea0003800000 */
.L_x_1196:
        /* <DEDUP_REMOVED lines=13> */
.L_x_1199:
[----:B------:R-:W-:Y:S05]  /*280a0*/  BSYNC B1 ;  /* 0x0000000000017941 */ /* 0x000fea0003800000 */
.L_x_1198:
        /* <DEDUP_REMOVED lines=10> */
.L_x_1201:
[----:B------:R-:W-:Y:S05]  /*28150*/  BSYNC B1 ;  /* 0x0000000000017941 */ /* 0x000fea0003800000 */
.L_x_1200:
        /* <DEDUP_REMOVED lines=10> */
.L_x_1203:
[----:B------:R-:W-:Y:S05]  /*28200*/  BSYNC B1 ;  /* 0x0000000000017941 */ /* 0x000fea0003800000 */
.L_x_1202:
        /* <DEDUP_REMOVED lines=13> */
.L_x_1205:
[----:B------:R-:W-:Y:S05]  /*282e0*/  BSYNC B1 ;  /* 0x0000000000017941 */ /* 0x000fea0003800000 */
.L_x_1204:
        /* <DEDUP_REMOVED lines=13> */
.L_x_1207:
[----:B------:R-:W-:Y:S05]  /*283c0*/  BSYNC B1 ;  /* 0x0000000000017941 */ /* 0x000fea0003800000 */
.L_x_1206:
        /* <DEDUP_REMOVED lines=10> */
.L_x_1209:
[----:B------:R-:W-:Y:S05]  /*28470*/  BSYNC B1 ;  /* 0x0000000000017941 */ /* 0x000fea0003800000 */
.L_x_1208:
        /* <DEDUP_REMOVED lines=10> */
.L_x_1211:
[----:B------:R-:W-:Y:S05]  /*28520*/  BSYNC B1 ;  /* 0x0000000000017941 */ /* 0x000fea0003800000 */
.L_x_1210:
        /* <DEDUP_REMOVED lines=13> */
.L_x_1213:
[----:B------:R-:W-:Y:S05]  /*28600*/  BSYNC B1 ;  /* 0x0000000000017941 */ /* 0x000fea0003800000 */
.L_x_1212:
        /* <DEDUP_REMOVED lines=13> */
.L_x_1215:
[----:B------:R-:W-:Y:S05]  /*286e0*/  BSYNC B1 ;  /* 0x0000000000017941 */ /* 0x000fea0003800000 */
.L_x_1214:
        /* <DEDUP_REMOVED lines=10> */
.L_x_1217:
[----:B------:R-:W-:Y:S05]  /*28790*/  BSYNC B1 ;  /* 0x0000000000017941 */ /* 0x000fea0003800000 */
.L_x_1216:
        /* <DEDUP_REMOVED lines=10> */
.L_x_1219:
[----:B------:R-:W-:Y:S05]  /*28840*/  BSYNC B1 ;  /* 0x0000000000017941 */ /* 0x000fea0003800000 */
.L_x_1218:
        /* <DEDUP_REMOVED lines=13> */
.L_x_1221:
[----:B------:R-:W-:Y:S05]  /*28920*/  BSYNC B1 ;  /* 0x0000000000017941 */ /* 0x000fea0003800000 */
.L_x_1220:
        /* <DEDUP_REMOVED lines=13> */
.L_x_1223:
[----:B------:R-:W-:Y:S05]  /*28a00*/  BSYNC B1 ;  /* 0x0000000000017941 */ /* 0x000fea0003800000 */
.L_x_1222:
        /* <DEDUP_REMOVED lines=10> */
.L_x_1225:
[----:B------:R-:W-:Y:S05]  /*28ab0*/  BSYNC B1 ;  /* 0x0000000000017941 */ /* 0x000fea0003800000 */
.L_x_1224:
        /* <DEDUP_REMOVED lines=10> */
.L_x_1227:
[----:B------:R-:W-:Y:S05]  /*28b60*/  BSYNC B1 ;  /* 0x0000000000017941 */ /* 0x000fea0003800000 */
.L_x_1226:
        /* <DEDUP_REMOVED lines=13> */
.L_x_1229:
[----:B------:R-:W-:Y:S05]  /*28c40*/  BSYNC B1 ;  /* 0x0000000000017941 */ /* 0x000fea0003800000 */
.L_x_1228:
        /* <DEDUP_REMOVED lines=13> */
.L_x_1231:
[----:B------:R-:W-:Y:S05]  /*28d20*/  BSYNC B1 ;  /* 0x0000000000017941 */ /* 0x000fea0003800000 */
.L_x_1230:
        /* <DEDUP_REMOVED lines=10> */
.L_x_1233:
[----:B------:R-:W-:Y:S05]  /*28dd0*/  BSYNC B1 ;  /* 0x0000000000017941 */ /* 0x000fea0003800000 */
.L_x_1232:
        /* <DEDUP_REMOVED lines=10> */
.L_x_1235:
[----:B------:R-:W-:Y:S05]  /*28e80*/  BSYNC B1 ;  /* 0x0000000000017941 */ /* 0x000fea0003800000 */
.L_x_1234:
        /* <DEDUP_REMOVED lines=13> */
.L_x_1237:
[----:B------:R-:W-:Y:S05]  /*28f60*/  BSYNC B1 ;  /* 0x0000000000017941 */ /* 0x000fea0003800000 */
.L_x_1236:
        /* <DEDUP_REMOVED lines=13> */
.L_x_1239:
[----:B------:R-:W-:Y:S05]  /*29040*/  BSYNC B1 ;  /* 0x0000000000017941 */ /* 0x000fea0003800000 */
.L_x_1238:
        /* <DEDUP_REMOVED lines=10> */
.L_x_1241:
[----:B------:R-:W-:Y:S05]  /*290f0*/  BSYNC B1 ;  /* 0x0000000000017941 */ /* 0x000fea0003800000 */
.L_x_1240:
        /* <DEDUP_REMOVED lines=10> */
.L_x_1243:
[----:B------:R-:W-:Y:S05]  /*291a0*/  BSYNC B1 ;  /* 0x0000000000017941 */ /* 0x000fea0003800000 */
.L_x_1242:
        /* <DEDUP_REMOVED lines=13> */
.L_x_1245:
[----:B------:R-:W-:Y:S05]  /*29280*/  BSYNC B1 ;  /* 0x0000000000017941 */ /* 0x000fea0003800000 */
.L_x_1244:
        /* <DEDUP_REMOVED lines=13> */
.L_x_1247:
[----:B------:R-:W-:Y:S05]  /*29360*/  BSYNC B1 ;  /* 0x0000000000017941 */ /* 0x000fea0003800000 */
.L_x_1246:
        /* <DEDUP_REMOVED lines=10> */
.L_x_1249:
[----:B------:R-:W-:Y:S05]  /*29410*/  BSYNC B1 ;  /* 0x0000000000017941 */ /* 0x000fea0003800000 */
.L_x_1248:
        /* <DEDUP_REMOVED lines=10> */
.L_x_1251:
[----:B------:R-:W-:Y:S05]  /*294c0*/  BSYNC B1 ;  /* 0x0000000000017941 */ /* 0x000fea0003800000 */
.L_x_1250:
        /* <DEDUP_REMOVED lines=13> */
.L_x_1253:
[----:B------:R-:W-:Y:S05]  /*295a0*/  BSYNC B1 ;  /* 0x0000000000017941 */ /* 0x000fea0003800000 */
.L_x_1252:
        /* <DEDUP_REMOVED lines=13> */
.L_x_1255:
[----:B------:R-:W-:Y:S05]  /*29680*/  BSYNC B1 ;  /* 0x0000000000017941 */ /* 0x000fea0003800000 */
.L_x_1254:
        /* <DEDUP_REMOVED lines=10> */
.L_x_1257:
[----:B------:R-:W-:Y:S05]  /*29730*/  BSYNC B1 ;  /* 0x0000000000017941 */ /* 0x000fea0003800000 */
.L_x_1256:
        /* <DEDUP_REMOVED lines=10> */
.L_x_1259:
[----:B------:R-:W-:Y:S05]  /*297e0*/  BSYNC B1 ;  /* 0x0000000000017941 */ /* 0x000fea0003800000 */
.L_x_1258:
        /* <DEDUP_REMOVED lines=13> */
.L_x_1261:
[----:B------:R-:W-:Y:S05]  /*298c0*/  BSYNC B1 ;  /* 0x0000000000017941 */ /* 0x000fea0003800000 */
.L_x_1260:
        /* <DEDUP_REMOVED lines=13> */
.L_x_1263:
[----:B------:R-:W-:Y:S05]  /*299a0*/  BSYNC B1 ;  /* 0x0000000000017941 */ /* 0x000fea0003800000 */
.L_x_1262:
        /* <DEDUP_REMOVED lines=10> */
.L_x_1265:
[----:B------:R-:W-:Y:S05]  /*29a50*/  BSYNC B1 ;  /* 0x0000000000017941 */ /* 0x000fea0003800000 */
.L_x_1264:
        /* <DEDUP_REMOVED lines=10> */
.L_x_1267:
[----:B------:R-:W-:Y:S05]  /*29b00*/  BSYNC B1 ;  /* 0x0000000000017941 */ /* 0x000fea0003800000 */
.L_x_1266:
        /* <DEDUP_REMOVED lines=13> */
.L_x_1269:
[----:B------:R-:W-:Y:S05]  /*29be0*/  BSYNC B1 ;  /* 0x0000000000017941 */ /* 0x000fea0003800000 */
.L_x_1268:
        /* <DEDUP_REMOVED lines=13> */
.L_x_1271:
[----:B------:R-:W-:Y:S05]  /*29cc0*/  BSYNC B1 ;  /* 0x0000000000017941 */ /* 0x000fea0003800000 */
.L_x_1270:
        /* <DEDUP_REMOVED lines=10> */
.L_x_1273:
[----:B------:R-:W-:Y:S05]  /*29d70*/  BSYNC B1 ;  /* 0x0000000000017941 */ /* 0x000fea0003800000 */
.L_x_1272:
        /* <DEDUP_REMOVED lines=10> */
.L_x_1275:
[----:B------:R-:W-:Y:S05]  /*29e20*/  BSYNC B1 ;  /* 0x0000000000017941 */ /* 0x000fea0003800000 */
.L_x_1274:
        /* <DEDUP_REMOVED lines=13> */
.L_x_1277:
[----:B------:R-:W-:Y:S05]  /*29f00*/  BSYNC B1 ;  /* 0x0000000000017941 */ /* 0x000fea0003800000 */
.L_x_1276:
[----:B------:R-:W2:Y:S01]  /*29f10*/  LDL.LU R159, [R1+0x5d0] ;  /* 0x0005d000019f7983 */ /* 0x000ea20000300800 */
[----:B-----5:R-:W-:Y:S01]  /*29f20*/  HADD2.F32 R158, -RZ, R19.H0_H0 ;  /* 0x20000013ff9e7230 */ /* 0x020fe20000004100 */
[----:B------:R-:W-:Y:S01]  /*29f30*/  ISETP.GT.AND P4, PT, R3, 0x1e9, PT ;  /* 0x000001e90300780c */ /* 0x000fe20003f84270 */
[----:B------:R-:W-:Y:S03]  /*29f40*/  BSSY B1, `(.L_x_1278) ;  /* 0x0000008000017945 */ /* 0x000fe60003800000 */
[----:B------:R-:W-:-:S04]  /*29f50*/  FMUL R158, R158, R16 ;  /* 0x000000109e9e7220 */ /* 0x000fc80000400000 */
[----:B--2---:R-:W-:-:S05]  /*29f60*/  FFMA R158, R159, R2, R158 ;  /* 0x000000029f9e7223 */ /* 0x004fca000000009e */
[----:B------:R-:W-:-:S05]  /*29f70*/  F2FP.F16.F32.PACK_AB R158, RZ, R158 ;  /* 0x0000009eff9e723e */ /* 0x000fca00000000ff */
[----:B------:R2:W-:Y:S01]  /*29f80*/  @P0 STG.E.U16 desc[UR36][R168.64+0x3d0], R158 ;  /* 0x0003d09ea8000986 */ /* 0x0005e2000c101524 */
[----:B------:R-:W-:-:S13]  /*29f90*/  ISETP.GT.AND P0, PT, R0, RZ, P4 ;  /* 0x000000ff0000720c */ /* 0x000fda0002704270 */
[----:B--2---:R-:W-:Y:S05]  /*29fa0*/  @!P0 BRA `(.L_x_1279) ;  /* 0x0000000000048947 */ /* 0x004fea0003800000 */
[----:B------:R2:W5:Y:S02]  /*29fb0*/  LDG.E.LTC128B.U16 R19, desc[UR36][R152.64+0x3d2] ;  /* 0x0003d22498137981 */ /* 0x000564000c1e1520 */
.L_x_1279:
[----:B------:R-:W-:Y:S05]  /*29fc0*/  BSYNC B1 ;  /* 0x0000000000017941 */ /* 0x000fea0003800000 */
.L_x_1278:
        /* <DEDUP_REMOVED lines=10> */
.L_x_1281:
[----:B------:R-:W-:Y:S05]  /*2a070*/  BSYNC B1 ;  /* 0x0000000000017941 */ /* 0x000fea0003800000 */
.L_x_1280:
        /* <DEDUP_REMOVED lines=10> */
.L_x_1283:
[----:B------:R-:W-:Y:S05]  /*2a120*/  BSYNC B1 ;  /* 0x0000000000017941 */ /* 0x000fea0003800000 */
.L_x_1282:
        /* <DEDUP_REMOVED lines=11> */
.L_x_1285:
[----:B------:R-:W-:Y:S05]  /*2a1e0*/  BSYNC B1 ;  /* 0x0000000000017941 */ /* 0x000fea0003800000 */
.L_x_1284:
        /* <DEDUP_REMOVED lines=11> */
.L_x_1287:
[----:B------:R-:W-:Y:S05]  /*2a2a0*/  BSYNC B1 ;  /* 0x0000000000017941 */ /* 0x000fea0003800000 */
.L_x_1286:
        /* <DEDUP_REMOVED lines=10> */
.L_x_1289:
[----:B------:R-:W-:Y:S05]  /*2a350*/  BSYNC B1 ;  /* 0x0000000000017941 */ /* 0x000fea0003800000 */
.L_x_1288:
        /* <DEDUP_REMOVED lines=10> */
.L_x_1291:
[----:B------:R-:W-:Y:S05]  /*2a400*/  BSYNC B1 ;  /* 0x0000000000017941 */ /* 0x000fea0003800000 */
.L_x_1290:
        /* <DEDUP_REMOVED lines=11> */
.L_x_1293:
[----:B------:R-:W-:Y:S05]  /*2a4c0*/  BSYNC B1 ;  /* 0x0000000000017941 */ /* 0x000fea0003800000 */
.L_x_1292:
[----:B------:R-:W2:Y:S01]  /*2a4d0*/  LDL.LU R159, [R1+0x5f0] ;  /* 0x0005f000019f7983 */ /* 0x000ea20000300800 */
[----:B-----5:R-:W-:Y:S01]  /*2a4e0*/  HADD2.F32 R158, -RZ, R19.H0_H0 ;  /* 0x20000013ff9e7230 */ /* 0x020fe20000004100 */
[----:B------:R-:W-:Y:S04]  /*2a4f0*/  BSSY B1, `(.L_x_1294) ;  /* 0x0000009000017945 */ /* 0x000fe80003800000 */
[----:B------:R-:W-:-:S04]  /*2a500*/  FMUL R158, R158, R16 ;  /* 0x000000109e9e7220 */ /* 0x000fc80000400000 */
[----:B--2---:R-:W-:-:S05]  /*2a510*/  FFMA R158, R159, R2, R158 ;  /* 0x000000029f9e7223 */ /* 0x004fca000000009e */
[----:B------:R-:W-:-:S05]  /*2a520*/  F2FP.F16.F32.PACK_AB R158, RZ, R158 ;  /* 0x0000009eff9e723e */ /* 0x000fca00000000ff */
[----:B------:R2:W-:Y:S01]  /*2a530*/  @P0 STG.E.U16 desc[UR36][R168.64+0x3f0], R158 ;  /* 0x0003f09ea8000986 */ /* 0x0005e2000c101524 */
[----:B------:R-:W-:-:S04]  /*2a540*/  ISETP.GT.AND P0, PT, R3, 0x1f9, PT ;  /* 0x000001f90300780c */ /* 0x000fc80003f04270 */
[----:B------:R-:W-:-:S13]  /*2a550*/  ISETP.GT.AND P5, PT, R0, RZ, P0 ;  /* 0x000000ff0000720c */ /* 0x000fda00007a4270 */
[----:B--2---:R-:W-:Y:S05]  /*2a560*/  @!P5 BRA `(.L_x_1295) ;  /* 0x000000000004d947 */ /* 0x004fea0003800000 */
[----:B------:R2:W5:Y:S02]  /*2a570*/  LDG.E.LTC128B.U16 R19, desc[UR36][R152.64+0x3f2] ;  /* 0x0003f22498137981 */ /* 0x000564000c1e1520 */
.L_x_1295:
[----:B------:R-:W-:Y:S05]  /*2a580*/  BSYNC B1 ;  /* 0x0000000000017941 */ /* 0x000fea0003800000 */
.L_x_1294:
[----:B0-23--:R-:W2:Y:S01]  /*2a590*/  LDL.LU R152, [R1+0x5f4] ;  /* 0x0005f40001987983 */ /* 0x00dea20000300800 */
[----:B-----5:R-:W-:Y:S01]  /*2a5a0*/  HADD2.F32 R3, -RZ, R19.H0_H0 ;  /* 0x20000013ff037230 */ /* 0x020fe20000004100 */
[----:B------:R-:W-:Y:S04]  /*2a5b0*/  BSSY B1, `(.L_x_1296) ;  /* 0x0000009000017945 */ /* 0x000fe80003800000 */
[----:B------:R-:W-:-:S04]  /*2a5c0*/  FMUL R3, R3, R16 ;  /* 0x0000001003037220 */ /* 0x000fc80000400000 */
[----:B--2---:R-:W-:-:S05]  /*2a5d0*/  FFMA R3, R152, R2, R3 ;  /* 0x0000000298037223 */ /* 0x004fca0000000003 */
[----:B------:R-:W-:-:S05]  /*2a5e0*/  F2FP.F16.F32.PACK_AB R3, RZ, R3 ;  /* 0x00000003ff03723e */ /* 0x000fca00000000ff */
[----:B------:R0:W-:Y:S01]  /*2a5f0*/  @P5 STG.E.U16 desc[UR36][R168.64+0x3f2], R3 ;  /* 0x0003f203a8005986 */ /* 0x0001e2000c101524 */
[----:B------:R-:W-:Y:S02]  /*2a600*/  ISETP.GT.AND P5, PT, R0, 0x8, P1 ;  /* 0x000000080000780c */ /* 0x000fe40000fa4270 */
[----:B0-----:R-:W-:-:S11]  /*2a610*/  PRMT R3, R19, 0x7610, R3 ;  /* 0x0000761013037816 */ /* 0x001fd60000000003 */
[----:B------:R-:W-:Y:S05]  /*2a620*/  @!P5 BRA `(.L_x_1297) ;  /* 0x000000000004d947 */ /* 0x000fea0003800000 */
[----:B------:R0:W5:Y:S02]  /*2a630*/  LDG.E.LTC128B.U16 R3, desc[UR36][R22.64+0x3f0] ;  /* 0x0003f02416037981 */ /* 0x000164000c1e1520 */
.L_x_1297:
[----:B------:R-:W-:Y:S05]  /*2a640*/  BSYNC B1 ;  /* 0x0000000000017941 */ /* 0x000fea0003800000 */
.L_x_1296:
        /* <DEDUP_REMOVED lines=10> */
.L_x_1299:
[----:B------:R-:W-:Y:S05]  /*2a6f0*/  BSYNC B1 ;  /* 0x0000000000017941 */ /* 0x000fea0003800000 */
.L_x_1298:
[----:B012-4-:R-:W2:Y:S01]  /*2a700*/  LDL.LU R22, [R1+0x5fc] ;  /* 0x0005fc0001167983 */ /* 0x017ea20000300800 */
        /* <DEDUP_REMOVED lines=8> */
[----:B0-----:R-:W-:Y:S05]  /*2a790*/  @!P5 BRA `(.L_x_1301) ;  /* 0x000000000004d947 */ /* 0x001fea0003800000 */
[----:B------:R0:W5:Y:S02]  /*2a7a0*/  LDG.E.LTC128B.U16 R3, desc[UR36][R20.64+0x200] ;  /* 0x0002002414037981 */ /* 0x000164000c1e1520 */
.L_x_1301:
[----:B------:R-:W-:Y:S05]  /*2a7b0*/  BSYNC B1 ;  /* 0x0000000000017941 */ /* 0x000fea0003800000 */
.L_x_1300:
        /* <DEDUP_REMOVED lines=9> */
[----:B-1----:R-:W-:Y:S05]  /*2a850*/  @!P5 BRA `(.L_x_1303) ;  /* 0x000000000004d947 */ /* 0x002fea0003800000 */
[----:B------:R1:W5:Y:S02]  /*2a860*/  LDG.E.LTC128B.U16 R3, desc[UR36][R20.64+0x202] ;  /* 0x0002022414037981 */ /* 0x000364000c1e1520 */
.L_x_1303:
[----:B------:R-:W-:Y:S05]  /*2a870*/  BSYNC B1 ;  /* 0x0000000000017941 */ /* 0x000fea0003800000 */
.L_x_1302:
        /* <DEDUP_REMOVED lines=11> */
.L_x_1305:
[----:B------:R-:W-:Y:S05]  /*2a930*/  BSYNC B1 ;  /* 0x0000000000017941 */ /* 0x000fea0003800000 */
.L_x_1304:
        /* <DEDUP_REMOVED lines=11> */
.L_x_1307:
[----:B------:R-:W-:Y:S05]  /*2a9f0*/  BSYNC B1 ;  /* 0x0000000000017941 */ /* 0x000fea0003800000 */
.L_x_1306:
        /* <DEDUP_REMOVED lines=11> */
.L_x_1309:
[----:B------:R-:W-:Y:S05]  /*2aab0*/  BSYNC B1 ;  /* 0x0000000000017941 */ /* 0x000fea0003800000 */
.L_x_1308:
        /* <DEDUP_REMOVED lines=11> */
.L_x_1311:
[----:B------:R-:W-:Y:S05]  /*2ab70*/  BSYNC B1 ;  /* 0x0000000000017941 */ /* 0x000fea0003800000 */
.L_x_1310:
        /* <DEDUP_REMOVED lines=11> */
.L_x_1313:
[----:B------:R-:W-:Y:S05]  /*2ac30*/  BSYNC B1 ;  /* 0x0000000000017941 */ /* 0x000fea0003800000 */
.L_x_1312:
        /* <DEDUP_REMOVED lines=11> */
.L_x_1315:
[----:B------:R-:W-:Y:S05]  /*2acf0*/  BSYNC B1 ;  /* 0x0000000000017941 */ /* 0x000fea0003800000 */
.L_x_1314:
        /* <DEDUP_REMOVED lines=11> */
.L_x_1317:
[----:B------:R-:W-:Y:S05]  /*2adb0*/  BSYNC B1 ;  /* 0x0000000000017941 */ /* 0x000fea0003800000 */
.L_x_1316:
        /* <DEDUP_REMOVED lines=11> */
.L_x_1319:
[----:B------:R-:W-:Y:S05]  /*2ae70*/  BSYNC B1 ;  /* 0x0000000000017941 */ /* 0x000fea0003800000 */
.L_x_1318:
        /* <DEDUP_REMOVED lines=11> */
.L_x_1321:
[----:B------:R-:W-:Y:S05]  /*2af30*/  BSYNC B1 ;  /* 0x0000000000017941 */ /* 0x000fea0003800000 */
.L_x_1320:
        /* <DEDUP_REMOVED lines=11> */
.L_x_1323:
[----:B------:R-:W-:Y:S05]  /*2aff0*/  BSYNC B1 ;  /* 0x0000000000017941 */ /* 0x000fea0003800000 */
.L_x_1322:
        /* <DEDUP_REMOVED lines=11> */
.L_x_1325:
[----:B------:R-:W-:Y:S05]  /*2b0b0*/  BSYNC B1 ;  /* 0x0000000000017941 */ /* 0x000fea0003800000 */
.L_x_1324:
        /* <DEDUP_REMOVED lines=11> */
.L_x_1327:
[----:B------:R-:W-:Y:S05]  /*2b170*/  BSYNC B1 ;  /* 0x0000000000017941 */ /* 0x000fea0003800000 */
.L_x_1326:
        /* <DEDUP_REMOVED lines=11> */
.L_x_1329:
[----:B------:R-:W-:Y:S05]  /*2b230*/  BSYNC B1 ;  /* 0x0000000000017941 */ /* 0x000fea0003800000 */
.L_x_1328:
        /* <DEDUP_REMOVED lines=11> */
.L_x_1331:
[----:B------:R-:W-:Y:S05]  /*2b2f0*/  BSYNC B1 ;  /* 0x0000000000017941 */ /* 0x000fea0003800000 */
.L_x_1330:
        /* <DEDUP_REMOVED lines=11> */
.L_x_1333:
[----:B------:R-:W-:Y:S05]  /*2b3b0*/  BSYNC B1 ;  /* 0x0000000000017941 */ /* 0x000fea0003800000 */
.L_x_1332:
        /* <DEDUP_REMOVED lines=11> */
.L_x_1335:
[----:B------:R-:W-:Y:S05]  /*2b470*/  BSYNC B1 ;  /* 0x0000000000017941 */ /* 0x000fea0003800000 */
.L_x_1334:
        /* <DEDUP_REMOVED lines=11> */
.L_x_1337:
[----:B------:R-:W-:Y:S05]  /*2b530*/  BSYNC B1 ;  /* 0x0000000000017941 */ /* 0x000fea0003800000 */
.L_x_1336:
        /* <DEDUP_REMOVED lines=11> */
.L_x_1339:
[----:B------:R-:W-:Y:S05]  /*2b5f0*/  BSYNC B1 ;  /* 0x0000000000017941 */ /* 0x000fea0003800000 */
.L_x_1338:
        /* <DEDUP_REMOVED lines=11> */
.L_x_1341:
[----:B------:R-:W-:Y:S05]  /*2b6b0*/  BSYNC B1 ;  /* 0x0000000000017941 */ /* 0x000fea0003800000 */
.L_x_1340:
        /* <DEDUP_REMOVED lines=11> */
.L_x_1343:
[----:B------:R-:W-:Y:S05]  /*2b770*/  BSYNC B1 ;  /* 0x0000000000017941 */ /* 0x000fea0003800000 */
.L_x_1342:
        /* <DEDUP_REMOVED lines=11> */
.L_x_1345:
[----:B------:R-:W-:Y:S05]  /*2b830*/  BSYNC B1 ;  /* 0x0000000000017941 */ /* 0x000fea0003800000 */
.L_x_1344:
        /* <DEDUP_REMOVED lines=11> */
.L_x_1347:
[----:B------:R-:W-:Y:S05]  /*2b8f0*/  BSYNC B1 ;  /* 0x0000000000017941 */ /* 0x000fea0003800000 */
.L_x_1346:
        /* <DEDUP_REMOVED lines=11> */
.L_x_1349:
[----:B------:R-:W-:Y:S05]  /*2b9b0*/  BSYNC B1 ;  /* 0x0000000000017941 */ /* 0x000fea0003800000 */
.L_x_1348:
        /* <DEDUP_REMOVED lines=11> */
.L_x_1351:
[----:B------:R-:W-:Y:S05]  /*2ba70*/  BSYNC B1 ;  /* 0x0000000000017941 */ /* 0x000fea0003800000 */
.L_x_1350:
        /* <DEDUP_REMOVED lines=11> */
.L_x_1353:
[----:B------:R-:W-:Y:S05]  /*2bb30*/  BSYNC B1 ;  /* 0x0000000000017941 */ /* 0x000fea0003800000 */
.L_x_1352:
        /* <DEDUP_REMOVED lines=11> */
.L_x_1355:
[----:B------:R-:W-:Y:S05]  /*2bbf0*/  BSYNC B1 ;  /* 0x0000000000017941 */ /* 0x000fea0003800000 */
.L_x_1354:
        /* <DEDUP_REMOVED lines=11> */
.L_x_1357:
[----:B------:R-:W-:Y:S05]  /*2bcb0*/  BSYNC B1 ;  /* 0x0000000000017941 */ /* 0x000fea0003800000 */
.L_x_1356:
        /* <DEDUP_REMOVED lines=11> */
.L_x_1359:
[----:B------:R-:W-:Y:S05]  /*2bd70*/  BSYNC B1 ;  /* 0x0000000000017941 */ /* 0x000fea0003800000 */
.L_x_1358:
        /* <DEDUP_REMOVED lines=11> */
.L_x_1361:
[----:B------:R-:W-:Y:S05]  /*2be30*/  BSYNC B1 ;  /* 0x0000000000017941 */ /* 0x000fea0003800000 */
.L_x_1360:
        /* <DEDUP_REMOVED lines=11> */
.L_x_1363:
[----:B------:R-:W-:Y:S05]  /*2bef0*/  BSYNC B1 ;  /* 0x0000000000017941 */ /* 0x000fea0003800000 */
.L_x_1362:
        /* <DEDUP_REMOVED lines=11> */
.L_x_1365:
[----:B------:R-:W-:Y:S05]  /*2bfb0*/  BSYNC B1 ;  /* 0x0000000000017941 */ /* 0x000fea0003800000 */
.L_x_1364:
        /* <DEDUP_REMOVED lines=11> */
.L_x_1367:
[----:B------:R-:W-:Y:S05]  /*2c070*/  BSYNC B1 ;  /* 0x0000000000017941 */ /* 0x000fea0003800000 */
.L_x_1366:
        /* <DEDUP_REMOVED lines=11> */
.L_x_1369:
[----:B------:R-:W-:Y:S05]  /*2c130*/  BSYNC B1 ;  /* 0x0000000000017941 */ /* 0x000fea0003800000 */
.L_x_1368:
        /* <DEDUP_REMOVED lines=11> */
.L_x_1371:
[----:B------:R-:W-:Y:S05]  /*2c1f0*/  BSYNC B1 ;  /* 0x0000000000017941 */ /* 0x000fea0003800000 */
.L_x_1370:
        /* <DEDUP_REMOVED lines=11> */
.L_x_1373:
[----:B------:R-:W-:Y:S05]  /*2c2b0*/  BSYNC B1 ;  /* 0x0000000000017941 */ /* 0x000fea0003800000 */
.L_x_1372:
        /* <DEDUP_REMOVED lines=11> */
.L_x_1375:
[----:B------:R-:W-:Y:S05]  /*2c370*/  BSYNC B1 ;  /* 0x0000000000017941 */ /* 0x000fea0003800000 */
.L_x_1374:
        /* <DEDUP_REMOVED lines=11> */
.L_x_1377:
[----:B------:R-:W-:Y:S05]  /*2c430*/  BSYNC B1 ;  /* 0x0000000000017941 */ /* 0x000fea0003800000 */
.L_x_1376:
        /* <DEDUP_REMOVED lines=11> */
.L_x_1379:
[----:B------:R-:W-:Y:S05]  /*2c4f0*/  BSYNC B1 ;  /* 0x0000000000017941 */ /* 0x000fea0003800000 */
.L_x_1378:
        /* <DEDUP_REMOVED lines=11> */
.L_x_1381:
[----:B------:R-:W-:Y:S05]  /*2c5b0*/  BSYNC B1 ;  /* 0x0000000000017941 */ /* 0x000fea0003800000 */
.L_x_1380:
        /* <DEDUP_REMOVED lines=11> */
.L_x_1383:
[----:B------:R-:W-:Y:S05]  /*2c670*/  BSYNC B1 ;  /* 0x0000000000017941 */ /* 0x000fea0003800000 */
.L_x_1382:
        /* <DEDUP_REMOVED lines=11> */
.L_x_1385:
[----:B------:R-:W-:Y:S05]  /*2c730*/  BSYNC B1 ;  /* 0x0000000000017941 */ /* 0x000fea0003800000 */
.L_x_1384:
        /* <DEDUP_REMOVED lines=11> */
.L_x_1387:
[----:B------:R-:W-:Y:S05]  /*2c7f0*/  BSYNC B1 ;  /* 0x0000000000017941 */ /* 0x000fea0003800000 */
.L_x_1386:
        /* <DEDUP_REMOVED lines=11> */
.L_x_1389:
[----:B------:R-:W-:Y:S05]  /*2c8b0*/  BSYNC B1 ;  /* 0x0000000000017941 */ /* 0x000fea0003800000 */
.L_x_1388:
        /* <DEDUP_REMOVED lines=11> */
.L_x_1391:
[----:B------:R-:W-:Y:S05]  /*2c970*/  BSYNC B1 ;  /* 0x0000000000017941 */ /* 0x000fea0003800000 */
.L_x_1390:
        /* <DEDUP_REMOVED lines=11> */
.L_x_1393:
[----:B------:R-:W-:Y:S05]  /*2ca30*/  BSYNC B1 ;  /* 0x0000000000017941 */ /* 0x000fea0003800000 */
.L_x_1392:
        /* <DEDUP_REMOVED lines=11> */
.L_x_1395:
[----:B------:R-:W-:Y:S05]  /*2caf0*/  BSYNC B1 ;  /* 0x0000000000017941 */ /* 0x000fea0003800000 */
.L_x_1394:
        /* <DEDUP_REMOVED lines=11> */
.L_x_1397:
[----:B------:R-:W-:Y:S05]  /*2cbb0*/  BSYNC B1 ;  /* 0x0000000000017941 */ /* 0x000fea0003800000 */
.L_x_1396:
        /* <DEDUP_REMOVED lines=11> */
.L_x_1399:
[----:B------:R-:W-:Y:S05]  /*2cc70*/  BSYNC B1 ;  /* 0x0000000000017941 */ /* 0x000fea0003800000 */
.L_x_1398:
        /* <DEDUP_REMOVED lines=11> */
.L_x_1401:
[----:B------:R-:W-:Y:S05]  /*2cd30*/  BSYNC B1 ;  /* 0x0000000000017941 */ /* 0x000fea0003800000 */
.L_x_1400:
        /* <DEDUP_REMOVED lines=11> */
.L_x_1403:
[----:B------:R-:W-:Y:S05]  /*2cdf0*/  BSYNC B1 ;  /* 0x0000000000017941 */ /* 0x000fea0003800000 */
.L_x_1402:
        /* <DEDUP_REMOVED lines=11> */
.L_x_1405:
[----:B------:R-:W-:Y:S05]  /*2ceb0*/  BSYNC B1 ;  /* 0x0000000000017941 */ /* 0x000fea0003800000 */
.L_x_1404:
        /* <DEDUP_REMOVED lines=11> */
.L_x_1407:
[----:B------:R-:W-:Y:S05]  /*2cf70*/  BSYNC B1 ;  /* 0x0000000000017941 */ /* 0x000fea0003800000 */
.L_x_1406:
        /* <DEDUP_REMOVED lines=11> */
.L_x_1409:
[----:B------:R-:W-:Y:S05]  /*2d030*/  BSYNC B1 ;  /* 0x0000000000017941 */ /* 0x000fea0003800000 */
.L_x_1408:
        /* <DEDUP_REMOVED lines=11> */
.L_x_1411:
[----:B------:R-:W-:Y:S05]  /*2d0f0*/  BSYNC B1 ;  /* 0x0000000000017941 */ /* 0x000fea0003800000 */
.L_x_1410:
        /* <DEDUP_REMOVED lines=11> */
.L_x_1413:
[----:B------:R-:W-:Y:S05]  /*2d1b0*/  BSYNC B1 ;  /* 0x0000000000017941 */ /* 0x000fea0003800000 */
.L_x_1412:
        /* <DEDUP_REMOVED lines=11> */
.L_x_1415:
[----:B------:R-:W-:Y:S05]  /*2d270*/  BSYNC B1 ;  /* 0x0000000000017941 */ /* 0x000fea0003800000 */
.L_x_1414:
        /* <DEDUP_REMOVED lines=11> */
.L_x_1417:
[----:B------:R-:W-:Y:S05]  /*2d330*/  BSYNC B1 ;  /* 0x0000000000017941 */ /* 0x000fea0003800000 */
.L_x_1416:
        /* <DEDUP_REMOVED lines=11> */
.L_x_1419:
[----:B------:R-:W-:Y:S05]  /*2d3f0*/  BSYNC B1 ;  /* 0x0000000000017941 */ /* 0x000fea0003800000 */
.L_x_1418:
        /* <DEDUP_REMOVED lines=11> */
.L_x_1421:
[----:B------:R-:W-:Y:S05]  /*2d4b0*/  BSYNC B1 ;  /* 0x0000000000017941 */ /* 0x000fea0003800000 */
.L_x_1420:
        /* <DEDUP_REMOVED lines=11> */
.L_x_1423:
[----:B------:R-:W-:Y:S05]  /*2d570*/  BSYNC B1 ;  /* 0x0000000000017941 */ /* 0x000fea0003800000 */
.L_x_1422:
        /* <DEDUP_REMOVED lines=11> */
.L_x_1425:
[----:B------:R-:W-:Y:S05]  /*2d630*/  BSYNC B1 ;  /* 0x0000000000017941 */ /* 0x000fea0003800000 */
.L_x_1424:
        /* <DEDUP_REMOVED lines=11> */
.L_x_1427:
[----:B------:R-:W-:Y:S05]  /*2d6f0*/  BSYNC B1 ;  /* 0x0000000000017941 */ /* 0x000fea0003800000 */
.L_x_1426:
        /* <DEDUP_REMOVED lines=11> */
.L_x_1429:
[----:B------:R-:W-:Y:S05]  /*2d7b0*/  BSYNC B1 ;  /* 0x0000000000017941 */ /* 0x000fea0003800000 */
.L_x_1428:
        /* <DEDUP_REMOVED lines=11> */
.L_x_1431:
[----:B------:R-:W-:Y:S05]  /*2d870*/  BSYNC B1 ;  /* 0x0000000000017941 */ /* 0x000fea0003800000 */
.L_x_1430:
        /* <DEDUP_REMOVED lines=11> */
.L_x_1433:
[----:B------:R-:W-:Y:S05]  /*2d930*/  BSYNC B1 ;  /* 0x0000000000017941 */ /* 0x000fea0003800000 */
.L_x_1432:
        /* <DEDUP_REMOVED lines=11> */
.L_x_1435:
[----:B------:R-:W-:Y:S05]  /*2d9f0*/  BSYNC B1 ;  /* 0x0000000000017941 */ /* 0x000fea0003800000 */
.L_x_1434:
        /* <DEDUP_REMOVED lines=11> */
.L_x_1437:
[----:B------:R-:W-:Y:S05]  /*2dab0*/  BSYNC B1 ;  /* 0x0000000000017941 */ /* 0x000fea0003800000 */
.L_x_1436:
        /* <DEDUP_REMOVED lines=11> */
.L_x_1439:
[----:B------:R-:W-:Y:S05]  /*2db70*/  BSYNC B1 ;  /* 0x0000000000017941 */ /* 0x000fea0003800000 */
.L_x_1438:
        /* <DEDUP_REMOVED lines=11> */
.L_x_1441:
[----:B------:R-:W-:Y:S05]  /*2dc30*/  BSYNC B1 ;  /* 0x0000000000017941 */ /* 0x000fea0003800000 */
.L_x_1440:
        /* <DEDUP_REMOVED lines=11> */
.L_x_1443:
[----:B------:R-:W-:Y:S05]  /*2dcf0*/  BSYNC B1 ;  /* 0x0000000000017941 */ /* 0x000fea0003800000 */
.L_x_1442:
        /* <DEDUP_REMOVED lines=11> */
.L_x_1445:
[----:B------:R-:W-:Y:S05]  /*2ddb0*/  BSYNC B1 ;  /* 0x0000000000017941 */ /* 0x000fea0003800000 */
.L_x_1444:
        /* <DEDUP_REMOVED lines=11> */
.L_x_1447:
[----:B------:R-:W-:Y:S05]  /*2de70*/  BSYNC B1 ;  /* 0x0000000000017941 */ /* 0x000fea0003800000 */
.L_x_1446:
        /* <DEDUP_REMOVED lines=11> */
.L_x_1449:
[----:B------:R-:W-:Y:S05]  /*2df30*/  BSYNC B1 ;  /* 0x0000000000017941 */ /* 0x000fea0003800000 */
.L_x_1448:
        /* <DEDUP_REMOVED lines=11> */
.L_x_1451:
[----:B------:R-:W-:Y:S05]  /*2dff0*/  BSYNC B1 ;  /* 0x0000000000017941 */ /* 0x000fea0003800000 */
.L_x_1450:
        /* <DEDUP_REMOVED lines=11> */
.L_x_1453:
[----:B------:R-:W-:Y:S05]  /*2e0b0*/  BSYNC B1 ;  /* 0x0000000000017941 */ /* 0x000fea0003800000 */
.L_x_1452:
        /* <DEDUP_REMOVED lines=11> */
.L_x_1455:
[----:B------:R-:W-:Y:S05]  /*2e170*/  BSYNC B1 ;  /* 0x0000000000017941 */ /* 0x000fea0003800000 */
.L_x_1454:
        /* <DEDUP_REMOVED lines=11> */
.L_x_1457:
[----:B------:R-:W-:Y:S05]  /*2e230*/  BSYNC B1 ;  /* 0x0000000000017941 */ /* 0x000fea0003800000 */
.L_x_1456:
        /* <DEDUP_REMOVED lines=11> */
.L_x_1459:
[----:B------:R-:W-:Y:S05]  /*2e2f0*/  BSYNC B1 ;  /* 0x0000000000017941 */ /* 0x000fea0003800000 */
.L_x_1458:
        /* <DEDUP_REMOVED lines=11> */
.L_x_1461:
[----:B------:R-:W-:Y:S05]  /*2e3b0*/  BSYNC B1 ;  /* 0x0000000000017941 */ /* 0x000fea0003800000 */
.L_x_1460:
        /* <DEDUP_REMOVED lines=11> */
.L_x_1463:
[----:B------:R-:W-:Y:S05]  /*2e470*/  BSYNC B1 ;  /* 0x0000000000017941 */ /* 0x000fea0003800000 */
.L_x_1462:
        /* <DEDUP_REMOVED lines=11> */
.L_x_1465:
[----:B------:R-:W-:Y:S05]  /*2e530*/  BSYNC B1 ;  /* 0x0000000000017941 */ /* 0x000fea0003800000 */
.L_x_1464:
        /* <DEDUP_REMOVED lines=11> */
.L_x_1467:
[----:B------:R-:W-:Y:S05]  /*2e5f0*/  BSYNC B1 ;  /* 0x0000000000017941 */ /* 0x000fea0003800000 */
.L_x_1466:
        /* <DEDUP_REMOVED lines=11> */
.L_x_1469:
[----:B------:R-:W-:Y:S05]  /*2e6b0*/  BSYNC B1 ;  /* 0x0000000000017941 */ /* 0x000fea0003800000 */
.L_x_1468:
        /* <DEDUP_REMOVED lines=11> */
.L_x_1471:
[----:B------:R-:W-:Y:S05]  /*2e770*/  BSYNC B1 ;  /* 0x0000000000017941 */ /* 0x000fea0003800000 */
.L_x_1470:
        /* <DEDUP_REMOVED lines=11> */
.L_x_1473:
[----:B------:R-:W-:Y:S05]  /*2e830*/  BSYNC B1 ;  /* 0x0000000000017941 */ /* 0x000fea0003800000 */
.L_x_1472:
        /* <DEDUP_REMOVED lines=11> */
.L_x_1475:
[----:B------:R-:W-:Y:S05]  /*2e8f0*/  BSYNC B1 ;  /* 0x0000000000017941 */ /* 0x000fea0003800000 */
.L_x_1474:
        /* <DEDUP_REMOVED lines=11> */
.L_x_1477:
[----:B------:R-:W-:Y:S05]  /*2e9b0*/  BSYNC B1 ;  /* 0x0000000000017941 */ /* 0x000fea0003800000 */
.L_x_1476:
        /* <DEDUP_REMOVED lines=11> */
.L_x_1479:
[----:B------:R-:W-:Y:S05]  /*2ea70*/  BSYNC B1 ;  /* 0x0000000000017941 */ /* 0x000fea0003800000 */
.L_x_1478:
        /* <DEDUP_REMOVED lines=11> */
.L_x_1481:
[----:B------:R-:W-:Y:S05]  /*2eb30*/  BSYNC B1 ;  /* 0x0000000000017941 */ /* 0x000fea0003800000 */
.L_x_1480:
        /* <DEDUP_REMOVED lines=11> */
.L_x_1483:
[----:B------:R-:W-:Y:S05]  /*2ebf0*/  BSYNC B1 ;  /* 0x0000000000017941 */ /* 0x000fea0003800000 */
.L_x_1482:
        /* <DEDUP_REMOVED lines=11> */
.L_x_1485:
[----:B------:R-:W-:Y:S05]  /*2ecb0*/  BSYNC B1 ;  /* 0x0000000000017941 */ /* 0x000fea0003800000 */
.L_x_1484:
        /* <DEDUP_REMOVED lines=11> */
.L_x_1487:
[----:B------:R-:W-:Y:S05]  /*2ed70*/  BSYNC B1 ;  /* 0x0000000000017941 */ /* 0x000fea0003800000 */
.L_x_1486:
        /* <DEDUP_REMOVED lines=11> */
.L_x_1489:
[----:B------:R-:W-:Y:S05]  /*2ee30*/  BSYNC B1 ;  /* 0x0000000000017941 */ /* 0x000fea0003800000 */
.L_x_1488:
        /* <DEDUP_REMOVED lines=11> */
.L_x_1491:
[----:B------:R-:W-:Y:S05]  /*2eef0*/  BSYNC B1 ;  /* 0x0000000000017941 */ /* 0x000fea0003800000 */
.L_x_1490:
        /* <DEDUP_REMOVED lines=11> */
.L_x_1493:
[----:B------:R-:W-:Y:S05]  /*2efb0*/  BSYNC B1 ;  /* 0x0000000000017941 */ /* 0x000fea0003800000 */
.L_x_1492:
        /* <DEDUP_REMOVED lines=11> */
.L_x_1495:
[----:B------:R-:W-:Y:S05]  /*2f070*/  BSYNC B1 ;  /* 0x0000000000017941 */ /* 0x000fea0003800000 */
.L_x_1494:
        /* <DEDUP_REMOVED lines=11> */
.L_x_1497:
[----:B------:R-:W-:Y:S05]  /*2f130*/  BSYNC B1 ;  /* 0x0000000000017941 */ /* 0x000fea0003800000 */
.L_x_1496:
        /* <DEDUP_REMOVED lines=11> */
.L_x_1499:
[----:B------:R-:W-:Y:S05]  /*2f1f0*/  BSYNC B1 ;  /* 0x0000000000017941 */ /* 0x000fea0003800000 */
.L_x_1498:
        /* <DEDUP_REMOVED lines=11> */
.L_x_1501:
[----:B------:R-:W-:Y:S05]  /*2f2b0*/  BSYNC B1 ;  /* 0x0000000000017941 */ /* 0x000fea0003800000 */
.L_x_1500:
        /* <DEDUP_REMOVED lines=11> */
.L_x_1503:
[----:B------:R-:W-:Y:S05]  /*2f370*/  BSYNC B1 ;  /* 0x0000000000017941 */ /* 0x000fea0003800000 */
.L_x_1502:
        /* <DEDUP_REMOVED lines=11> */
.L_x_1505:
[----:B------:R-:W-:Y:S05]  /*2f430*/  BSYNC B1 ;  /* 0x0000000000017941 */ /* 0x000fea0003800000 */
.L_x_1504:
        /* <DEDUP_REMOVED lines=11> */
.L_x_1507:
[----:B------:R-:W-:Y:S05]  /*2f4f0*/  BSYNC B1 ;  /* 0x0000000000017941 */ /* 0x000fea0003800000 */
.L_x_1506:
        /* <DEDUP_REMOVED lines=11> */
.L_x_1509:
[----:B------:R-:W-:Y:S05]  /*2f5b0*/  BSYNC B1 ;  /* 0x0000000000017941 */ /* 0x000fea0003800000 */
.L_x_1508:
        /* <DEDUP_REMOVED lines=11> */
.L_x_1511:
[----:B------:R-:W-:Y:S05]  /*2f670*/  BSYNC B1 ;  /* 0x0000000000017941 */ /* 0x000fea0003800000 */
.L_x_1510:
        /* <DEDUP_REMOVED lines=11> */
.L_x_1513:
[----:B------:R-:W-:Y:S05]  /*2f730*/  BSYNC B1 ;  /* 0x0000000000017941 */ /* 0x000fea0003800000 */
.L_x_1512:
        /* <DEDUP_REMOVED lines=11> */
.L_x_1515:
[----:B------:R-:W-:Y:S05]  /*2f7f0*/  BSYNC B1 ;  /* 0x0000000000017941 */ /* 0x000fea0003800000 */
.L_x_1514:
        /* <DEDUP_REMOVED lines=11> */
.L_x_1517:
[----:B------:R-:W-:Y:S05]  /*2f8b0*/  BSYNC B1 ;  /* 0x0000000000017941 */ /* 0x000fea0003800000 */
.L_x_1516:
        /* <DEDUP_REMOVED lines=11> */
.L_x_1519:
[----:B------:R-:W-:Y:S05]  /*2f970*/  BSYNC B1 ;  /* 0x0000000000017941 */ /* 0x000fea0003800000 */
.L_x_1518:
        /* <DEDUP_REMOVED lines=11> */
.L_x_1521:
[----:B------:R-:W-:Y:S05]  /*2fa30*/  BSYNC B1 ;  /* 0x0000000000017941 */ /* 0x000fea0003800000 */
.L_x_1520:
        /* <DEDUP_REMOVED lines=11> */
.L_x_1523:
[----:B------:R-:W-:Y:S05]  /*2faf0*/  BSYNC B1 ;  /* 0x0000000000017941 */ /* 0x000fea0003800000 */
.L_x_1522:
        /* <DEDUP_REMOVED lines=11> */
.L_x_1525:
[----:B------:R-:W-:Y:S05]  /*2fbb0*/  BSYNC B1 ;  /* 0x0000000000017941 */ /* 0x000fea0003800000 */
.L_x_1524:
        /* <DEDUP_REMOVED lines=11> */
.L_x_1527:
[----:B------:R-:W-:Y:S05]  /*2fc70*/  BSYNC B1 ;  /* 0x0000000000017941 */ /* 0x000fea0003800000 */
.L_x_1526:
        /* <DEDUP_REMOVED lines=11> */
.L_x_1529:
[----:B------:R-:W-:Y:S05]  /*2fd30*/  BSYNC B1 ;  /* 0x0000000000017941 */ /* 0x000fea0003800000 */
.L_x_1528:
        /* <DEDUP_REMOVED lines=11> */
.L_x_1531:
[----:B------:R-:W-:Y:S05]  /*2fdf0*/  BSYNC B1 ;  /* 0x0000000000017941 */ /* 0x000fea0003800000 */
.L_x_1530:
        /* <DEDUP_REMOVED lines=10> */
.L_x_1533:
[----:B------:R-:W-:Y:S05]  /*2fea0*/  BSYNC B1 ;  /* 0x0000000000017941 */ /* 0x000fea0003800000 */
.L_x_1532:
        /* <DEDUP_REMOVED lines=10> */
.L_x_1535:
[----:B------:R-:W-:Y:S05]  /*2ff50*/  BSYNC B1 ;  /* 0x0000000000017941 */ /* 0x000fea0003800000 */
.L_x_1534:
        /* <DEDUP_REMOVED lines=10> */
.L_x_1537:
[----:B------:R-:W-:Y:S05]  /*30000*/  BSYNC B1 ;  /* 0x0000000000017941 */ /* 0x000fea0003800000 */
.L_x_1536:
        /* <DEDUP_REMOVED lines=10> */
.L_x_1539:
[----:B------:R-:W-:Y:S05]  /*300b0*/  BSYNC B1 ;  /* 0x0000000000017941 */ /* 0x000fea0003800000 */
.L_x_1538:
        /* <DEDUP_REMOVED lines=10> */
.L_x_1541:
[----:B------:R-:W-:Y:S05]  /*30160*/  BSYNC B1 ;  /* 0x0000000000017941 */ /* 0x000fea0003800000 */
.L_x_1540:
        /* <DEDUP_REMOVED lines=10> */
.L_x_1543:
[----:B------:R-:W-:Y:S05]  /*30210*/  BSYNC B1 ;  /* 0x0000000000017941 */ /* 0x000fea0003800000 */
.L_x_1542:
        /* <DEDUP_REMOVED lines=10> */
.L_x_1545:
[----:B------:R-:W-:Y:S05]  /*302c0*/  BSYNC B1 ;  /* 0x0000000000017941 */ /* 0x000fea0003800000 */
.L_x_1544:
        /* <DEDUP_REMOVED lines=10> */
.L_x_1547:
[----:B------:R-:W-:Y:S05]  /*30370*/  BSYNC B1 ;  /* 0x0000000000017941 */ /* 0x000fea0003800000 */
.L_x_1546:
        /* <DEDUP_REMOVED lines=10> */
.L_x_1549:
[----:B------:R-:W-:Y:S05]  /*30420*/  BSYNC B1 ;  /* 0x0000000000017941 */ /* 0x000fea0003800000 */
.L_x_1548:
        /* <DEDUP_REMOVED lines=10> */
.L_x_1551:
[----:B------:R-:W-:Y:S05]  /*304d0*/  BSYNC B1 ;  /* 0x0000000000017941 */ /* 0x000fea0003800000 */
.L_x_1550:
        /* <DEDUP_REMOVED lines=10> */
.L_x_1553:
[----:B------:R-:W-:Y:S05]  /*30580*/  BSYNC B1 ;  /* 0x0000000000017941 */ /* 0x000fea0003800000 */
.L_x_1552:
        /* <DEDUP_REMOVED lines=10> */
.L_x_1555:
[----:B------:R-:W-:Y:S05]  /*30630*/  BSYNC B1 ;  /* 0x0000000000017941 */ /* 0x000fea0003800000 */
.L_x_1554:
        /* <DEDUP_REMOVED lines=11> */
.L_x_1557:
[----:B------:R-:W-:Y:S05]  /*306f0*/  BSYNC B1 ;  /* 0x0000000000017941 */ /* 0x000fea0003800000 */
.L_x_1556:
[----:B------:R-:W2:Y:S01]  /*30700*/  LDL.LU R5, [R1] ;  /* 0x0000000001057983 */ /* 0x000ea20000300800 */
        /* <DEDUP_REMOVED lines=10> */
.L_x_1559:
[----:B------:R-:W-:Y:S05]  /*307b0*/  BSYNC B1 ;  /* 0x0000000000017941 */ /* 0x000fea0003800000 */
.L_x_1558:
        /* <DEDUP_REMOVED lines=11> */
.L_x_1561:
[----:B------:R-:W-:Y:S05]  /*30870*/  BSYNC B1 ;  /* 0x0000000000017941 */ /* 0x000fea0003800000 */
.L_x_1560:
        /* <DEDUP_REMOVED lines=11> */
.L_x_1563:
[----:B------:R-:W-:Y:S05]  /*30930*/  BSYNC B1 ;  /* 0x0000000000017941 */ /* 0x000fea0003800000 */
.L_x_1562:
        /* <DEDUP_REMOVED lines=11> */
.L_x_1565:
[----:B------:R-:W-:Y:S05]  /*309f0*/  BSYNC B1 ;  /* 0x0000000000017941 */ /* 0x000fea0003800000 */
.L_x_1564:
        /* <DEDUP_REMOVED lines=11> */
.L_x_1567:
[----:B------:R-:W-:Y:S05]  /*30ab0*/  BSYNC B1 ;  /* 0x0000000000017941 */ /* 0x000fea0003800000 */
.L_x_1566:
        /* <DEDUP_REMOVED lines=11> */
.L_x_1569:
[----:B------:R-:W-:Y:S05]  /*30b70*/  BSYNC B1 ;  /* 0x0000000000017941 */ /* 0x000fea0003800000 */
.L_x_1568:
        /* <DEDUP_REMOVED lines=11> */
.L_x_1571:
[----:B------:R-:W-:Y:S05]  /*30c30*/  BSYNC B1 ;  /* 0x0000000000017941 */ /* 0x000fea0003800000 */
.L_x_1570:
        /* <DEDUP_REMOVED lines=11> */
.L_x_1573:
[----:B------:R-:W-:Y:S05]  /*30cf0*/  BSYNC B1 ;  /* 0x0000000000017941 */ /* 0x000fea0003800000 */
.L_x_1572:
        /* <DEDUP_REMOVED lines=11> */
.L_x_1575:
[----:B------:R-:W-:Y:S05]  /*30db0*/  BSYNC B1 ;  /* 0x0000000000017941 */ /* 0x000fea0003800000 */
.L_x_1574:
        /* <DEDUP_REMOVED lines=11> */
.L_x_1577:
[----:B------:R-:W-:Y:S05]  /*30e70*/  BSYNC B1 ;  /* 0x0000000000017941 */ /* 0x000fea0003800000 */
.L_x_1576:
        /* <DEDUP_REMOVED lines=11> */
.L_x_1579:
[----:B------:R-:W-:Y:S05]  /*30f30*/  BSYNC B1 ;  /* 0x0000000000017941 */ /* 0x000fea0003800000 */
.L_x_1578:
        /* <DEDUP_REMOVED lines=11> */
.L_x_1581:
[----:B------:R-:W-:Y:S05]  /*30ff0*/  BSYNC B1 ;  /* 0x0000000000017941 */ /* 0x000fea0003800000 */
.L_x_1580:
        /* <DEDUP_REMOVED lines=11> */
.L_x_1583:
[----:B------:R-:W-:Y:S05]  /*310b0*/  BSYNC B1 ;  /* 0x0000000000017941 */ /* 0x000fea0003800000 */
.L_x_1582:
        /* <DEDUP_REMOVED lines=11> */
.L_x_1585:
[----:B------:R-:W-:Y:S05]  /*31170*/  BSYNC B1 ;  /* 0x0000000000017941 */ /* 0x000fea0003800000 */
.L_x_1584:
        /* <DEDUP_REMOVED lines=11> */
.L_x_1587:
[----:B------:R-:W-:Y:S05]  /*31230*/  BSYNC B1 ;  /* 0x0000000000017941 */ /* 0x000fea0003800000 */
.L_x_1586:
        /* <DEDUP_REMOVED lines=11> */
.L_x_1589:
[----:B------:R-:W-:Y:S05]  /*312f0*/  BSYNC B1 ;  /* 0x0000000000017941 */ /* 0x000fea0003800000 */
.L_x_1588:
        /* <DEDUP_REMOVED lines=11> */
.L_x_1591:
[----:B------:R-:W-:Y:S05]  /*313b0*/  BSYNC B1 ;  /* 0x0000000000017941 */ /* 0x000fea0003800000 */
.L_x_1590:
        /* <DEDUP_REMOVED lines=11> */
.L_x_1593:
[----:B------:R-:W-:Y:S05]  /*31470*/  BSYNC B1 ;  /* 0x0000000000017941 */ /* 0x000fea0003800000 */
.L_x_1592:
        /* <DEDUP_REMOVED lines=11> */
.L_x_1595:
[----:B------:R-:W-:Y:S05]  /*31530*/  BSYNC B1 ;  /* 0x0000000000017941 */ /* 0x000fea0003800000 */
.L_x_1594:
        /* <DEDUP_REMOVED lines=11> */
.L_x_1597:
[----:B------:R-:W-:Y:S05]  /*315f0*/  BSYNC B1 ;  /* 0x0000000000017941 */ /* 0x000fea0003800000 */
.L_x_1596:
        /* <DEDUP_REMOVED lines=11> */
.L_x_1599:
[----:B------:R-:W-:Y:S05]  /*316b0*/  BSYNC B1 ;  /* 0x0000000000017941 */ /* 0x000fea0003800000 */
.L_x_1598:
        /* <DEDUP_REMOVED lines=11> */
.L_x_1601:
[----:B------:R-:W-:Y:S05]  /*31770*/  BSYNC B1 ;  /* 0x0000000000017941 */ /* 0x000fea0003800000 */
.L_x_1600:
        /* <DEDUP_REMOVED lines=11> */
.L_x_1603:
[----:B------:R-:W-:Y:S05]  /*31830*/  BSYNC B1 ;  /* 0x0000000000017941 */ /* 0x000fea0003800000 */
.L_x_1602:
        /* <DEDUP_REMOVED lines=11> */
.L_x_1605:
[----:B------:R-:W-:Y:S05]  /*318f0*/  BSYNC B1 ;  /* 0x0000000000017941 */ /* 0x000fea0003800000 */
.L_x_1604:
        /* <DEDUP_REMOVED lines=11> */
.L_x_1607:
[----:B------:R-:W-:Y:S05]  /*319b0*/  BSYNC B1 ;  /* 0x0000000000017941 */ /* 0x000fea0003800000 */
.L_x_1606:
        /* <DEDUP_REMOVED lines=11> */
.L_x_1609:
[----:B------:R-:W-:Y:S05]  /*31a70*/  BSYNC B1 ;  /* 0x0000000000017941 */ /* 0x000fea0003800000 */
.L_x_1608:
        /* <DEDUP_REMOVED lines=11> */
.L_x_1611:
[----:B------:R-:W-:Y:S05]  /*31b30*/  BSYNC B1 ;  /* 0x0000000000017941 */ /* 0x000fea0003800000 */
.L_x_1610:
        /* <DEDUP_REMOVED lines=11> */
.L_x_1613:
[----:B------:R-:W-:Y:S05]  /*31bf0*/  BSYNC B1 ;  /* 0x0000000000017941 */ /* 0x000fea0003800000 */
.L_x_1612:
        /* <DEDUP_REMOVED lines=11> */
.L_x_1615:
[----:B------:R-:W-:Y:S05]  /*31cb0*/  BSYNC B1 ;  /* 0x0000000000017941 */ /* 0x000fea0003800000 */
.L_x_1614:
        /* <DEDUP_REMOVED lines=11> */
.L_x_1617:
[----:B------:R-:W-:Y:S05]  /*31d70*/  BSYNC B1 ;  /* 0x0000000000017941 */ /* 0x000fea0003800000 */
.L_x_1616:
        /* <DEDUP_REMOVED lines=11> */
.L_x_1619:
[----:B------:R-:W-:Y:S05]  /*31e30*/  BSYNC B1 ;  /* 0x0000000000017941 */ /* 0x000fea0003800000 */
.L_x_1618:
        /* <DEDUP_REMOVED lines=11> */
.L_x_1621:
[----:B------:R-:W-:Y:S05]  /*31ef0*/  BSYNC B1 ;  /* 0x0000000000017941 */ /* 0x000fea0003800000 */
.L_x_1620:
        /* <DEDUP_REMOVED lines=11> */
.L_x_1623:
[----:B------:R-:W-:Y:S05]  /*31fb0*/  BSYNC B1 ;  /* 0x0000000000017941 */ /* 0x000fea0003800000 */
.L_x_1622:
        /* <DEDUP_REMOVED lines=11> */
.L_x_1625:
[----:B------:R-:W-:Y:S05]  /*32070*/  BSYNC B1 ;  /* 0x0000000000017941 */ /* 0x000fea0003800000 */
.L_x_1624:
        /* <DEDUP_REMOVED lines=11> */
.L_x_1627:
[----:B------:R-:W-:Y:S05]  /*32130*/  BSYNC B1 ;  /* 0x0000000000017941 */ /* 0x000fea0003800000 */
.L_x_1626:
        /* <DEDUP_REMOVED lines=11> */
.L_x_1629:
[----:B------:R-:W-:Y:S05]  /*321f0*/  BSYNC B1 ;  /* 0x0000000000017941 */ /* 0x000fea0003800000 */
.L_x_1628:
        /* <DEDUP_REMOVED lines=11> */
.L_x_1631:
[----:B------:R-:W-:Y:S05]  /*322b0*/  BSYNC B1 ;  /* 0x0000000000017941 */ /* 0x000fea0003800000 */
.L_x_1630:
        /* <DEDUP_REMOVED lines=11> */
.L_x_1633:
[----:B------:R-:W-:Y:S05]  /*32370*/  BSYNC B1 ;  /* 0x0000000000017941 */ /* 0x000fea0003800000 */
.L_x_1632:
        /* <DEDUP_REMOVED lines=11> */
.L_x_1635:
[----:B------:R-:W-:Y:S05]  /*32430*/  BSYNC B1 ;  /* 0x0000000000017941 */ /* 0x000fea0003800000 */
.L_x_1634:
        /* <DEDUP_REMOVED lines=11> */
.L_x_1637:
[----:B------:R-:W-:Y:S05]  /*324f0*/  BSYNC B1 ;  /* 0x0000000000017941 */ /* 0x000fea0003800000 */
.L_x_1636:
        /* <DEDUP_REMOVED lines=11> */
.L_x_1639:
[----:B------:R-:W-:Y:S05]  /*325b0*/  BSYNC B1 ;  /* 0x0000000000017941 */ /* 0x000fea0003800000 */
.L_x_1638:
        /* <DEDUP_REMOVED lines=11> */
.L_x_1641:
[----:B------:R-:W-:Y:S05]  /*32670*/  BSYNC B1 ;  /* 0x0000000000017941 */ /* 0x000fea0003800000 */
.L_x_1640:
        /* <DEDUP_REMOVED lines=11> */
.L_x_1643:
[----:B------:R-:W-:Y:S05]  /*32730*/  BSYNC B1 ;  /* 0x0000000000017941 */ /* 0x000fea0003800000 */
.L_x_1642:
        /* <DEDUP_REMOVED lines=11> */
.L_x_1645:
[----:B------:R-:W-:Y:S05]  /*327f0*/  BSYNC B1 ;  /* 0x0000000000017941 */ /* 0x000fea0003800000 */
.L_x_1644:
        /* <DEDUP_REMOVED lines=11> */
.L_x_1647:
[----:B------:R-:W-:Y:S05]  /*328b0*/  BSYNC B1 ;  /* 0x0000000000017941 */ /* 0x000fea0003800000 */
.L_x_1646:
        /* <DEDUP_REMOVED lines=8> */
[----:B------:R-:W-:Y:S02]  /*32940*/  ISETP.GT.AND P5, PT, R0, 0x108, P5 ;  /* 0x000001080000780c */ /* 0x000fe40002fa4270 */
[----:B---3--:R-:W-:-:S11]  /*32950*/  PRMT R4, R3, 0x7610, R4 ;  /* 0x0000761003047816 */ /* 0x008fd60000000004 */
[----:B------:R-:W-:Y:S05]  /*32960*/  @!P5 BRA `(.L_x_1649) ;  /* 0x000000000004d947 */ /* 0x000fea0003800000 */
[----:B------:R3:W5:Y:S02]  /*32970*/  LDG.E.LTC128B.U16 R4, desc[UR36][R10.64+0x2b0] ;  /* 0x0002b0240a047981 */ /* 0x000764000c1e1520 */
.L_x_1649:
[----:B------:R-:W-:Y:S05]  /*32980*/  BSYNC B1 ;  /* 0x0000000000017941 */ /* 0x000fea0003800000 */
.L_x_1648:
        /* <DEDUP_REMOVED lines=11> */
.L_x_1651:
[----:B------:R-:W-:Y:S05]  /*32a40*/  BSYNC B1 ;  /* 0x0000000000017941 */ /* 0x000fea0003800000 */
.L_x_1650:
        /* <DEDUP_REMOVED lines=11> */
.L_x_1653:
[----:B------:R-:W-:Y:S05]  /*32b00*/  BSYNC B1 ;  /* 0x0000000000017941 */ /* 0x000fea0003800000 */
.L_x_1652:
        /* <DEDUP_REMOVED lines=11> */
.L_x_1655:
[----:B------:R-:W-:Y:S05]  /*32bc0*/  BSYNC B1 ;  /* 0x0000000000017941 */ /* 0x000fea0003800000 */
.L_x_1654:
        /* <DEDUP_REMOVED lines=11> */
.L_x_1657:
[----:B------:R-:W-:Y:S05]  /*32c80*/  BSYNC B1 ;  /* 0x0000000000017941 */ /* 0x000fea0003800000 */
.L_x_1656:
        /* <DEDUP_REMOVED lines=11> */
.L_x_1659:
[----:B------:R-:W-:Y:S05]  /*32d40*/  BSYNC B1 ;  /* 0x0000000000017941 */ /* 0x000fea0003800000 */
.L_x_1658:
        /* <DEDUP_REMOVED lines=11> */
.L_x_1661:
[----:B------:R-:W-:Y:S05]  /*32e00*/  BSYNC B1 ;  /* 0x0000000000017941 */ /* 0x000fea0003800000 */
.L_x_1660:
        /* <DEDUP_REMOVED lines=11> */
.L_x_1663:
[----:B------:R-:W-:Y:S05]  /*32ec0*/  BSYNC B1 ;  /* 0x0000000000017941 */ /* 0x000fea0003800000 */
.L_x_1662:
        /* <DEDUP_REMOVED lines=11> */
.L_x_1665:
[----:B------:R-:W-:Y:S05]  /*32f80*/  BSYNC B1 ;  /* 0x0000000000017941 */ /* 0x000fea0003800000 */
.L_x_1664:
        /* <DEDUP_REMOVED lines=11> */
.L_x_1667:
[----:B------:R-:W-:Y:S05]  /*33040*/  BSYNC B1 ;  /* 0x0000000000017941 */ /* 0x000fea0003800000 */
.L_x_1666:
        /* <DEDUP_REMOVED lines=11> */
.L_x_1669:
[----:B------:R-:W-:Y:S05]  /*33100*/  BSYNC B1 ;  /* 0x0000000000017941 */ /* 0x000fea0003800000 */
.L_x_1668:
        /* <DEDUP_REMOVED lines=11> */
.L_x_1671:
[----:B------:R-:W-:Y:S05]  /*331c0*/  BSYNC B1 ;  /* 0x0000000000017941 */ /* 0x000fea0003800000 */
.L_x_1670:
        /* <DEDUP_REMOVED lines=11> */
.L_x_1673:
[----:B------:R-:W-:Y:S05]  /*33280*/  BSYNC B1 ;  /* 0x0000000000017941 */ /* 0x000fea0003800000 */
.L_x_1672:
        /* <DEDUP_REMOVED lines=11> */
.L_x_1675:
[----:B------:R-:W-:Y:S05]  /*33340*/  BSYNC B1 ;  /* 0x0000000000017941 */ /* 0x000fea0003800000 */
.L_x_1674:
        /* <DEDUP_REMOVED lines=11> */
.L_x_1677:
[----:B------:R-:W-:Y:S05]  /*33400*/  BSYNC B1 ;  /* 0x0000000000017941 */ /* 0x000fea0003800000 */
.L_x_1676:
        /* <DEDUP_REMOVED lines=11> */
.L_x_1679:
[----:B------:R-:W-:Y:S05]  /*334c0*/  BSYNC B1 ;  /* 0x0000000000017941 */ /* 0x000fea0003800000 */
.L_x_1678:
        /* <DEDUP_REMOVED lines=11> */
.L_x_1681:
[----:B------:R-:W-:Y:S05]  /*33580*/  BSYNC B1 ;  /* 0x0000000000017941 */ /* 0x000fea0003800000 */
.L_x_1680:
        /* <DEDUP_REMOVED lines=11> */
.L_x_1683:
[----:B------:R-:W-:Y:S05]  /*33640*/  BSYNC B1 ;  /* 0x0000000000017941 */ /* 0x000fea0003800000 */
.L_x_1682:
        /* <DEDUP_REMOVED lines=11> */
.L_x_1685:
[----:B------:R-:W-:Y:S05]  /*33700*/  BSYNC B1 ;  /* 0x0000000000017941 */ /* 0x000fea0003800000 */
.L_x_1684:
        /* <DEDUP_REMOVED lines=11> */
.L_x_1687:
[----:B------:R-:W-:Y:S05]  /*337c0*/  BSYNC B1 ;  /* 0x0000000000017941 */ /* 0x000fea0003800000 */
.L_x_1686:
        /* <DEDUP_REMOVED lines=11> */
.L_x_1689:
[----:B------:R-:W-:Y:S05]  /*33880*/  BSYNC B1 ;  /* 0x0000000000017941 */ /* 0x000fea0003800000 */
.L_x_1688:
        /* <DEDUP_REMOVED lines=11> */
.L_x_1691:
[----:B------:R-:W-:Y:S05]  /*33940*/  BSYNC B1 ;  /* 0x0000000000017941 */ /* 0x000fea0003800000 */
.L_x_1690:
        /* <DEDUP_REMOVED lines=11> */
.L_x_1693:
[----:B------:R-:W-:Y:S05]  /*33a00*/  BSYNC B1 ;  /* 0x0000000000017941 */ /* 0x000fea0003800000 */
.L_x_1692:
        /* <DEDUP_REMOVED lines=11> */
.L_x_1695:
[----:B------:R-:W-:Y:S05]  /*33ac0*/  BSYNC B1 ;  /* 0x0000000000017941 */ /* 0x000fea0003800000 */
.L_x_1694:
        /* <DEDUP_REMOVED lines=11> */
.L_x_1697:
[----:B------:R-:W-:Y:S05]  /*33b80*/  BSYNC B1 ;  /* 0x0000000000017941 */ /* 0x000fea0003800000 */
.L_x_1696:
        /* <DEDUP_REMOVED lines=11> */
.L_x_1699:
[----:B------:R-:W-:Y:S05]  /*33c40*/  BSYNC B1 ;  /* 0x0000000000017941 */ /* 0x000fea0003800000 */
.L_x_1698:
        /* <DEDUP_REMOVED lines=11> */
.L_x_1701:
[----:B------:R-:W-:Y:S05]  /*33d00*/  BSYNC B1 ;  /* 0x0000000000017941 */ /* 0x000fea0003800000 */
.L_x_1700:
        /* <DEDUP_REMOVED lines=11> */
.L_x_1703:
[----:B------:R-:W-:Y:S05]  /*33dc0*/  BSYNC B1 ;  /* 0x0000000000017941 */ /* 0x000fea0003800000 */
.L_x_1702:
        /* <DEDUP_REMOVED lines=11> */
.L_x_1705:
[----:B------:R-:W-:Y:S05]  /*33e80*/  BSYNC B1 ;  /* 0x0000000000017941 */ /* 0x000fea0003800000 */
.L_x_1704:
        /* <DEDUP_REMOVED lines=11> */
.L_x_1707:
[----:B------:R-:W-:Y:S05]  /*33f40*/  BSYNC B1 ;  /* 0x0000000000017941 */ /* 0x000fea0003800000 */
.L_x_1706:
        /* <DEDUP_REMOVED lines=11> */
.L_x_1709:
[----:B------:R-:W-:Y:S05]  /*34000*/  BSYNC B1 ;  /* 0x0000000000017941 */ /* 0x000fea0003800000 */
.L_x_1708:
        /* <DEDUP_REMOVED lines=11> */
.L_x_1711:
[----:B------:R-:W-:Y:S05]  /*340c0*/  BSYNC B1 ;  /* 0x0000000000017941 */ /* 0x000fea0003800000 */
.L_x_1710:
        /* <DEDUP_REMOVED lines=11> */
.L_x_1713:
[----:B------:R-:W-:Y:S05]  /*34180*/  BSYNC B1 ;  /* 0x0000000000017941 */ /* 0x000fea0003800000 */
.L_x_1712:
        /* <DEDUP_REMOVED lines=11> */
.L_x_1715:
[----:B------:R-:W-:Y:S05]  /*34240*/  BSYNC B1 ;  /* 0x0000000000017941 */ /* 0x000fea0003800000 */
.L_x_1714:
        /* <DEDUP_REMOVED lines=11> */
.L_x_1717:
[----:B------:R-:W-:Y:S05]  /*34300*/  BSYNC B1 ;  /* 0x0000000000017941 */ /* 0x000fea0003800000 */
.L_x_1716:
        /* <DEDUP_REMOVED lines=11> */
.L_x_1719:
[----:B------:R-:W-:Y:S05]  /*343c0*/  BSYNC B1 ;  /* 0x0000000000017941 */ /* 0x000fea0003800000 */
.L_x_1718:
        /* <DEDUP_REMOVED lines=11> */
.L_x_1721:
[----:B------:R-:W-:Y:S05]  /*34480*/  BSYNC B1 ;  /* 0x0000000000017941 */ /* 0x000fea0003800000 */
.L_x_1720:
        /* <DEDUP_REMOVED lines=11> */
.L_x_1723:
[----:B------:R-:W-:Y:S05]  /*34540*/  BSYNC B1 ;  /* 0x0000000000017941 */ /* 0x000fea0003800000 */
.L_x_1722:
        /* <DEDUP_REMOVED lines=11> */
.L_x_1725:
[----:B------:R-:W-:Y:S05]  /*34600*/  BSYNC B1 ;  /* 0x0000000000017941 */ /* 0x000fea0003800000 */
.L_x_1724:
        /* <DEDUP_REMOVED lines=11> */
.L_x_1727:
[----:B------:R-:W-:Y:S05]  /*346c0*/  BSYNC B1 ;  /* 0x0000000000017941 */ /* 0x000fea0003800000 */
.L_x_1726:
        /* <DEDUP_REMOVED lines=11> */
.L_x_1729:
[----:B------:R-:W-:Y:S05]  /*34780*/  BSYNC B1 ;  /* 0x0000000000017941 */ /* 0x000fea0003800000 */
.L_x_1728:
        /* <DEDUP_REMOVED lines=11> */
.L_x_1731:
[----:B------:R-:W-:Y:S05]  /*34840*/  BSYNC B1 ;  /* 0x0000000000017941 */ /* 0x000fea0003800000 */
.L_x_1730:
        /* <DEDUP_REMOVED lines=11> */
.L_x_1733:
[----:B------:R-:W-:Y:S05]  /*34900*/  BSYNC B1 ;  /* 0x0000000000017941 */ /* 0x000fea0003800000 */
.L_x_1732:
        /* <DEDUP_REMOVED lines=11> */
.L_x_1735:
[----:B------:R-:W-:Y:S05]  /*349c0*/  BSYNC B1 ;  /* 0x0000000000017941 */ /* 0x000fea0003800000 */
.L_x_1734:
        /* <DEDUP_REMOVED lines=11> */
.L_x_1737:
[----:B------:R-:W-:Y:S05]  /*34a80*/  BSYNC B1 ;  /* 0x0000000000017941 */ /* 0x000fea0003800000 */
.L_x_1736:
        /* <DEDUP_REMOVED lines=11> */
.L_x_1739:
[----:B------:R-:W-:Y:S05]  /*34b40*/  BSYNC B1 ;  /* 0x0000000000017941 */ /* 0x000fea0003800000 */
.L_x_1738:
        /* <DEDUP_REMOVED lines=11> */
.L_x_1741:
[----:B------:R-:W-:Y:S05]  /*34c00*/  BSYNC B1 ;  /* 0x0000000000017941 */ /* 0x000fea0003800000 */
.L_x_1740:
        /* <DEDUP_REMOVED lines=11> */
.L_x_1743:
[----:B------:R-:W-:Y:S05]  /*34cc0*/  BSYNC B1 ;  /* 0x0000000000017941 */ /* 0x000fea0003800000 */
.L_x_1742:
        /* <DEDUP_REMOVED lines=11> */
.L_x_1745:
[----:B------:R-:W-:Y:S05]  /*34d80*/  BSYNC B1 ;  /* 0x0000000000017941 */ /* 0x000fea0003800000 */
.L_x_1744:
        /* <DEDUP_REMOVED lines=11> */
.L_x_1747:
[----:B------:R-:W-:Y:S05]  /*34e40*/  BSYNC B1 ;  /* 0x0000000000017941 */ /* 0x000fea0003800000 */
.L_x_1746:
        /* <DEDUP_REMOVED lines=11> */
.L_x_1749:
[----:B------:R-:W-:Y:S05]  /*34f00*/  BSYNC B1 ;  /* 0x0000000000017941 */ /* 0x000fea0003800000 */
.L_x_1748:
        /* <DEDUP_REMOVED lines=11> */
.L_x_1751:
[----:B------:R-:W-:Y:S05]  /*34fc0*/  BSYNC B1 ;  /* 0x0000000000017941 */ /* 0x000fea0003800000 */
.L_x_1750:
        /* <DEDUP_REMOVED lines=11> */
.L_x_1753:
[----:B------:R-:W-:Y:S05]  /*35080*/  BSYNC B1 ;  /* 0x0000000000017941 */ /* 0x000fea0003800000 */
.L_x_1752:
        /* <DEDUP_REMOVED lines=11> */
.L_x_1755:
[----:B------:R-:W-:Y:S05]  /*35140*/  BSYNC B1 ;  /* 0x0000000000017941 */ /* 0x000fea0003800000 */
.L_x_1754:
        /* <DEDUP_REMOVED lines=11> */
.L_x_1757:
[----:B------:R-:W-:Y:S05]  /*35200*/  BSYNC B1 ;  /* 0x0000000000017941 */ /* 0x000fea0003800000 */
.L_x_1756:
        /* <DEDUP_REMOVED lines=11> */
.L_x_1759:
[----:B------:R-:W-:Y:S05]  /*352c0*/  BSYNC B1 ;  /* 0x0000000000017941 */ /* 0x000fea0003800000 */
.L_x_1758:
        /* <DEDUP_REMOVED lines=11> */
.L_x_1761:
[----:B------:R-:W-:Y:S05]  /*35380*/  BSYNC B1 ;  /* 0x0000000000017941 */ /* 0x000fea0003800000 */
.L_x_1760:
        /* <DEDUP_REMOVED lines=11> */
.L_x_1763:
[----:B------:R-:W-:Y:S05]  /*35440*/  BSYNC B1 ;  /* 0x0000000000017941 */ /* 0x000fea0003800000 */
.L_x_1762:
        /* <DEDUP_REMOVED lines=11> */
.L_x_1765:
[----:B------:R-:W-:Y:S05]  /*35500*/  BSYNC B1 ;  /* 0x0000000000017941 */ /* 0x000fea0003800000 */
.L_x_1764:
        /* <DEDUP_REMOVED lines=11> */
.L_x_1767:
[----:B------:R-:W-:Y:S05]  /*355c0*/  BSYNC B1 ;  /* 0x0000000000017941 */ /* 0x000fea0003800000 */
.L_x_1766:
        /* <DEDUP_REMOVED lines=11> */
.L_x_1769:
[----:B------:R-:W-:Y:S05]  /*35680*/  BSYNC B1 ;  /* 0x0000000000017941 */ /* 0x000fea0003800000 */
.L_x_1768:
        /* <DEDUP_REMOVED lines=11> */
.L_x_1771:
[----:B------:R-:W-:Y:S05]  /*35740*/  BSYNC B1 ;  /* 0x0000000000017941 */ /* 0x000fea0003800000 */
.L_x_1770:
        /* <DEDUP_REMOVED lines=11> */
.L_x_1773:
[----:B------:R-:W-:Y:S05]  /*35800*/  BSYNC B1 ;  /* 0x0000000000017941 */ /* 0x000fea0003800000 */
.L_x_1772:
        /* <DEDUP_REMOVED lines=11> */
.L_x_1775:
[----:B------:R-:W-:Y:S05]  /*358c0*/  BSYNC B1 ;  /* 0x0000000000017941 */ /* 0x000fea0003800000 */
.L_x_1774:
        /* <DEDUP_REMOVED lines=11> */
.L_x_1777:
[----:B------:R-:W-:Y:S05]  /*35980*/  BSYNC B1 ;  /* 0x0000000000017941 */ /* 0x000fea0003800000 */
.L_x_1776:
        /* <DEDUP_REMOVED lines=11> */
.L_x_1779:
[----:B------:R-:W-:Y:S05]  /*35a40*/  BSYNC B1 ;  /* 0x0000000000017941 */ /* 0x000fea0003800000 */
.L_x_1778:
        /* <DEDUP_REMOVED lines=11> */
.L_x_1781:
[----:B------:R-:W-:Y:S05]  /*35b00*/  BSYNC B1 ;  /* 0x0000000000017941 */ /* 0x000fea0003800000 */
.L_x_1780:
        /* <DEDUP_REMOVED lines=11> */
.L_x_1783:
[----:B------:R-:W-:Y:S05]  /*35bc0*/  BSYNC B1 ;  /* 0x0000000000017941 */ /* 0x000fea0003800000 */
.L_x_1782:
        /* <DEDUP_REMOVED lines=11> */
.L_x_1785:
[----:B------:R-:W-:Y:S05]  /*35c80*/  BSYNC B1 ;  /* 0x0000000000017941 */ /* 0x000fea0003800000 */
.L_x_1784:
        /* <DEDUP_REMOVED lines=11> */
.L_x_1787:
[----:B------:R-:W-:Y:S05]  /*35d40*/  BSYNC B1 ;  /* 0x0000000000017941 */ /* 0x000fea0003800000 */
.L_x_1786:
        /* <DEDUP_REMOVED lines=10> */
.L_x_1789:
[----:B------:R-:W-:Y:S05]  /*35df0*/  BSYNC B1 ;  /* 0x0000000000017941 */ /* 0x000fea0003800000 */
.L_x_1788:
        /* <DEDUP_REMOVED lines=10> */
.L_x_1791:
[----:B------:R-:W-:Y:S05]  /*35ea0*/  BSYNC B1 ;  /* 0x0000000000017941 */ /* 0x000fea0003800000 */
.L_x_1790:
        /* <DEDUP_REMOVED lines=10> */
.L_x_1793:
[----:B------:R-:W-:Y:S05]  /*35f50*/  BSYNC B1 ;  /* 0x0000000000017941 */ /* 0x000fea0003800000 */
.L_x_1792:
        /* <DEDUP_REMOVED lines=10> */
.L_x_1795:
[----:B------:R-:W-:Y:S05]  /*36000*/  BSYNC B1 ;  /* 0x0000000000017941 */ /* 0x000fea0003800000 */
.L_x_1794:
        /* <DEDUP_REMOVED lines=10> */
.L_x_1797:
[----:B------:R-:W-:Y:S05]  /*360b0*/  BSYNC B1 ;  /* 0x0000000000017941 */ /* 0x000fea0003800000 */
.L_x_1796:
        /* <DEDUP_REMOVED lines=10> */
.L_x_1799:
[----:B------:R-:W-:Y:S05]  /*36160*/  BSYNC B1 ;  /* 0x0000000000017941 */ /* 0x000fea0003800000 */
.L_x_1798:
        /* <DEDUP_REMOVED lines=10> */
.L_x_1801:
[----:B------:R-:W-:Y:S05]  /*36210*/  BSYNC B1 ;  /* 0x0000000000017941 */ /* 0x000fea0003800000 */
.L_x_1800:
        /* <DEDUP_REMOVED lines=10> */
.L_x_1803:
[----:B------:R-:W-:Y:S05]  /*362c0*/  BSYNC B1 ;  /* 0x0000000000017941 */ /* 0x000fea0003800000 */
.L_x_1802:
        /* <DEDUP_REMOVED lines=10> */
.L_x_1805:
[----:B------:R-:W-:Y:S05]  /*36370*/  BSYNC B1 ;  /* 0x0000000000017941 */ /* 0x000fea0003800000 */
.L_x_1804:
        /* <DEDUP_REMOVED lines=10> */
.L_x_1807:
[----:B------:R-:W-:Y:S05]  /*36420*/  BSYNC B1 ;  /* 0x0000000000017941 */ /* 0x000fea0003800000 */
.L_x_1806:
        /* <DEDUP_REMOVED lines=10> */
.L_x_1809:
[----:B------:R-:W-:Y:S05]  /*364d0*/  BSYNC B1 ;  /* 0x0000000000017941 */ /* 0x000fea0003800000 */
.L_x_1808:
        /* <DEDUP_REMOVED lines=10> */
.L_x_1811:
[----:B------:R-:W-:Y:S05]  /*36580*/  BSYNC B1 ;  /* 0x0000000000017941 */ /* 0x000fea0003800000 */
.L_x_1810:
        /* <DEDUP_REMOVED lines=11> */
.L_x_1813:
[----:B------:R-:W-:Y:S05]  /*36640*/  BSYNC B1 ;  /* 0x0000000000017941 */ /* 0x000fea0003800000 */
.L_x_1812:
[----:B-----5:R-:W-:Y:S01]  /*36650*/  HADD2.F32 R3, -RZ, R4.H0_H0 ;  /* 0x20000004ff037230 */ /* 0x020fe20000004100 */
[----:B------:R-:W-:Y:S01]  /*36660*/  BSSY B1, `(.L_x_1814) ;  /* 0x000000a000017945 */ /* 0x000fe20003800000 */
[----:B------:R-:W-:-:S03]  /*36670*/  IMAD.MOV.U32 R161, RZ, RZ, R172 ;  /* 0x000000ffffa17224 */ /* 0x000fc600078e00ac */
[----:B------:R-:W-:-:S04]  /*36680*/  FMUL R3, R3, R16 ;  /* 0x0000001003037220 */ /* 0x000fc80000400000 */
[----:B------:R-:W-:-:S05]  /*36690*/  FFMA R3, R24, R2, R3 ;  /* 0x0000000218037223 */ /* 0x000fca0000000003 */
[----:B------:R-:W-:-:S05]  /*366a0*/  F2FP.F16.F32.PACK_AB R3, RZ, R3 ;  /* 0x00000003ff03723e */ /* 0x000fca00000000ff */
[----:B------:R0:W-:Y:S01]  /*366b0*/  @P5 STG.E.U16 desc[UR36][R160.64+0x200], R3 ;  /* 0x00020003a0005986 */ /* 0x0001e2000c101524 */
[----:B------:R-:W-:-:S04]  /*366c0*/  LOP3.LUT P5, RZ, R17, 0x2, RZ, 0xc0, !PT ;  /* 0x0000000211ff7812 */ /* 0x000fc800078ac0ff */
[----:B------:R-:W-:-:S13]  /*366d0*/  ISETP.GT.AND P5, PT, R0, 0x180, P5 ;  /* 0x000001800000780c */ /* 0x000fda0002fa4270 */
[----:B0-----:R-:W-:Y:S05]  /*366e0*/  @!P5 BRA `(.L_x_1815) ;  /* 0x000000000004d947 */ /* 0x001fea0003800000 */
[----:B------:R0:W5:Y:S02]  /*366f0*/  LDG.E.LTC128B.U16 R4, desc[UR36][R8.64+0x202] ;  /* 0x0002022408047981 */ /* 0x000164000c1e1520 */
.L_x_1815:
[----:B------:R-:W-:Y:S05]  /*36700*/  BSYNC B1 ;  /* 0x0000000000017941 */ /* 0x000fea0003800000 */
.L_x_1814:
[----:B-----5:R-:W-:Y:S01]  /*36710*/  HADD2.F32 R3, -RZ, R4.H0_H0 ;  /* 0x20000004ff037230 */ /* 0x020fe20000004100 */
[----:B------:R-:W-:Y:S04]  /*36720*/  BSSY B1, `(.L_x_1816) ;  /* 0x0000009000017945 */ /* 0x000fe80003800000 */
[----:B--2---:R-:W-:-:S04]  /*36730*/  FMUL R10, R3, R16 ;  /* 0x00000010030a7220 */ /* 0x004fc80000400000 */
[----:B------:R-:W-:-:S05]  /*36740*/  FFMA R10, R25, R2, R10 ;  /* 0x00000002190a7223 */ /* 0x000fca000000000a */
[----:B------:R-:W-:-:S05]  /*36750*/  F2FP.F16.F32.PACK_AB R10, RZ, R10 ;  /* 0x0000000aff0a723e */ /* 0x000fca00000000ff */
[----:B------:R2:W-:Y:S01]  /*36760*/  @P5 STG.E.U16 desc[UR36][R160.64+0x202], R10 ;  /* 0x0002020aa0005986 */ /* 0x0005e2000c101524 */
[----:B------:R-:W-:-:S04]  /*36770*/  LOP3.LUT P5, RZ, R17, 0x1, RZ, 0xc0, !PT ;  /* 0x0000000111ff7812 */ /* 0x000fc800078ac0ff */
[----:B------:R-:W-:-:S13]  /*36780*/  ISETP.GT.AND P5, PT, R0, 0x188, P5 ;  /* 0x000001880000780c */ /* 0x000fda0002fa4270 */
[----:B--2---:R-:W-:Y:S05]  /*36790*/  @!P5 BRA `(.L_x_1817) ;  /* 0x000000000004d947 */ /* 0x004fea0003800000 */
[----:B------:R2:W5:Y:S02]  /*367a0*/  LDG.E.LTC128B.U16 R4, desc[UR36][R6.64+0x200] ;  /* 0x0002002406047981 */ /* 0x000564000c1e1520 */
.L_x_1817:
[----:B------:R-:W-:Y:S05]  /*367b0*/  BSYNC B1 ;  /* 0x0000000000017941 */ /* 0x000fea0003800000 */
.L_x_1816:
[----:B-----5:R-:W-:Y:S01]  /*367c0*/  HADD2.F32 R3, -RZ, R4.H0_H0 ;  /* 0x20000004ff037230 */ /* 0x020fe20000004100 */
[----:B------:R-:W-:Y:S04]  /*367d0*/  BSSY B1, `(.L_x_1818) ;  /* 0x000000b000017945 */ /* 0x000fe80003800000 */
[----:B------:R-:W-:-:S04]  /*367e0*/  FMUL R3, R3, R16 ;  /* 0x0000001003037220 */ /* 0x000fc80000400000 */
[----:B------:R-:W-:-:S05]  /*367f0*/  FFMA R3, R26, R2, R3 ;  /* 0x000000021a037223 */ /* 0x000fca0000000003 */
[----:B------:R-:W-:-:S04]  /*36800*/  F2FP.F16.F32.PACK_AB R3, RZ, R3 ;  /* 0x00000003ff03723e */ /* 0x000fc800000000ff */
[----:B------:R-:W-:Y:S02]  /*36810*/  PRMT R5, R3, 0x7610, R5 ;  /* 0x0000761003057816 */ /* 0x000fe40000000005 */
[----:B------:R-:W-:-:S03]  /*36820*/  PRMT R3, R4, 0x7610, R3 ;  /* 0x0000761004037816 */ /* 0x000fc60000000003 */
[----:B------:R0:W-:Y:S01]  /*36830*/  @P5 STG.E.U16 desc[UR36][R162.64+0x200], R5 ;  /* 0x00020005a2005986 */ /* 0x0001e2000c101524 */
[----:B------:R-:W-:-:S04]  /*36840*/  LOP3.LUT P5, RZ, R17, 0x2, RZ, 0xc0, !PT ;  /* 0x0000000211ff7812 */ /* 0x000fc800078ac0ff */
[----:B------:R-:W-:-:S13]  /*36850*/  ISETP.GT.AND P5, PT, R0, 0x188, P5 ;  /* 0x000001880000780c */ /* 0x000fda0002fa4270 */
[----:B0-----:R-:W-:Y:S05]  /*36860*/  @!P5 BRA `(.L_x_1819) ;  /* 0x000000000004d947 */ /* 0x001fea0003800000 */
[----:B------:R0:W5:Y:S02]  /*36870*/  LDG.E.LTC128B.U16 R3, desc[UR36][R6.64+0x202] ;  /* 0x0002022406037981 */ /* 0x000164000c1e1520 */
.L_x_1819:
[----:B------:R-:W-:Y:S05]  /*36880*/  BSYNC B1 ;  /* 0x0000000000017941 */ /* 0x000fea0003800000 */
.L_x_1818:
[----:B-----5:R-:W-:Y:S01]  /*36890*/  HADD2.F32 R5, -RZ, R3.H0_H0 ;  /* 0x20000003ff057230 */ /* 0x020fe20000004100 */
[----:B------:R-:W-:Y:S04]  /*368a0*/  BSSY B1, `(.L_x_1820) ;  /* 0x000000c000017945 */ /* 0x000fe80003800000 */
[----:B------:R-:W-:Y:S01]  /*368b0*/  FMUL R4, R5, R16 ;  /* 0x0000001005047220 */ /* 0x000fe20000400000 */
[----:B------:R-:W-:-:S03]  /*368c0*/  @P5 IMAD.MOV.U32 R5, RZ, RZ, R163 ;  /* 0x000000ffff055224 */ /* 0x000fc600078e00a3 */
[----:B------:R-:W-:-:S05]  /*368d0*/  FFMA R4, R27, R2, R4 ;  /* 0x000000021b047223 */ /* 0x000fca0000000004 */
[----:B------:R-:W-:-:S04]  /*368e0*/  F2FP.F16.F32.PACK_AB R4, RZ, R4 ;  /* 0x00000004ff04723e */ /* 0x000fc800000000ff */
[----:B------:R-:W-:Y:S01]  /*368f0*/  PRMT R10, R4, 0x7610, R10 ;  /* 0x00007610040a7816 */ /* 0x000fe2000000000a */
[----:B------:R-:W-:-:S05]  /*36900*/  @P5 IMAD.MOV.U32 R4, RZ, RZ, R162 ;  /* 0x000000ffff045224 */ /* 0x000fca00078e00a2 */
[----:B------:R0:W-:Y:S01]  /*36910*/  @P5 STG.E.U16 desc[UR36][R4.64+0x202], R10 ;  /* 0x0002020a04005986 */ /* 0x0001e2000c101524 */
[----:B------:R-:W-:-:S04]  /*36920*/  LOP3.LUT P5, RZ, R17, 0x4, RZ, 0xc0, !PT ;  /* 0x0000000411ff7812 */ /* 0x000fc800078ac0ff */
[----:B------:R-:W-:-:S13]  /*36930*/  ISETP.GT.AND P5, PT, R0, 0x180, P5 ;  /* 0x000001800000780c */ /* 0x000fda0002fa4270 */
[----:B0-----:R-:W-:Y:S05]  /*36940*/  @!P5 BRA `(.L_x_1821) ;  /* 0x000000000004d947 */ /* 0x001fea0003800000 */
[----:B------:R0:W5:Y:S02]  /*36950*/  LDG.E.LTC128B.U16 R3, desc[UR36][R8.64+0x210] ;  /* 0x0002102408037981 */ /* 0x000164000c1e1520 */
.L_x_1821:
[----:B------:R-:W-:Y:S05]  /*36960*/  BSYNC B1 ;  /* 0x0000000000017941 */ /* 0x000fea0003800000 */
.L_x_1820:
[----:B-----5:R-:W-:Y:S01]  /*36970*/  HADD2.F32 R5, -RZ, R3.H0_H0 ;  /* 0x20000003ff057230 */ /* 0x020fe20000004100 */
[----:B------:R-:W-:Y:S04]  /*36980*/  BSSY B1, `(.L_x_1822) ;  /* 0x0000009000017945 */ /* 0x000fe80003800000 */
        /* <DEDUP_REMOVED lines=8> */
.L_x_1823:
[----:B------:R-:W-:Y:S05]  /*36a10*/  BSYNC B1 ;  /* 0x0000000000017941 */ /* 0x000fea0003800000 */
.L_x_1822:
        /* <DEDUP_REMOVED lines=10> */
.L_x_1825:
[----:B------:R-:W-:Y:S05]  /*36ac0*/  BSYNC B1 ;  /* 0x0000000000017941 */ /* 0x000fea0003800000 */
.L_x_1824:
        /* <DEDUP_REMOVED lines=10> */
.L_x_1827:
[----:B------:R-:W-:Y:S05]  /*36b70*/  BSYNC B1 ;  /* 0x0000000000017941 */ /* 0x000fea0003800000 */
.L_x_1826:
        /* <DEDUP_REMOVED lines=10> */
.L_x_1829:
[----:B------:R-:W-:Y:S05]  /*36c20*/  BSYNC B1 ;  /* 0x0000000000017941 */ /* 0x000fea0003800000 */
.L_x_1828:
        /* <DEDUP_REMOVED lines=10> */
.L_x_1831:
[----:B------:R-:W-:Y:S05]  /*36cd0*/  BSYNC B1 ;  /* 0x0000000000017941 */ /* 0x000fea0003800000 */
.L_x_1830:
        /* <DEDUP_REMOVED lines=10> */
.L_x_1833:
[----:B------:R-:W-:Y:S05]  /*36d80*/  BSYNC B1 ;  /* 0x0000000000017941 */ /* 0x000fea0003800000 */
.L_x_1832:
        /* <DEDUP_REMOVED lines=10> */
.L_x_1835:
[----:B------:R-:W-:Y:S05]  /*36e30*/  BSYNC B1 ;  /* 0x0000000000017941 */ /* 0x000fea0003800000 */
.L_x_1834:
        /* <DEDUP_REMOVED lines=10> */
.L_x_1837:
[----:B------:R-:W-:Y:S05]  /*36ee0*/  BSYNC B1 ;  /* 0x0000000000017941 */ /* 0x000fea0003800000 */
.L_x_1836:
        /* <DEDUP_REMOVED lines=10> */
.L_x_1839:
[----:B------:R-:W-:Y:S05]  /*36f90*/  BSYNC B1 ;  /* 0x0000000000017941 */ /* 0x000fea0003800000 */
.L_x_1838:
        /* <DEDUP_REMOVED lines=10> */
.L_x_1841:
[----:B------:R-:W-:Y:S05]  /*37040*/  BSYNC B1 ;  /* 0x0000000000017941 */ /* 0x000fea0003800000 */
.L_x_1840:
        /* <DEDUP_REMOVED lines=10> */
.L_x_1843:
[----:B------:R-:W-:Y:S05]  /*370f0*/  BSYNC B1 ;  /* 0x0000000000017941 */ /* 0x000fea0003800000 */
.L_x_1842:
        /* <DEDUP_REMOVED lines=10> */
.L_x_1845:
[----:B------:R-:W-:Y:S05]  /*371a0*/  BSYNC B1 ;  /* 0x0000000000017941 */ /* 0x000fea0003800000 */
.L_x_1844:
        /* <DEDUP_REMOVED lines=10> */
.L_x_1847:
[----:B------:R-:W-:Y:S05]  /*37250*/  BSYNC B1 ;  /* 0x0000000000017941 */ /* 0x000fea0003800000 */
.L_x_1846:
        /* <DEDUP_REMOVED lines=10> */
.L_x_1849:
[----:B------:R-:W-:Y:S05]  /*37300*/  BSYNC B1 ;  /* 0x0000000000017941 */ /* 0x000fea0003800000 */
.L_x_1848:
        /* <DEDUP_REMOVED lines=10> */
.L_x_1851:
[----:B------:R-:W-:Y:S05]  /*373b0*/  BSYNC B1 ;  /* 0x0000000000017941 */ /* 0x000fea0003800000 */
.L_x_1850:
        /* <DEDUP_REMOVED lines=10> */
.L_x_1853:
[----:B------:R-:W-:Y:S05]  /*37460*/  BSYNC B1 ;  /* 0x0000000000017941 */ /* 0x000fea0003800000 */
.L_x_1852:
        /* <DEDUP_REMOVED lines=10> */
.L_x_1855:
[----:B------:R-:W-:Y:S05]  /*37510*/  BSYNC B1 ;  /* 0x0000000000017941 */ /* 0x000fea0003800000 */
.L_x_1854:
        /* <DEDUP_REMOVED lines=10> */
.L_x_1857:
[----:B------:R-:W-:Y:S05]  /*375c0*/  BSYNC B1 ;  /* 0x0000000000017941 */ /* 0x000fea0003800000 */
.L_x_1856:
        /* <DEDUP_REMOVED lines=10> */
.L_x_1859:
[----:B------:R-:W-:Y:S05]  /*37670*/  BSYNC B1 ;  /* 0x0000000000017941 */ /* 0x000fea0003800000 */
.L_x_1858:
        /* <DEDUP_REMOVED lines=10> */
.L_x_1861:
[----:B------:R-:W-:Y:S05]  /*37720*/  BSYNC B1 ;  /* 0x0000000000017941 */ /* 0x000fea0003800000 */
.L_x_1860:
        /* <DEDUP_REMOVED lines=10> */
.L_x_1863:
[----:B------:R-:W-:Y:S05]  /*377d0*/  BSYNC B1 ;  /* 0x0000000000017941 */ /* 0x000fea0003800000 */
.L_x_1862:
        /* <DEDUP_REMOVED lines=10> */
.L_x_1865:
[----:B------:R-:W-:Y:S05]  /*37880*/  BSYNC B1 ;  /* 0x0000000000017941 */ /* 0x000fea0003800000 */
.L_x_1864:
        /* <DEDUP_REMOVED lines=10> */
.L_x_1867:
[----:B------:R-:W-:Y:S05]  /*37930*/  BSYNC B1 ;  /* 0x0000000000017941 */ /* 0x000fea0003800000 */
.L_x_1866:
        /* <DEDUP_REMOVED lines=10> */
.L_x_1869:
[----:B------:R-:W-:Y:S05]  /*379e0*/  BSYNC B1 ;  /* 0x0000000000017941 */ /* 0x000fea0003800000 */
.L_x_1868:
        /* <DEDUP_REMOVED lines=10> */
.L_x_1871:
[----:B------:R-:W-:Y:S05]  /*37a90*/  BSYNC B1 ;  /* 0x0000000000017941 */ /* 0x000fea0003800000 */
.L_x_1870:
        /* <DEDUP_REMOVED lines=10> */
.L_x_1873:
[----:B------:R-:W-:Y:S05]  /*37b40*/  BSYNC B1 ;  /* 0x0000000000017941 */ /* 0x000fea0003800000 */
.L_x_1872:
        /* <DEDUP_REMOVED lines=10> */
.L_x_1875:
[----:B------:R-:W-:Y:S05]  /*37bf0*/  BSYNC B1 ;  /* 0x0000000000017941 */ /* 0x000fea0003800000 */
.L_x_1874:
        /* <DEDUP_REMOVED lines=10> */
.L_x_1877:
[----:B------:R-:W-:Y:S05]  /*37ca0*/  BSYNC B1 ;  /* 0x0000000000017941 */ /* 0x000fea0003800000 */
.L_x_1876:
        /* <DEDUP_REMOVED lines=10> */
.L_x_1879:
[----:B------:R-:W-:Y:S05]  /*37d50*/  BSYNC B1 ;  /* 0x0000000000017941 */ /* 0x000fea0003800000 */
.L_x_1878:
        /* <DEDUP_REMOVED lines=10> */
.L_x_1881:
[----:B------:R-:W-:Y:S05]  /*37e00*/  BSYNC B1 ;  /* 0x0000000000017941 */ /* 0x000fea0003800000 */
.L_x_1880:
        /* <DEDUP_REMOVED lines=10> */
.L_x_1883:
[----:B------:R-:W-:Y:S05]  /*37eb0*/  BSYNC B1 ;  /* 0x0000000000017941 */ /* 0x000fea0003800000 */
.L_x_1882:
        /* <DEDUP_REMOVED lines=10> */
.L_x_1885:
[----:B------:R-:W-:Y:S05]  /*37f60*/  BSYNC B1 ;  /* 0x0000000000017941 */ /* 0x000fea0003800000 */
.L_x_1884:
        /* <DEDUP_REMOVED lines=10> */
.L_x_1887:
[----:B------:R-:W-:Y:S05]  /*38010*/  BSYNC B1 ;  /* 0x0000000000017941 */ /* 0x000fea0003800000 */
.L_x_1886:
        /* <DEDUP_REMOVED lines=10> */
.L_x_1889:
[----:B------:R-:W-:Y:S05]  /*380c0*/  BSYNC B1 ;  /* 0x0000000000017941 */ /* 0x000fea0003800000 */
.L_x_1888:
        /* <DEDUP_REMOVED lines=10> */
.L_x_1891:
[----:B------:R-:W-:Y:S05]  /*38170*/  BSYNC B1 ;  /* 0x0000000000017941 */ /* 0x000fea0003800000 */
.L_x_1890:
        /* <DEDUP_REMOVED lines=10> */
.L_x_1893:
[----:B------:R-:W-:Y:S05]  /*38220*/  BSYNC B1 ;  /* 0x0000000000017941 */ /* 0x000fea0003800000 */
.L_x_1892:
        /* <DEDUP_REMOVED lines=10> */
.L_x_1895:
[----:B------:R-:W-:Y:S05]  /*382d0*/  BSYNC B1 ;  /* 0x0000000000017941 */ /* 0x000fea0003800000 */
.L_x_1894:
        /* <DEDUP_REMOVED lines=10> */
.L_x_1897:
[----:B------:R-:W-:Y:S05]  /*38380*/  BSYNC B1 ;  /* 0x0000000000017941 */ /* 0x000fea0003800000 */
.L_x_1896:
        /* <DEDUP_REMOVED lines=10> */
.L_x_1899:
[----:B------:R-:W-:Y:S05]  /*38430*/  BSYNC B1 ;  /* 0x0000000000017941 */ /* 0x000fea0003800000 */
.L_x_1898:
        /* <DEDUP_REMOVED lines=10> */
.L_x_1901:
[----:B------:R-:W-:Y:S05]  /*384e0*/  BSYNC B1 ;  /* 0x0000000000017941 */ /* 0x000fea0003800000 */
.L_x_1900:
        /* <DEDUP_REMOVED lines=10> */
.L_x_1903:
[----:B------:R-:W-:Y:S05]  /*38590*/  BSYNC B1 ;  /* 0x0000000000017941 */ /* 0x000fea0003800000 */
.L_x_1902:
        /* <DEDUP_REMOVED lines=10> */
.L_x_1905:
[----:B------:R-:W-:Y:S05]  /*38640*/  BSYNC B1 ;  /* 0x0000000000017941 */ /* 0x000fea0003800000 */
.L_x_1904:
        /* <DEDUP_REMOVED lines=10> */
.L_x_1907:
[----:B------:R-:W-:Y:S05]  /*386f0*/  BSYNC B1 ;  /* 0x0000000000017941 */ /* 0x000fea0003800000 */
.L_x_1906:
        /* <DEDUP_REMOVED lines=10> */
.L_x_1909:
[----:B------:R-:W-:Y:S05]  /*387a0*/  BSYNC B1 ;  /* 0x0000000000017941 */ /* 0x000fea0003800000 */
.L_x_1908:
        /* <DEDUP_REMOVED lines=10> */
.L_x_1911:
[----:B------:R-:W-:Y:S05]  /*38850*/  BSYNC B1 ;  /* 0x0000000000017941 */ /* 0x000fea0003800000 */
.L_x_1910:
        /* <DEDUP_REMOVED lines=10> */
.L_x_1913:
[----:B------:R-:W-:Y:S05]  /*38900*/  BSYNC B1 ;  /* 0x0000000000017941 */ /* 0x000fea0003800000 */
.L_x_1912:
        /* <DEDUP_REMOVED lines=10> */
.L_x_1915:
[----:B------:R-:W-:Y:S05]  /*389b0*/  BSYNC B1 ;  /* 0x0000000000017941 */ /* 0x000fea0003800000 */
.L_x_1914:
        /* <DEDUP_REMOVED lines=10> */
.L_x_1917:
[----:B------:R-:W-:Y:S05]  /*38a60*/  BSYNC B1 ;  /* 0x0000000000017941 */ /* 0x000fea0003800000 */
.L_x_1916:
        /* <DEDUP_REMOVED lines=10> */
.L_x_1919:
[----:B------:R-:W-:Y:S05]  /*38b10*/  BSYNC B1 ;  /* 0x0000000000017941 */ /* 0x000fea0003800000 */
.L_x_1918:
        /* <DEDUP_REMOVED lines=10> */
.L_x_1921:
[----:B------:R-:W-:Y:S05]  /*38bc0*/  BSYNC B1 ;  /* 0x0000000000017941 */ /* 0x000fea0003800000 */
.L_x_1920:
        /* <DEDUP_REMOVED lines=10> */
.L_x_1923:
[----:B------:R-:W-:Y:S05]  /*38c70*/  BSYNC B1 ;  /* 0x0000000000017941 */ /* 0x000fea0003800000 */
.L_x_1922:
        /* <DEDUP_REMOVED lines=10> */
.L_x_1925:
[----:B------:R-:W-:Y:S05]  /*38d20*/  BSYNC B1 ;  /* 0x0000000000017941 */ /* 0x000fea0003800000 */
.L_x_1924:
        /* <DEDUP_REMOVED lines=10> */
.L_x_1927:
[----:B------:R-:W-:Y:S05]  /*38dd0*/  BSYNC B1 ;  /* 0x0000000000017941 */ /* 0x000fea0003800000 */
.L_x_1926:
        /* <DEDUP_REMOVED lines=10> */
.L_x_1929:
[----:B------:R-:W-:Y:S05]  /*38e80*/  BSYNC B1 ;  /* 0x0000000000017941 */ /* 0x000fea0003800000 */
.L_x_1928:
        /* <DEDUP_REMOVED lines=10> */
.L_x_1931:
[----:B------:R-:W-:Y:S05]  /*38f30*/  BSYNC B1 ;  /* 0x0000000000017941 */ /* 0x000fea0003800000 */
.L_x_1930:
        /* <DEDUP_REMOVED lines=10> */
.L_x_1933:
[----:B------:R-:W-:Y:S05]  /*38fe0*/  BSYNC B1 ;  /* 0x0000000000017941 */ /* 0x000fea0003800000 */
.L_x_1932:
        /* <DEDUP_REMOVED lines=10> */
.L_x_1935:
[----:B------:R-:W-:Y:S05]  /*39090*/  BSYNC B1 ;  /* 0x0000000000017941 */ /* 0x000fea0003800000 */
.L_x_1934:
        /* <DEDUP_REMOVED lines=10> */
.L_x_1937:
[----:B------:R-:W-:Y:S05]  /*39140*/  BSYNC B1 ;  /* 0x0000000000017941 */ /* 0x000fea0003800000 */
.L_x_1936:
        /* <DEDUP_REMOVED lines=10> */
.L_x_1939:
[----:B------:R-:W-:Y:S05]  /*391f0*/  BSYNC B1 ;  /* 0x0000000000017941 */ /* 0x000fea0003800000 */
.L_x_1938:
        /* <DEDUP_REMOVED lines=10> */
.L_x_1941:
[----:B------:R-:W-:Y:S05]  /*392a0*/  BSYNC B1 ;  /* 0x0000000000017941 */ /* 0x000fea0003800000 */
.L_x_1940:
        /* <DEDUP_REMOVED lines=10> */
.L_x_1943:
[----:B------:R-:W-:Y:S05]  /*39350*/  BSYNC B1 ;  /* 0x0000000000017941 */ /* 0x000fea0003800000 */
.L_x_1942:
        /* <DEDUP_REMOVED lines=10> */
.L_x_1945:
[----:B------:R-:W-:Y:S05]  /*39400*/  BSYNC B1 ;  /* 0x0000000000017941 */ /* 0x000fea0003800000 */
.L_x_1944:
        /* <DEDUP_REMOVED lines=10> */
.L_x_1947:
[----:B------:R-:W-:Y:S05]  /*394b0*/  BSYNC B1 ;  /* 0x0000000000017941 */ /* 0x000fea0003800000 */
.L_x_1946:
        /* <DEDUP_REMOVED lines=10> */
.L_x_1949:
[----:B------:R-:W-:Y:S05]  /*39560*/  BSYNC B1 ;  /* 0x0000000000017941 */ /* 0x000fea0003800000 */
.L_x_1948:
        /* <DEDUP_REMOVED lines=10> */
.L_x_1951:
[----:B------:R-:W-:Y:S05]  /*39610*/  BSYNC B1 ;  /* 0x0000000000017941 */ /* 0x000fea0003800000 */
.L_x_1950:
        /* <DEDUP_REMOVED lines=10> */
.L_x_1953:
[----:B------:R-:W-:Y:S05]  /*396c0*/  BSYNC B1 ;  /* 0x0000000000017941 */ /* 0x000fea0003800000 */
.L_x_1952:
        /* <DEDUP_REMOVED lines=10> */
.L_x_1955:
[----:B------:R-:W-:Y:S05]  /*39770*/  BSYNC B1 ;  /* 0x0000000000017941 */ /* 0x000fea0003800000 */
.L_x_1954:
        /* <DEDUP_REMOVED lines=10> */
.L_x_1957:
[----:B------:R-:W-:Y:S05]  /*39820*/  BSYNC B1 ;  /* 0x0000000000017941 */ /* 0x000fea0003800000 */
.L_x_1956:
        /* <DEDUP_REMOVED lines=10> */
.L_x_1959:
[----:B------:R-:W-:Y:S05]  /*398d0*/  BSYNC B1 ;  /* 0x0000000000017941 */ /* 0x000fea0003800000 */
.L_x_1958:
        /* <DEDUP_REMOVED lines=10> */
.L_x_1961:
[----:B------:R-:W-:Y:S05]  /*39980*/  BSYNC B1 ;  /* 0x0000000000017941 */ /* 0x000fea0003800000 */
.L_x_1960:
        /* <DEDUP_REMOVED lines=10> */
.L_x_1963:
[----:B------:R-:W-:Y:S05]  /*39a30*/  BSYNC B1 ;  /* 0x0000000000017941 */ /* 0x000fea0003800000 */
.L_x_1962:
        /* <DEDUP_REMOVED lines=10> */
.L_x_1965:
[----:B------:R-:W-:Y:S05]  /*39ae0*/  BSYNC B1 ;  /* 0x0000000000017941 */ /* 0x000fea0003800000 */
.L_x_1964:
        /* <DEDUP_REMOVED lines=10> */
.L_x_1967:
[----:B------:R-:W-:Y:S05]  /*39b90*/  BSYNC B1 ;  /* 0x0000000000017941 */ /* 0x000fea0003800000 */
.L_x_1966:
        /* <DEDUP_REMOVED lines=10> */
.L_x_1969:
[----:B------:R-:W-:Y:S05]  /*39c40*/  BSYNC B1 ;  /* 0x0000000000017941 */ /* 0x000fea0003800000 */
.L_x_1968:
        /* <DEDUP_REMOVED lines=10> */
.L_x_1971:
[----:B------:R-:W-:Y:S05]  /*39cf0*/  BSYNC B1 ;  /* 0x0000000000017941 */ /* 0x000fea0003800000 */
.L_x_1970:
        /* <DEDUP_REMOVED lines=10> */
.L_x_1973:
[----:B------:R-:W-:Y:S05]  /*39da0*/  BSYNC B1 ;  /* 0x0000000000017941 */ /* 0x000fea0003800000 */
.L_x_1972:
        /* <DEDUP_REMOVED lines=10> */
.L_x_1975:
[----:B------:R-:W-:Y:S05]  /*39e50*/  BSYNC B1 ;  /* 0x0000000000017941 */ /* 0x000fea0003800000 */
.L_x_1974:
        /* <DEDUP_REMOVED lines=10> */
.L_x_1977:
[----:B------:R-:W-:Y:S05]  /*39f00*/  BSYNC B1 ;  /* 0x0000000000017941 */ /* 0x000fea0003800000 */
.L_x_1976:
        /* <DEDUP_REMOVED lines=10> */
.L_x_1979:
[----:B------:R-:W-:Y:S05]  /*39fb0*/  BSYNC B1 ;  /* 0x0000000000017941 */ /* 0x000fea0003800000 */
.L_x_1978:
        /* <DEDUP_REMOVED lines=10> */
.L_x_1981:
[----:B------:R-:W-:Y:S05]  /*3a060*/  BSYNC B1 ;  /* 0x0000000000017941 */ /* 0x000fea0003800000 */
.L_x_1980:
        /* <DEDUP_REMOVED lines=10> */
.L_x_1983:
[----:B------:R-:W-:Y:S05]  /*3a110*/  BSYNC B1 ;  /* 0x0000000000017941 */ /* 0x000fea0003800000 */
.L_x_1982:
        /* <DEDUP_REMOVED lines=10> */
.L_x_1985:
[----:B------:R-:W-:Y:S05]  /*3a1c0*/  BSYNC B1 ;  /* 0x0000000000017941 */ /* 0x000fea0003800000 */
.L_x_1984:
        /* <DEDUP_REMOVED lines=10> */
.L_x_1987:
[----:B------:R-:W-:Y:S05]  /*3a270*/  BSYNC B1 ;  /* 0x0000000000017941 */ /* 0x000fea0003800000 */
.L_x_1986:
        /* <DEDUP_REMOVED lines=10> */
.L_x_1989:
[----:B------:R-:W-:Y:S05]  /*3a320*/  BSYNC B1 ;  /* 0x0000000000017941 */ /* 0x000fea0003800000 */
.L_x_1988:
        /* <DEDUP_REMOVED lines=10> */
.L_x_1991:
[----:B------:R-:W-:Y:S05]  /*3a3d0*/  BSYNC B1 ;  /* 0x0000000000017941 */ /* 0x000fea0003800000 */
.L_x_1990:
        /* <DEDUP_REMOVED lines=10> */
.L_x_1993:
[----:B------:R-:W-:Y:S05]  /*3a480*/  BSYNC B1 ;  /* 0x0000000000017941 */ /* 0x000fea0003800000 */
.L_x_1992:
        /* <DEDUP_REMOVED lines=10> */
.L_x_1995:
[----:B------:R-:W-:Y:S05]  /*3a530*/  BSYNC B1 ;  /* 0x0000000000017941 */ /* 0x000fea0003800000 */
.L_x_1994:
        /* <DEDUP_REMOVED lines=10> */
.L_x_1997:
[----:B------:R-:W-:Y:S05]  /*3a5e0*/  BSYNC B1 ;  /* 0x0000000000017941 */ /* 0x000fea0003800000 */
.L_x_1996:
        /* <DEDUP_REMOVED lines=10> */
.L_x_1999:
[----:B------:R-:W-:Y:S05]  /*3a690*/  BSYNC B1 ;  /* 0x0000000000017941 */ /* 0x000fea0003800000 */
.L_x_1998:
        /* <DEDUP_REMOVED lines=10> */
.L_x_2001:
[----:B------:R-:W-:Y:S05]  /*3a740*/  BSYNC B1 ;  /* 0x0000000000017941 */ /* 0x000fea0003800000 */
.L_x_2000:
        /* <DEDUP_REMOVED lines=10> */
.L_x_2003:
[----:B------:R-:W-:Y:S05]  /*3a7f0*/  BSYNC B1 ;  /* 0x0000000000017941 */ /* 0x000fea0003800000 */
.L_x_2002:
        /* <DEDUP_REMOVED lines=10> */
.L_x_2005:
[----:B------:R-:W-:Y:S05]  /*3a8a0*/  BSYNC B1 ;  /* 0x0000000000017941 */ /* 0x000fea0003800000 */
.L_x_2004:
        /* <DEDUP_REMOVED lines=10> */
.L_x_2007:
[----:B------:R-:W-:Y:S05]  /*3a950*/  BSYNC B1 ;  /* 0x0000000000017941 */ /* 0x000fea0003800000 */
.L_x_2006:
        /* <DEDUP_REMOVED lines=10> */
.L_x_2009:
[----:B------:R-:W-:Y:S05]  /*3aa00*/  BSYNC B1 ;  /* 0x0000000000017941 */ /* 0x000fea0003800000 */
.L_x_2008:
        /* <DEDUP_REMOVED lines=10> */
.L_x_2011:
[----:B------:R-:W-:Y:S05]  /*3aab0*/  BSYNC B1 ;  /* 0x0000000000017941 */ /* 0x000fea0003800000 */
.L_x_2010:
        /* <DEDUP_REMOVED lines=10> */
.L_x_2013:
[----:B------:R-:W-:Y:S05]  /*3ab60*/  BSYNC B1 ;  /* 0x0000000000017941 */ /* 0x000fea0003800000 */
.L_x_2012:
        /* <DEDUP_REMOVED lines=10> */
.L_x_2015:
[----:B------:R-:W-:Y:S05]  /*3ac10*/  BSYNC B1 ;  /* 0x0000000000017941 */ /* 0x000fea0003800000 */
.L_x_2014:
        /* <DEDUP_REMOVED lines=10> */
.L_x_2017:
[----:B------:R-:W-:Y:S05]  /*3acc0*/  BSYNC B1 ;  /* 0x0000000000017941 */ /* 0x000fea0003800000 */
.L_x_2016:
        /* <DEDUP_REMOVED lines=10> */
.L_x_2019:
[----:B------:R-:W-:Y:S05]  /*3ad70*/  BSYNC B1 ;  /* 0x0000000000017941 */ /* 0x000fea0003800000 */
.L_x_2018:
        /* <DEDUP_REMOVED lines=10> */
.L_x_2021:
[----:B------:R-:W-:Y:S05]  /*3ae20*/  BSYNC B1 ;  /* 0x0000000000017941 */ /* 0x000fea0003800000 */
.L_x_2020:
        /* <DEDUP_REMOVED lines=10> */
.L_x_2023:
[----:B------:R-:W-:Y:S05]  /*3aed0*/  BSYNC B1 ;  /* 0x0000000000017941 */ /* 0x000fea0003800000 */
.L_x_2022:
        /* <DEDUP_REMOVED lines=10> */
.L_x_2025:
[----:B------:R-:W-:Y:S05]  /*3af80*/  BSYNC B1 ;  /* 0x0000000000017941 */ /* 0x000fea0003800000 */
.L_x_2024:
        /* <DEDUP_REMOVED lines=10> */
.L_x_2027:
[----:B------:R-:W-:Y:S05]  /*3b030*/  BSYNC B1 ;  /* 0x0000000000017941 */ /* 0x000fea0003800000 */
.L_x_2026:
        /* <DEDUP_REMOVED lines=10> */
.L_x_2029:
[----:B------:R-:W-:Y:S05]  /*3b0e0*/  BSYNC B1 ;  /* 0x0000000000017941 */ /* 0x000fea0003800000 */
.L_x_2028:
        /* <DEDUP_REMOVED lines=10> */
.L_x_2031:
[----:B------:R-:W-:Y:S05]  /*3b190*/  BSYNC B1 ;  /* 0x0000000000017941 */ /* 0x000fea0003800000 */
.L_x_2030:
        /* <DEDUP_REMOVED lines=10> */
.L_x_2033:
[----:B------:R-:W-:Y:S05]  /*3b240*/  BSYNC B1 ;  /* 0x0000000000017941 */ /* 0x000fea0003800000 */
.L_x_2032:
        /* <DEDUP_REMOVED lines=10> */
.L_x_2035:
[----:B------:R-:W-:Y:S05]  /*3b2f0*/  BSYNC B1 ;  /* 0x0000000000017941 */ /* 0x000fea0003800000 */
.L_x_2034:
        /* <DEDUP_REMOVED lines=10> */
.L_x_2037:
[----:B------:R-:W-:Y:S05]  /*3b3a0*/  BSYNC B1 ;  /* 0x0000000000017941 */ /* 0x000fea0003800000 */
.L_x_2036:
        /* <DEDUP_REMOVED lines=10> */
.L_x_2039:
[----:B------:R-:W-:Y:S05]  /*3b450*/  BSYNC B1 ;  /* 0x0000000000017941 */ /* 0x000fea0003800000 */
.L_x_2038:
        /* <DEDUP_REMOVED lines=10> */
.L_x_2041:
[----:B------:R-:W-:Y:S05]  /*3b500*/  BSYNC B1 ;  /* 0x0000000000017941 */ /* 0x000fea0003800000 */
.L_x_2040:
        /* <DEDUP_REMOVED lines=10> */
.L_x_2043:
[----:B------:R-:W-:Y:S05]  /*3b5b0*/  BSYNC B1 ;  /* 0x0000000000017941 */ /* 0x000fea0003800000 */
.L_x_2042:
[----:B-----5:R-:W-:Y:S01]  /*3b5c0*/  HADD2.F32 R5, -RZ, R3.H0_H0 ;  /* 0x20000003ff057230 */ /* 0x020fe20000004100 */
[----:B------:R-:W-:Y:S04]  /*3b5d0*/  BSSY B1, `(.L_x_2044) ;  /* 0x0000008000017945 */ /* 0x000fe80003800000 */
[----:B------:R-:W-:-:S04]  /*3b5e0*/  FMUL R4, R5, R16 ;  /* 0x0000001005047220 */ /* 0x000fc80000400000 */
[----:B------:R-:W-:-:S05]  /*3b5f0*/  FFMA R4, R139, R2, R4 ;  /* 0x000000028b047223 */ /* 0x000fca0000000004 */
[----:B------:R-:W-:-:S05]  /*3b600*/  F2FP.F16.F32.PACK_AB R4, RZ, R4 ;  /* 0x00000004ff04723e */ /* 0x000fca00000000ff */
[----:B------:R0:W-:Y:S01]  /*3b610*/  @P5 STG.E.U16 desc[UR36][R162.64+0x3c2], R4 ;  /* 0x0003c204a2005986 */ /* 0x0001e2000c101524 */
[----:B------:R-:W-:-:S13]  /*3b620*/  ISETP.GT.AND P5, PT, R0, 0x180, P6 ;  /* 0x000001800000780c */ /* 0x000fda00037a4270 */
[----:B0-----:R-:W-:Y:S05]  /*3b630*/  @!P5 BRA `(.L_x_2045) ;  /* 0x000000000004d947 */ /* 0x001fea0003800000 */
[----:B------:R0:W5:Y:S02]  /*3b640*/  LDG.E.LTC128B.U16 R3, desc[UR36][R8.64+0x3d0] ;  /* 0x0003d02408037981 */ /* 0x000164000c1e1520 */
.L_x_2045:
[----:B------:R-:W-:Y:S05]  /*3b650*/  BSYNC B1 ;  /* 0x0000000000017941 */ /* 0x000fea0003800000 */
.L_x_2044:
        /* <DEDUP_REMOVED lines=9> */
.L_x_2047:
[----:B------:R-:W-:Y:S05]  /*3b6f0*/  BSYNC B1 ;  /* 0x0000000000017941 */ /* 0x000fea0003800000 */
.L_x_2046:
[----:B-----5:R-:W-:Y:S01]  /*3b700*/  HADD2.F32 R5, -RZ, R3.H0_H0 ;  /* 0x20000003ff057230 */ /* 0x020fe20000004100 */
[----:B------:R-:W-:Y:S01]  /*3b710*/  ISETP.GT.AND P6, PT, R0, 0x188, P6 ;  /* 0x000001880000780c */ /* 0x000fe200037c4270 */
[----:B------:R-:W-:Y:S03]  /*3b720*/  BSSY B1, `(.L_x_2048) ;  /* 0x0000007000017945 */ /* 0x000fe60003800000 */
[----:B------:R-:W-:-:S04]  /*3b730*/  FMUL R4, R5, R16 ;  /* 0x0000001005047220 */ /* 0x000fc80000400000 */
[----:B------:R-:W-:-:S05]  /*3b740*/  FFMA R4, R141, R2, R4 ;  /* 0x000000028d047223 */ /* 0x000fca0000000004 */
[----:B------:R-:W-:-:S05]  /*3b750*/  F2FP.F16.F32.PACK_AB R4, RZ, R4 ;  /* 0x00000004ff04723e */ /* 0x000fca00000000ff */
[----:B------:R0:W-:Y:S01]  /*3b760*/  @P5 STG.E.U16 desc[UR36][R160.64+0x3d2], R4 ;  /* 0x0003d204a0005986 */ /* 0x0001e2000c101524 */
[----:B------:R-:W-:Y:S05]  /*3b770*/  @!P6 BRA `(.L_x_2049) ;  /* 0x000000000004e947 */ /* 0x000fea0003800000 */
[----:B------:R0:W5:Y:S02]  /*3b780*/  LDG.E.LTC128B.U16 R3, desc[UR36][R6.64+0x3d0] ;  /* 0x0003d02406037981 */ /* 0x000164000c1e1520 */
.L_x_2049:
[----:B------:R-:W-:Y:S05]  /*3b790*/  BSYNC B1 ;  /* 0x0000000000017941 */ /* 0x000fea0003800000 */
.L_x_2048:
        /* <DEDUP_REMOVED lines=9> */
.L_x_2051:
[----:B------:R-:W-:Y:S05]  /*3b830*/  BSYNC B1 ;  /* 0x0000000000017941 */ /* 0x000fea0003800000 */
.L_x_2050:
[----:B0----5:R-:W-:Y:S01]  /*3b840*/  HADD2.F32 R5, -RZ, R3.H0_H0 ;  /* 0x20000003ff057230 */ /* 0x021fe20000004100 */
        /* <DEDUP_REMOVED lines=8> */
.L_x_2053:
[----:B------:R-:W-:Y:S05]  /*3b8d0*/  BSYNC B1 ;  /* 0x0000000000017941 */ /* 0x000fea0003800000 */
.L_x_2052:
        /* <DEDUP_REMOVED lines=9> */
.L_x_2055:
[----:B------:R-:W-:Y:S05]  /*3b970*/  BSYNC B1 ;  /* 0x0000000000017941 */ /* 0x000fea0003800000 */
.L_x_2054:
        /* <DEDUP_REMOVED lines=9> */
.L_x_2057:
[----:B------:R-:W-:Y:S05]  /*3ba10*/  BSYNC B1 ;  /* 0x0000000000017941 */ /* 0x000fea0003800000 */
.L_x_2056:
        /* <DEDUP_REMOVED lines=9> */
.L_x_2059:
[----:B------:R-:W-:Y:S05]  /*3bab0*/  BSYNC B1 ;  /* 0x0000000000017941 */ /* 0x000fea0003800000 */
.L_x_2058:
        /* <DEDUP_REMOVED lines=9> */
.L_x_2061:
[----:B------:R-:W-:Y:S05]  /*3bb50*/  BSYNC B1 ;  /* 0x0000000000017941 */ /* 0x000fea0003800000 */
.L_x_2060:
        /* <DEDUP_REMOVED lines=9> */
.L_x_2063:
[----:B------:R-:W-:Y:S05]  /*3bbf0*/  BSYNC B1 ;  /* 0x0000000000017941 */ /* 0x000fea0003800000 */
.L_x_2062:
        /* <DEDUP_REMOVED lines=9> */
.L_x_2065:
[----:B------:R-:W-:Y:S05]  /*3bc90*/  BSYNC B1 ;  /* 0x0000000000017941 */ /* 0x000fea0003800000 */
.L_x_2064:
        /* <DEDUP_REMOVED lines=9> */
.L_x_2067:
[----:B------:R-:W-:Y:S05]  /*3bd30*/  BSYNC B1 ;  /* 0x0000000000017941 */ /* 0x000fea0003800000 */
.L_x_2066:
[----:B------:R-:W-:Y:S05]  /*3bd40*/  @!P0 BRA `(.L_x_2068) ;  /* 0x00000184006c8947 */ /* 0x000fea0003800000 */
[----:B-----5:R-:W-:-:S05]  /*3bd50*/  HADD2.F32 R3, -RZ, R3.H0_H0 ;  /* 0x20000003ff037230 */ /* 0x020fca0000004100 */
[----:B------:R-:W-:-:S04]  /*3bd60*/  FMUL R0, R3, R16 ;  /* 0x0000001003007220 */ /* 0x000fc80000400000 */
[----:B------:R-:W-:-:S05]  /*3bd70*/  FFMA R0, R151, R2, R0 ;  /* 0x0000000297007223 */ /* 0x000fca0000000000 */
[----:B------:R-:W-:-:S05]  /*3bd80*/  F2FP.F16.F32.PACK_AB R0, RZ, R0 ;  /* 0x00000000ff00723e */ /* 0x000fca00000000ff */
[----:B------:R0:W-:Y:S01]  /*3bd90*/  STG.E.U16 desc[UR36][R162.64+0x3f2], R0 ;  /* 0x0003f200a2007986 */ /* 0x0001e2000c101524 */
[----:B------:R-:W-:Y:S05]  /*3bda0*/  BRA `(.L_x_2068) ;  /* 0x0000018400547947 */ /* 0x000fea0003800000 */
.L_x_29:
[----:B------:R-:W2:Y:S01]  /*3bdb0*/  LDL.LU R6, [R1+0xc08] ;  /* 0x000c080001067983 */ /* 0x000ea20000300800 */
[----:B------:R-:W-:-:S03]  /*3bdc0*/  ULDC.64 UR4, c[0x0][0x5c0] ;  /* 0x0001700000047ab9 */ /* 0x000fc60000000a00 */
[----:B----4-:R-:W4:Y:S04]  /*3bdd0*/  LDL.LU R235, [R1+0xc9c] ;  /* 0x000c9c0001eb7983 */ /* 0x010f280000300800 */
[----:B------:R-:W5:Y:S04]  /*3bde0*/  LDL.LU R234, [R1+0xca0] ;  /* 0x000ca00001ea7983 */ /* 0x000f680000300800 */
[----:B------:R-:W3:Y:S04]  /*3bdf0*/  LDL.LU R233, [R1+0xca4] ;  /* 0x000ca40001e97983 */ /* 0x000ee80000300800 */
        /* <DEDUP_REMOVED lines=85> */
[----:B------:R-:W3:Y:S01]  /*3c350*/  LDL.LU R13, [R1+0xdfc] ;  /* 0x000dfc00010d7983 */ /* 0x000ee20000300800 */
[----:B------:R-:W-:-:S03]  /*3c360*/  LEA R10, P0, R4, UR4, 0x1 ;  /* 0x00000004040a7c11 */ /* 0x000fc6000f8008ff */
[----:B------:R-:W2:Y:S01]  /*3c370*/  LDL.LU R5, [R1+0xc04] ;  /* 0x000c040001057983 */ /* 0x000ea20000300800 */
[----:B------:R-:W-:-:S03]  /*3c380*/  LEA.HI.X R11, R4, UR5, R20, 0x1, P0 ;  /* 0x00000005040b7c11 */ /* 0x000fc600080f0c14 */
[----:B------:R-:W4:Y:S01]  /*3c390*/  LDL.LU R4, [R1+0xc00] ;  /* 0x000c000001047983 */ /* 0x000f220000300800 */
[----:B------:R-:W-:-:S03]  /*3c3a0*/  ISETP.GT.AND P3, PT, R3, 0x1, PT ;  /* 0x000000010300780c */ /* 0x000fc60003f64270 */
[----:B------:R-:W5:Y:S01]  /*3c3b0*/  LDL.LU R20, [R1+0xc98] ;  /* 0x000c980001147983 */ /* 0x000f620000300800 */
[----:B------:R-:W-:Y:S01]  /*3c3c0*/  ISETP.GT.AND P0, PT, R0, RZ, P3 ;  /* 0x000000ff0000720c */ /* 0x000fe20001f04270 */
[----:B--2---:R-:W-:-:S05]  /*3c3d0*/  FMUL R5, R5, R2 ;  /* 0x0000000205057220 */ /* 0x004fca0000400000 */
[----:B------:R-:W-:-:S07]  /*3c3e0*/  F2FP.F16.F32.PACK_AB R5, RZ, R5 ;  /* 0x00000005ff05723e */ /* 0x000fce00000000ff */
[----:B------:R0:W-:Y:S04]  /*3c3f0*/  @P0 STG.E.U16 desc[UR36][R10.64+0x2], R5 ;  /* 0x000002050a000986 */ /* 0x0001e8000c101524 */
[----:B0-----:R-:W2:Y:S01]  /*3c400*/  LDL.LU R5, [R1+0xc0c] ;  /* 0x000c0c0001057983 */ /* 0x001ea20000300800 */
[-C--:B----4-:R-:W-:Y:S01]  /*3c410*/  FMUL R4, R4, R2.reuse ;  /* 0x0000000204047220 */ /* 0x090fe20000400000 */
[----:B------:R-:W-:-:S04]  /*3c420*/  FMUL R6, R6, R2 ;  /* 0x0000000206067220 */ /* 0x000fc80000400000 */
[----:B------:R-:W-:Y:S01]  /*3c430*/  F2FP.F16.F32.PACK_AB R4, RZ, R4 ;  /* 0x00000004ff04723e */ /* 0x000fe200000000ff */
[----:B------:R-:W-:Y:S01]  /*3c440*/  USHF.L.U32 UR5, UR6, 0x4, URZ ;  /* 0x0000000406057899 */ /* 0x000fe2000800063f */
[----:B------:R-:W-:Y:S02]  /*3c450*/  ISETP.GT.AND P2, PT, R0, 0x8, P5 ;  /* 0x000000080000780c */ /* 0x000fe40002f44270 */
[----:B------:R-:W-:Y:S01]  /*3c460*/  PRMT R7, R4, 0x7610, R7 ;  /* 0x0000761004077816 */ /* 0x000fe20000000007 */
[----:B------:R-:W-:Y:S01]  /*3c470*/  USHF.L.U64.HI UR4, UR6, 0x4, UR7 ;  /* 0x0000000406047899 */ /* 0x000fe20008010207 */
[----:B------:R-:W-:-:S03]  /*3c480*/  F2FP.F16.F32.PACK_AB R4, RZ, R6 ;  /* 0x00000006ff04723e */ /* 0x000fc600000000ff */
[----:B------:R0:W-:Y:S01]  /*3c490*/  @P1 STG.E.U16 desc[UR36][R10.64], R7 ;  /* 0x000000070a001986 */ /* 0x0001e2000c101524 */
[----:B------:R-:W-:Y:S02]  /*3c4a0*/  IADD3 R6, P1, R10, UR5, RZ ;  /* 0x000000050a067c10 */ /* 0x000fe4000ff3e0ff */
[----:B------:R-:W-:Y:S02]  /*3c4b0*/  ISETP.GT.AND P0, PT, R0, 0x8, P3 ;  /* 0x000000080000780c */ /* 0x000fe40001f04270 */
[----:B0-----:R-:W-:-:S05]  /*3c4c0*/  IADD3.X R7, R11, UR4, RZ, P1, !PT ;  /* 0x000000040b077c10 */ /* 0x001fca0008ffe4ff */
[----:B------:R2:W-:Y:S02]  /*3c4d0*/  @P2 STG.E.U16 desc[UR36][R6.64], R4 ;  /* 0x0000000406002986 */ /* 0x0005e4000c101524 */
[----:B--2---:R-:W-:-:S05]  /*3c4e0*/  FMUL R4, R5, R2 ;  /* 0x0000000205047220 */ /* 0x004fca0000400000 */
[----:B------:R-:W-:Y:S01]  /*3c4f0*/  F2FP.F16.F32.PACK_AB R4, RZ, R4 ;  /* 0x00000004ff04723e */ /* 0x000fe200000000ff */
[----:B------:R-:W-:-:S03]  /*3c500*/  @P0 IMAD.MOV.U32 R5, RZ, RZ, R7 ;  /* 0x000000ffff050224 */ /* 0x000fc600078e0007 */
[----:B------:R-:W-:Y:S01]  /*3c510*/  PRMT R8, R4, 0x7610, R8 ;  /* 0x0000761004087816 */ /* 0x000fe20000000008 */
[----:B------:R-:W-:-:S05]  /*3c520*/  @P0 IMAD.MOV.U32 R4, RZ, RZ, R6 ;  /* 0x000000ffff040224 */ /* 0x000fca00078e0006 */
[----:B------:R0:W-:Y:S04]  /*3c530*/  @P0 STG.E.U16 desc[UR36][R4.64+0x2], R8 ;  /* 0x0000020804000986 */ /* 0x0001e8000c101524 */
[----:B0-----:R-:W2:Y:S04]  /*3c540*/  LDL.LU R4, [R1+0xc10] ;  /* 0x000c100001047983 */ /* 0x001ea80000300800 */
[----:B------:R-:W4:Y:S04]  /*3c550*/  LDL.LU R5, [R1+0xc14] ;  /* 0x000c140001057983 */ /* 0x000f280000300800 */
[----:B------:R-:W3:Y:S01]  /*3c560*/  LDL.LU R8, [R1+0xc18] ;  /* 0x000c180001087983 */ /* 0x000ee20000300800 */
[----:B------:R-:W-:-:S02]  /*3c570*/  ISETP.GT.AND P2, PT, R3, 0x8, PT ;  /* 0x000000080300780c */ /* 0x000fc40003f44270 */
[----:B------:R-:W-:Y:S02]  /*3c580*/  ISETP.GT.AND P3, PT, R3, 0x9, PT ;  /* 0x000000090300780c */ /* 0x000fe40003f64270 */
[C---:B------:R-:W-:Y:S02]  /*3c590*/  ISETP.GT.AND P0, PT, R0.reuse, RZ, P2 ;  /* 0x000000ff0000720c */ /* 0x040fe40001704270 */
[C---:B------:R-:W-:Y:S02]  /*3c5a0*/  ISETP.GT.AND P1, PT, R0.reuse, RZ, P3 ;  /* 0x000000ff0000720c */ /* 0x040fe40001f24270 */
[----:B------:R-:W-:Y:S01]  /*3c5b0*/  ISETP.GT.AND P2, PT, R0, 0x8, P2 ;  /* 0x000000080000780c */ /* 0x000fe20001744270 */
[-C--:B--2---:R-:W-:Y:S01]  /*3c5c0*/  FMUL R4, R4, R2.reuse ;  /* 0x0000000204047220 */ /* 0x084fe20000400000 */
[----:B----4-:R-:W-:-:S04]  /*3c5d0*/  FMUL R5, R5, R2 ;  /* 0x0000000205057220 */ /* 0x010fc80000400000 */
[----:B------:R-:W-:Y:S01]  /*3c5e0*/  F2FP.F16.F32.PACK_AB R4, RZ, R4 ;  /* 0x00000004ff04723e */ /* 0x000fe200000000ff */
[----:B---3--:R-:W-:Y:S01]  /*3c5f0*/  FMUL R8, R8, R2 ;  /* 0x0000000208087220 */ /* 0x008fe20000400000 */
[----:B------:R-:W-:Y:S02]  /*3c600*/  F2FP.F16.F32.PACK_AB R5, RZ, R5 ;  /* 0x00000005ff05723e */ /* 0x000fe400000000ff */
[----:B------:R-:W-:Y:S02]  /*3c610*/  PRMT R9, R4, 0x7610, R9 ;  /* 0x0000761004097816 */ /* 0x000fe40000000009 */
[----:B------:R-:W-:Y:S01]  /*3c620*/  F2FP.F16.F32.PACK_AB R4, RZ, R8 ;  /* 0x00000008ff04723e */ /* 0x000fe200000000ff */
[----:B------:R0:W-:Y:S03]  /*3c630*/  @P1 STG.E.U16 desc[UR36][R10.64+0x12], R5 ;  /* 0x000012050a001986 */ /* 0x0001e6000c101524 */
[----:B------:R-:W-:Y:S01]  /*3c640*/  PRMT R8, R4, 0x7610, R8 ;  /* 0x0000761004087816 */ /* 0x000fe20000000008 */
[----:B------:R-:W-:Y:S01]  /*3c650*/  @P2 IMAD.MOV.U32 R4, RZ, RZ, R6 ;  /* 0x000000ffff042224 */ /* 0x000fe200078e0006 */
[----:B------:R1:W-:Y:S01]  /*3c660*/  @P0 STG.E.U16 desc[UR36][R10.64+0x10], R9 ;  /* 0x000010090a000986 */ /* 0x0003e2000c101524 */
[----:B0-----:R-:W-:-:S03]  /*3c670*/  @P2 IMAD.MOV.U32 R5, RZ, RZ, R7 ;  /* 0x000000ffff052224 */ /* 0x001fc600078e0007 */
[----:B-1----:R-:W2:Y:S04]  /*3c680*/  LDL.LU R9, [R1+0xc94] ;  /* 0x000c940001097983 */ /* 0x002ea80000300800 */
[----:B------:R0:W-:Y:S04]  /*3c690*/  @P2 STG.E.U16 desc[UR36][R4.64+0x10], R8 ;  /* 0x0000100804002986 */ /* 0x0001e8000c101524 */
[----:B0-----:R-:W3:Y:S01]  /*3c6a0*/  LDL.LU R5, [R1+0xc1c] ;  /* 0x000c1c0001057983 */ /* 0x001ee20000300800 */
[----:B------:R-:W-:Y:S01]  /*3c6b0*/  ISETP.GT.AND P0, PT, R0, 0x8, P3 ;  /* 0x000000080000780c */ /* 0x000fe20001f04270 */
[----:B---3--:R-:W-:-:S05]  /*3c6c0*/  FMUL R4, R5, R2 ;  /* 0x0000000205047220 */ /* 0x008fca0000400000 */
[----:B------:R-:W-:-:S07]  /*3c6d0*/  F2FP.F16.F32.PACK_AB R4, RZ, R4 ;  /* 0x00000004ff04723e */ /* 0x000fce00000000ff */
[----:B------:R-:W-:Y:S01]  /*3c6e0*/  @P0 IMAD.MOV.U32 R5, RZ, RZ, R7 ;  /* 0x000000ffff050224 */ /* 0x000fe200078e0007 */
[----:B------:R-:W-:Y:S01]  /*3c6f0*/  PRMT R8, R4, 0x7610, R8 ;  /* 0x0000761004087816 */ /* 0x000fe20000000008 */
[----:B------:R-:W-:-:S05]  /*3c700*/  @P0 IMAD.MOV.U32 R4, RZ, RZ, R6 ;  /* 0x000000ffff040224 */ /* 0x000fca00078e0006 */
[----:B------:R0:W-:Y:S04]  /*3c710*/  @P0 STG.E.U16 desc[UR36][R4.64+0x12], R8 ;  /* 0x0000120804000986 */ /* 0x0001e8000c101524 */
[----:B0-----:R-:W3:Y:S01]  /*3c720*/  LDL.LU R4, [R1+0xc20] ;  /* 0x000c200001047983 */ /* 0x001ee20000300800 */
[----:B------:R-:W-:-:S03]  /*3c730*/  ISETP.GT.AND P2, PT, R3, 0x10, PT ;  /* 0x000000100300780c */ /* 0x000fc60003f44270 */
[----:B------:R-:W4:Y:S01]  /*3c740*/  LDL.LU R5, [R1+0xc28] ;  /* 0x000c280001057983 */ /* 0x000f220000300800 */
[----:B------:R-:W-:Y:S01]  /*3c750*/  ISETP.GT.AND P0, PT, R0, RZ, P2 ;  /* 0x000000ff0000720c */ /* 0x000fe20001704270 */
[----:B---3--:R-:W-:-:S05]  /*3c760*/  FMUL R4, R4, R2 ;  /* 0x0000000204047220 */ /* 0x008fca0000400000 */
[----:B------:R-:W-:-:S07]  /*3c770*/  F2FP.F16.F32.PACK_AB R4, RZ, R4 ;  /* 0x00000004ff04723e */ /* 0x000fce00000000ff */
[----:B------:R0:W-:Y:S04]  /*3c780*/  @P0 STG.E.U16 desc[UR36][R10.64+0x20], R4 ;  /* 0x000020040a000986 */ /* 0x0001e8000c101524 */
[----:B0-----:R-:W3:Y:S01]  /*3c790*/  LDL.LU R4, [R1+0xc24] ;  /* 0x000c240001047983 */ /* 0x001ee20000300800 */
[----:B------:R-:W-:-:S04]  /*3c7a0*/  ISETP.GT.AND P1, PT, R3, 0x11, PT ;  /* 0x000000110300780c */ /* 0x000fc80003f24270 */
[----:B------:R-:W-:Y:S01]  /*3c7b0*/  ISETP.GT.AND P0, PT, R0, RZ, P1 ;  /* 0x000000ff0000720c */ /* 0x000fe20000f04270 */
[----:B---3--:R-:W-:-:S05]  /*3c7c0*/  FMUL R4, R4, R2 ;  /* 0x0000000204047220 */ /* 0x008fca0000400000 */
[----:B------:R-:W-:-:S07]  /*3c7d0*/  F2FP.F16.F32.PACK_AB R4, RZ, R4 ;  /* 0x00000004ff04723e */ /* 0x000fce00000000ff */
[----:B------:R4:W-:Y:S01]  /*3c7e0*/  @P0 STG.E.U16 desc[UR36][R10.64+0x22], R4 ;  /* 0x000022040a000986 */ /* 0x0009e2000c101524 */
[----:B------:R-:W-:Y:S01]  /*3c7f0*/  ISETP.GT.AND P0, PT, R0, 0x8, P2 ;  /* 0x000000080000780c */ /* 0x000fe20001704270 */
[----:B----4-:R-:W-:-:S05]  /*3c800*/  FMUL R4, R5, R2 ;  /* 0x0000000205047220 */ /* 0x010fca0000400000 */
[----:B------:R-:W-:-:S07]  /*3c810*/  F2FP.F16.F32.PACK_AB R4, RZ, R4 ;  /* 0x00000004ff04723e */ /* 0x000fce00000000ff */
[----:B------:R-:W-:Y:S01]  /*3c820*/  @P0 IMAD.MOV.U32 R5, RZ, RZ, R7 ;  /* 0x000000ffff050224 */ /* 0x000fe200078e0007 */
[----:B------:R-:W-:Y:S01]  /*3c830*/  PRMT R8, R4, 0x7610, R8 ;  /* 0x0000761004087816 */ /* 0x000fe20000000008 */
[----:B------:R-:W-:-:S05]  /*3c840*/  @P0 IMAD.MOV.U32 R4, RZ, RZ, R6 ;  /* 0x000000ffff040224 */ /* 0x000fca00078e0006 */
        /* <DEDUP_REMOVED lines=178> */
[----:B------:R-:W-:-:S04]  /*3d370*/  ISETP.GT.AND P2, PT, R3, 0x48, PT ;  /* 0x000000480300780c */ /* 0x000fc80003f44270 */
[----:B------:R-:W-:Y:S02]  /*3d380*/  ISETP.GT.AND P0, PT, R0, RZ, P2 ;  /* 0x000000ff0000720c */ /* 0x000fe40001704270 */
[----:B------:R-:W-:Y:S01]  /*3d390*/  ISETP.GT.AND P1, PT, R3, 0x49, PT ;  /* 0x000000490300780c */ /* 0x000fe20003f24270 */
[----:B---3--:R-:W-:-:S05]  /*3d3a0*/  FMUL R4, R5, R2 ;  /* 0x0000000205047220 */ /* 0x008fca0000400000 */
[----:B------:R-:W-:-:S05]  /*3d3b0*/  F2FP.F16.F32.PACK_AB R4, RZ, R4 ;  /* 0x00000004ff04723e */ /* 0x000fca00000000ff */
[----:B------:R2:W-:Y:S01]  /*3d3c0*/  @P0 STG.E.U16 desc[UR36][R10.64+0x90], R4 ;  /* 0x000090040a000986 */ /* 0x0005e2000c101524 */
[----:B------:R-:W-:Y:S01]  /*3d3d0*/  ISETP.GT.AND P0, PT, R0, RZ, P1 ;  /* 0x000000ff0000720c */ /* 0x000fe20000f04270 */
[----:B--2---:R-:W-:-:S05]  /*3d3e0*/  FMUL R4, R9, R2 ;  /* 0x0000000209047220 */ /* 0x004fca0000400000 */
[----:B------:R-:W-:-:S07]  /*3d3f0*/  F2FP.F16.F32.PACK_AB R4, RZ, R4 ;  /* 0x00000004ff04723e */ /* 0x000fce00000000ff */
[----:B------:R5:W-:Y:S01]  /*3d400*/  @P0 STG.E.U16 desc[UR36][R10.64+0x92], R4 ;  /* 0x000092040a000986 */ /* 0x000be2000c101524 */
[----:B------:R-:W-:Y:S01]  /*3d410*/  ISETP.GT.AND P0, PT, R0, 0x8, P2 ;  /* 0x000000080000780c */ /* 0x000fe20001704270 */
[----:B-----5:R-:W-:-:S05]  /*3d420*/  FMUL R4, R20, R2 ;  /* 0x0000000214047220 */ /* 0x020fca0000400000 */
[----:B------:R-:W-:-:S07]  /*3d430*/  F2FP.F16.F32.PACK_AB R4, RZ, R4 ;  /* 0x00000004ff04723e */ /* 0x000fce00000000ff */
[----:B------:R-:W-:Y:S01]  /*3d440*/  @P0 IMAD.MOV.U32 R5, RZ, RZ, R7 ;  /* 0x000000ffff050224 */ /* 0x000fe200078e0007 */
[----:B------:R-:W-:Y:S01]  /*3d450*/  PRMT R8, R4, 0x7610, R8 ;  /* 0x0000761004087816 */ /* 0x000fe20000000008 */
[----:B------:R-:W-:-:S05]  /*3d460*/  @P0 IMAD.MOV.U32 R4, RZ, RZ, R6 ;  /* 0x000000ffff040224 */ /* 0x000fca00078e0006 */
[----:B------:R0:W-:Y:S01]  /*3d470*/  @P0 STG.E.U16 desc[UR36][R4.64+0x90], R8 ;  /* 0x0000900804000986 */ /* 0x0001e2000c101524 */
[----:B------:R-:W-:Y:S01]  /*3d480*/  ISETP.GT.AND P0, PT, R0, 0x8, P1 ;  /* 0x000000080000780c */ /* 0x000fe20000f04270 */
[----:B0-----:R-:W-:-:S05]  /*3d490*/  FMUL R4, R235, R2 ;  /* 0x00000002eb047220 */ /* 0x001fca0000400000 */
[----:B------:R-:W-:-:S07]  /*3d4a0*/  F2FP.F16.F32.PACK_AB R4, RZ, R4 ;  /* 0x00000004ff04723e */ /* 0x000fce00000000ff */
[----:B------:R-:W-:Y:S01]  /*3d4b0*/  @P0 IMAD.MOV.U32 R5, RZ, RZ, R7 ;  /* 0x000000ffff050224 */ /* 0x000fe200078e0007 */
[----:B------:R-:W-:Y:S01]  /*3d4c0*/  PRMT R8, R4, 0x7610, R8 ;  /* 0x0000761004087816 */ /* 0x000fe20000000008 */
[----:B------:R-:W-:Y:S01]  /*3d4d0*/  @P0 IMAD.MOV.U32 R4, RZ, RZ, R6 ;  /* 0x000000ffff040224 */ /* 0x000fe200078e0006 */
[----:B------:R-:W-:-:S04]  /*3d4e0*/  ISETP.GT.AND P2, PT, R3, 0x50, PT ;  /* 0x000000500300780c */ /* 0x000fc80003f44270 */
[----:B------:R0:W-:Y:S01]  /*3d4f0*/  @P0 STG.E.U16 desc[UR36][R4.64+0x92], R8 ;  /* 0x0000920804000986 */ /* 0x0001e2000c101524 */
[----:B------:R-:W-:Y:S02]  /*3d500*/  ISETP.GT.AND P0, PT, R0, RZ, P2 ;  /* 0x000000ff0000720c */ /* 0x000fe40001704270 */
[----:B------:R-:W-:Y:S01]  /*3d510*/  ISETP.GT.AND P1, PT, R3, 0x51, PT ;  /* 0x000000510300780c */ /* 0x000fe20003f24270 */
[----:B0-----:R-:W-:-:S05]  /*3d520*/  FMUL R4, R234, R2 ;  /* 0x00000002ea047220 */ /* 0x001fca0000400000 */
[----:B------:R-:W-:-:S05]  /*3d530*/  F2FP.F16.F32.PACK_AB R4, RZ, R4 ;  /* 0x00000004ff04723e */ /* 0x000fca00000000ff */
[----:B------:R0:W-:Y:S01]  /*3d540*/  @P0 STG.E.U16 desc[UR36][R10.64+0xa0], R4 ;  /* 0x0000a0040a000986 */ /* 0x0001e2000c101524 */
[----:B------:R-:W-:Y:S01]  /*3d550*/  ISETP.GT.AND P0, PT, R0, RZ, P1 ;  /* 0x000000ff0000720c */ /* 0x000fe20000f04270 */
[----:B0-----:R-:W-:-:S05]  /*3d560*/  FMUL R4, R233, R2 ;  /* 0x00000002e9047220 */ /* 0x001fca0000400000 */
[----:B------:R-:W-:-:S07]  /*3d570*/  F2FP.F16.F32.PACK_AB R4, RZ, R4 ;  /* 0x00000004ff04723e */ /* 0x000fce00000000ff */
[----:B------:R0:W-:Y:S01]  /*3d580*/  @P0 STG.E.U16 desc[UR36][R10.64+0xa2], R4 ;  /* 0x0000a2040a000986 */ /* 0x0001e2000c101524 */
[----:B------:R-:W-:Y:S01]  /*3d590*/  ISETP.GT.AND P0, PT, R0, 0x8, P2 ;  /* 0x000000080000780c */ /* 0x000fe20001704270 */
[----:B0-----:R-:W-:-:S05]  /*3d5a0*/  FMUL R4, R232, R2 ;  /* 0x00000002e8047220 */ /* 0x001fca0000400000 */
        /* <DEDUP_REMOVED lines=131> */
[----:B------:R-:W-:-:S04]  /*3dde0*/  USHF.L.U64.HI UR10, UR6, 0x8, UR7 ;  /* 0x00000008060a7899 */ /* 0x000fc80008010207 */
[----:B------:R0:W-:Y:S01]  /*3ddf0*/  @P0 STG.E.U16 desc[UR36][R4.64+0xf2], R8 ;  /* 0x0000f20804000986 */ /* 0x0001e2000c101524 */
[----:B------:R-:W-:Y:S01]  /*3de00*/  ISETP.GT.AND P2, PT, R3, 0x80, PT ;  /* 0x000000800300780c */ /* 0x000fe20003f44270 */
[----:B0-----:R-:W-:-:S05]  /*3de10*/  IMAD.U32 R8, RZ, RZ, UR6 ;  /* 0x00000006ff087e24 */ /* 0x001fca000f8e00ff */
[----:B------:R-:W-:-:S04]  /*3de20*/  LEA R8, P0, R8, R10, 0x8 ;  /* 0x0000000a08087211 */ /* 0x000fc800078040ff */
[----:B------:R-:W-:Y:S02]  /*3de30*/  IADD3.X R9, R11, UR10, RZ, P0, !PT ;  /* 0x0000000a0b097c10 */ /* 0x000fe400087fe4ff */
[----:B------:R-:W-:Y:S01]  /*3de40*/  ISETP.GT.AND P0, PT, R0, RZ, P2 ;  /* 0x000000ff0000720c */ /* 0x000fe20001704270 */
[----:B------:R-:W-:Y:S01]  /*3de50*/  FMUL R4, R210, R2 ;  /* 0x00000002d2047220 */ /* 0x000fe20000400000 */
[----:B------:R-:W-:-:S04]  /*3de60*/  ISETP.GT.AND P1, PT, R3, 0x81, PT ;  /* 0x000000810300780c */ /* 0x000fc80003f24270 */
[----:B------:R-:W-:-:S07]  /*3de70*/  F2FP.F16.F32.PACK_AB R4, RZ, R4 ;  /* 0x00000004ff04723e */ /* 0x000fce00000000ff */
        /* <DEDUP_REMOVED lines=331> */
[----:B------:R-:W-:-:S04]  /*3f330*/  ISETP.GT.AND P0, PT, R3, 0xf0, PT ;  /* 0x000000f00300780c */ /* 0x000fc80003f04270 */
[----:B------:R-:W-:Y:S01]  /*3f340*/  ISETP.GT.AND P1, PT, R0, RZ, P0 ;  /* 0x000000ff0000720c */ /* 0x000fe20000724270 */
[----:B0-----:R-:W-:Y:S01]  /*3f350*/  FMUL R4, R153, R2 ;  /* 0x0000000299047220 */ /* 0x001fe20000400000 */
        /* <DEDUP_REMOVED lines=15> */
[----:B0-----:R-:W-:-:S12]  /*3f450*/  FMUL R4, R22, R2 ;  /* 0x0000000216047220 */ /* 0x001fd80000400000 */
[----:B------:R-:W-:Y:S01]  /*3f460*/  @P1 IMAD.MOV.U32 R5, RZ, RZ, R7 ;  /* 0x000000ffff051224 */ /* 0x000fe200078e0007 */
[----:B------:R-:W-:Y:S01]  /*3f470*/  ISETP.GT.AND P2, PT, R3, 0xf8, PT ;  /* 0x000000f80300780c */ /* 0x000fe20003f44270 */
[----:B------:R-:W-:Y:S01]  /*3f480*/  USHF.L.U64.HI UR10, UR6, 0x9, UR7 ;  /* 0x00000009060a7899 */ /* 0x000fe20008010207 */
[----:B------:R-:W-:Y:S01]  /*3f490*/  F2FP.F16.F32.PACK_AB R4, RZ, R4 ;  /* 0x00000004ff04723e */ /* 0x000fe200000000ff */
[----:B------:R-:W2:Y:S03]  /*3f4a0*/  LDL.LU R22, [R1+0xa00] ;  /* 0x000a000001167983 */ /* 0x000ea60000300800 */
[----:B------:R-:W-:Y:S01]  /*3f4b0*/  PRMT R12, R4, 0x7610, R12 ;  /* 0x00007610040c7816 */ /* 0x000fe2000000000c */
[----:B------:R-:W-:-:S05]  /*3f4c0*/  @P1 IMAD.MOV.U32 R4, RZ, RZ, R6 ;  /* 0x000000ffff041224 */ /* 0x000fca00078e0006 */
[----:B------:R0:W-:Y:S01]  /*3f4d0*/  @P1 STG.E.U16 desc[UR36][R4.64+0x1e2], R12 ;  /* 0x0001e20c04001986 */ /* 0x0001e2000c101524 */
[----:B------:R-:W-:Y:S01]  /*3f4e0*/  ISETP.GT.AND P1, PT, R0, RZ, P2 ;  /* 0x000000ff0000720c */ /* 0x000fe20001724270 */
[----:B0-----:R-:W-:-:S05]  /*3f4f0*/  FMUL R4, R21, R2 ;  /* 0x0000000215047220 */ /* 0x001fca0000400000 */
[----:B------:R-:W-:-:S07]  /*3f500*/  F2FP.F16.F32.PACK_AB R4, RZ, R4 ;  /* 0x00000004ff04723e */ /* 0x000fce00000000ff */
[----:B------:R0:W-:Y:S01]  /*3f510*/  @P1 STG.E.U16 desc[UR36][R10.64+0x1f0], R4 ;  /* 0x0001f0040a001986 */ /* 0x0001e2000c101524 */
[----:B------:R-:W-:-:S04]  /*3f520*/  ISETP.GT.AND P1, PT, R3, 0xf9, PT ;  /* 0x000000f90300780c */ /* 0x000fc80003f24270 */
[----:B------:R-:W-:Y:S01]  /*3f530*/  ISETP.GT.AND P6, PT, R0, RZ, P1 ;  /* 0x000000ff0000720c */ /* 0x000fe20000fc4270 */
[----:B0-----:R-:W-:-:S05]  /*3f540*/  FMUL R4, R15, R2 ;  /* 0x000000020f047220 */ /* 0x001fca0000400000 */
[----:B------:R-:W-:-:S07]  /*3f550*/  F2FP.F16.F32.PACK_AB R4, RZ, R4 ;  /* 0x00000004ff04723e */ /* 0x000fce00000000ff */
[----:B------:R0:W-:Y:S02]  /*3f560*/  @P6 STG.E.U16 desc[UR36][R10.64+0x1f2], R4 ;  /* 0x0001f2040a006986 */ /* 0x0001e4000c101524 */
[----:B0-----:R-:W-:-:S05]  /*3f570*/  IMAD.U32 R4, RZ, RZ, UR6 ;  /* 0x00000006ff047e24 */ /* 0x001fca000f8e00ff */
[----:B------:R-:W-:-:S04]  /*3f580*/  LEA R4, P6, R4, R10, 0x9 ;  /* 0x0000000a04047211 */ /* 0x000fc800078c48ff */
[----:B------:R-:W-:Y:S02]  /*3f590*/  IADD3.X R5, R11, UR10, RZ, P6, !PT ;  /* 0x0000000a0b057c10 */ /* 0x000fe4000b7fe4ff */
[----:B------:R-:W-:Y:S01]  /*3f5a0*/  ISETP.GT.AND P6, PT, R0, 0x8, P2 ;  /* 0x000000080000780c */ /* 0x000fe200017c4270 */
[----:B------:R-:W-:-:S05]  /*3f5b0*/  FMUL R12, R14, R2 ;  /* 0x000000020e0c7220 */ /* 0x000fca0000400000 */
[----:B------:R-:W-:-:S07]  /*3f5c0*/  F2FP.F16.F32.PACK_AB R12, RZ, R12 ;  /* 0x0000000cff0c723e */ /* 0x000fce00000000ff */
[----:B------:R0:W-:Y:S02]  /*3f5d0*/  @P6 STG.E.U16 desc[UR36][R6.64+0x1f0], R12 ;  /* 0x0001f00c06006986 */ /* 0x0001e4000c101524 */
[----:B0-----:R-:W-:Y:S02]  /*3f5e0*/  FMUL R12, R13, R2 ;  /* 0x000000020d0c7220 */ /* 0x001fe40000400000 */
[----:B------:R-:W3:Y:S04]  /*3f5f0*/  LDL.LU R13, [R1+0xa04] ;  /* 0x000a0400010d7983 */ /* 0x000ee80000300800 */
[----:B------:R-:W4:Y:S04]  /*3f600*/  LDL.LU R14, [R1+0xa08] ;  /* 0x000a0800010e7983 */ /* 0x000f280000300800 */
[----:B------:R-:W5:Y:S04]  /*3f610*/  LDL.LU R20, [R1+0xab0] ;  /* 0x000ab00001147983 */ /* 0x000f680000300800 */
[----:B------:R-:W5:Y:S04]  /*3f620*/  LDL.LU R235, [R1+0xab4] ;  /* 0x000ab40001eb7983 */ /* 0x000f680000300800 */
[----:B------:R-:W5:Y:S04]  /*3f630*/  LDL.LU R234, [R1+0xab8] ;  /* 0x000ab80001ea7983 */ /* 0x000f680000300800 */
[----:B------:R-:W5:Y:S04]  /*3f640*/  LDL.LU R233, [R1+0xabc] ;  /* 0x000abc0001e97983 */ /* 0x000f680000300800 */
[----:B------:R-:W5:Y:S04]  /*3f650*/  LDL.LU R232, [R1+0xac0] ;  /* 0x000ac00001e87983 */ /* 0x000f680000300800 */
[----:B------:R-:W5:Y:S01]  /*3f660*/  LDL.LU R231, [R1+0xac4] ;  /* 0x000ac40001e77983 */ /* 0x000f620000300800 */
[----:B------:R-:W-:-:S03]  /*3f670*/  ISETP.GT.AND P6, PT, R0, 0x8, P1 ;  /* 0x000000080000780c */ /* 0x000fc60000fc4270 */
[----:B------:R-:W5:Y:S04]  /*3f680*/  LDL.LU R230, [R1+0xac8] ;  /* 0x000ac80001e67983 */ /* 0x000f680000300800 */
[----:B------:R-:W5:Y:S04]  /*3f690*/  LDL.LU R229, [R1+0xacc] ;  /* 0x000acc0001e57983 */ /* 0x000f680000300800 */
[----:B------:R-:W5:Y:S04]  /*3f6a0*/  LDL.LU R228, [R1+0xad0] ;  /* 0x000ad00001e47983 */ /* 0x000f680000300800 */
[----:B------:R-:W5:Y:S04]  /*3f6b0*/  LDL.LU R227, [R1+0xad4] ;  /* 0x000ad40001e37983 */ /* 0x000f680000300800 */
[----:B------:R-:W5:Y:S04]  /*3f6c0*/  LDL.LU R226, [R1+0xad8] ;  /* 0x000ad80001e27983 */ /* 0x000f680000300800 */
[----:B------:R-:W5:Y:S04]  /*3f6d0*/  LDL.LU R225, [R1+0xadc] ;  /* 0x000adc0001e17983 */ /* 0x000f680000300800 */
[----:B------:R-:W5:Y:S04]  /*3f6e0*/  LDL.LU R224, [R1+0xae0] ;  /* 0x000ae00001e07983 */ /* 0x000f680000300800 */
[----:B------:R-:W5:Y:S01]  /*3f6f0*/  LDL.LU R223, [R1+0xae4] ;  /* 0x000ae40001df7983 */ /* 0x000f620000300800 */
[----:B------:R-:W-:-:S03]  /*3f700*/  F2FP.F16.F32.PACK_AB R12, RZ, R12 ;  /* 0x0000000cff0c723e */ /* 0x000fc600000000ff */
[----:B------:R-:W5:Y:S04]  /*3f710*/  LDL.LU R222, [R1+0xae8] ;  /* 0x000ae80001de7983 */ /* 0x000f680000300800 */
        /* <DEDUP_REMOVED lines=8> */
[----:B------:R2:W-:Y:S01]  /*3f7a0*/  @P6 STG.E.U16 desc[UR36][R6.64+0x1f2], R12 ;  /* 0x0001f20c06006986 */ /* 0x0005e2000c101524 */
        /* <DEDUP_REMOVED lines=25> */
[----:B--2---:R-:W-:-:S03]  /*3f940*/  FMUL R12, R22, R2 ;  /* 0x00000002160c7220 */ /* 0x004fc60000400000 */
[----:B------:R-:W2:Y:S02]  /*3f950*/  LDL.LU R189, [R1+0xb6c] ;  /* 0x000b6c0001bd7983 */ /* 0x000ea40000300800 */
[----:B------:R-:W-:Y:S02]  /*3f960*/  F2FP.F16.F32.PACK_AB R12, RZ, R12 ;  /* 0x0000000cff0c723e */ /* 0x000fe400000000ff */
[----:B------:R-:W2:Y:S04]  /*3f970*/  LDL.LU R188, [R1+0xb70] ;  /* 0x000b700001bc7983 */ /* 0x000ea80000300800 */
[----:B------:R3:W-:Y:S01]  /*3f980*/  @P6 STG.E.U16 desc[UR36][R8.64], R12 ;  /* 0x0000000c08006986 */ /* 0x0007e2000c101524 */
[----:B------:R-:W-:-:S03]  /*3f990*/  ISETP.GT.AND P6, PT, R3, 0x1, PT ;  /* 0x000000010300780c */ /* 0x000fc60003fc4270 */
[----:B------:R-:W2:Y:S01]  /*3f9a0*/  LDL.LU R187, [R1+0xb74] ;  /* 0x000b740001bb7983 */ /* 0x000ea20000300800 */
[----:B------:R-:W-:-:S03]  /*3f9b0*/  ISETP.GT.AND P6, PT, R0, 0x80, P6 ;  /* 0x000000800000780c */ /* 0x000fc600037c4270 */
[----:B------:R-:W2:Y:S04]  /*3f9c0*/  LDL.LU R186, [R1+0xb78] ;  /* 0x000b780001ba7983 */ /* 0x000ea80000300800 */
        /* <DEDUP_REMOVED lines=19> */
[----:B------:R-:W2:Y:S01]  /*3fb00*/  LDL.LU R166, [R1+0xbc8] ;  /* 0x000bc80001a67983 */ /* 0x000ea20000300800 */
[----:B---3--:R-:W-:-:S03]  /*3fb10*/  FMUL R12, R13, R2 ;  /* 0x000000020d0c7220 */ /* 0x008fc60000400000 */
[----:B------:R-:W3:Y:S02]  /*3fb20*/  LDL.LU R165, [R1+0xbcc] ;  /* 0x000bcc0001a57983 */ /* 0x000ee40000300800 */
[----:B------:R-:W-:Y:S02]  /*3fb30*/  F2FP.F16.F32.PACK_AB R12, RZ, R12 ;  /* 0x0000000cff0c723e */ /* 0x000fe400000000ff */
[----:B------:R-:W3:Y:S04]  /*3fb40*/  LDL.LU R163, [R1+0xbd0] ;  /* 0x000bd00001a37983 */ /* 0x000ee80000300800 */
[----:B------:R0:W-:Y:S01]  /*3fb50*/  @P6 STG.E.U16 desc[UR36][R8.64+0x2], R12 ;  /* 0x0000020c08006986 */ /* 0x0001e2000c101524 */
[----:B----4-:R-:W-:-:S03]  /*3fb60*/  FMUL R14, R14, R2 ;  /* 0x000000020e0e7220 */ /* 0x010fc60000400000 */
[----:B------:R-:W4:Y:S04]  /*3fb70*/  LDL.LU R162, [R1+0xbd4] ;  /* 0x000bd40001a27983 */ /* 0x000f280000300800 */
[----:B------:R-:W4:Y:S01]  /*3fb80*/  LDL.LU R161, [R1+0xbd8] ;  /* 0x000bd80001a17983 */ /* 0x000f220000300800 */
[----:B0-----:R-:W-:-:S03]  /*3fb90*/  IADD3 R12, P6, R8, UR5, RZ ;  /* 0x00000005080c7c10 */ /* 0x001fc6000ffde0ff */
[----:B------:R-:W4:Y:S01]  /*3fba0*/  LDL.LU R160, [R1+0xbdc] ;  /* 0x000bdc0001a07983 */ /* 0x000f220000300800 */
[----:B------:R-:W-:-:S03]  /*3fbb0*/  IADD3.X R13, R9, UR4, RZ, P6, !PT ;  /* 0x00000004090d7c10 */ /* 0x000fc6000b7fe4ff */
[----:B------:R-:W4:Y:S01]  /*3fbc0*/  LDL.LU R159, [R1+0xbe0] ;  /* 0x000be000019f7983 */ /* 0x000f220000300800 */
[----:B------:R-:W-:Y:S02]  /*3fbd0*/  IADD3 R22, P6, R8, UR5, RZ ;  /* 0x0000000508167c10 */ /* 0x000fe4000ffde0ff */
[----:B------:R-:W-:Y:S01]  /*3fbe0*/  F2FP.F16.F32.PACK_AB R14, RZ, R14 ;  /* 0x0000000eff0e723e */ /* 0x000fe200000000ff */
[----:B------:R-:W4:Y:S01]  /*3fbf0*/  LDL.LU R158, [R1+0xbe4] ;  /* 0x000be400019e7983 */ /* 0x000f220000300800 */
[----:B------:R-:W-:Y:S02]  /*3fc00*/  IADD3.X R23, R9, UR4, RZ, P6, !PT ;  /* 0x0000000409177c10 */ /* 0x000fe4000b7fe4ff */
[----:B------:R-:W-:Y:S01]  /*3fc10*/  IADD3 R152, P6, R4, UR5, RZ ;  /* 0x0000000504987c10 */ /* 0x000fe2000ffde0ff */
[----:B------:R-:W4:Y:S03]  /*3fc20*/  LDL.LU R157, [R1+0xbe8] ;  /* 0x000be800019d7983 */ /* 0x000f260000300800 */
[----:B------:R-:W-:Y:S01]  /*3fc30*/  IADD3.X R153, R5, UR4, RZ, P6, !PT ;  /* 0x0000000405997c10 */ /* 0x000fe2000b7fe4ff */
[----:B------:R-:W4:Y:S01]  /*3fc40*/  LDL.LU R156, [R1+0xbec] ;  /* 0x000bec00019c7983 */ /* 0x000f220000300800 */
[----:B------:R-:W-:-:S03]  /*3fc50*/  ISETP.GT.AND P6, PT, R0, 0x88, P5 ;  /* 0x000000880000780c */ /* 0x000fc60002fc4270 */
[----:B------:R-:W4:Y:S04]  /*3fc60*/  LDL.LU R155, [R1+0xbf0] ;  /* 0x000bf000019b7983 */ /* 0x000f280000300800 */
[----:B------:R-:W4:Y:S04]  /*3fc70*/  LDL.LU R154, [R1+0xbf4] ;  /* 0x000bf400019a7983 */ /* 0x000f280000300800 */
[----:B------:R-:W4:Y:S04]  /*3fc80*/  LDL.LU R21, [R1+0xbf8] ;  /* 0x000bf80001157983 */ /* 0x000f280000300800 */
[----:B------:R-:W4:Y:S04]  /*3fc90*/  LDL.LU R15, [R1+0xbfc] ;  /* 0x000bfc00010f7983 */ /* 0x000f280000300800 */
[----:B------:R0:W-:Y:S04]  /*3fca0*/  @P6 STG.E.U16 desc[UR36][R12.64], R14 ;  /* 0x0000000e0c006986 */ /* 0x0001e8000c101524 */
[----:B0-----:R-:W5:Y:S01]  /*3fcb0*/  LDL.LU R14, [R1+0xa0c] ;  /* 0x000a0c00010e7983 */ /* 0x001f620000300800 */
[----:B------:R-:W-:-:S04]  /*3fcc0*/  ISETP.GT.AND P6, PT, R3, 0x1, PT ;  /* 0x000000010300780c */ /* 0x000fc80003fc4270 */
[----:B------:R-:W-:Y:S01]  /*3fcd0*/  ISETP.GT.AND P6, PT, R0, 0x88, P6 ;  /* 0x000000880000780c */ /* 0x000fe200037c4270 */
[----:B-----5:R-:W-:-:S05]  /*3fce0*/  FMUL R14, R14, R2 ;  /* 0x000000020e0e7220 */ /* 0x020fca0000400000 */
[----:B------:R-:W-:-:S07]  /*3fcf0*/  F2FP.F16.F32.PACK_AB R14, RZ, R14 ;  /* 0x0000000eff0e723e */ /* 0x000fce00000000ff */
        /* <DEDUP_REMOVED lines=240> */
[----:B------:R0:W-:Y:S01]  /*40c00*/  @P6 STG.E.U16 desc[UR36][R22.64+0xa2], R14 ;  /* 0x0000a20e16006986 */ /* 0x0001e2000c101524 */
[----:B------:R-:W-:-:S04]  /*40c10*/  ISETP.GT.AND P6, PT, R3, 0x58, PT ;  /* 0x000000580300780c */ /* 0x000fc80003fc4270 */
[----:B------:R-:W-:Y:S01]  /*40c20*/  ISETP.GT.AND P6, PT, R0, 0x80, P6 ;  /* 0x000000800000780c */ /* 0x000fe200037c4270 */
[----:B0-----:R-:W-:-:S05]  /*40c30*/  FMUL R14, R20, R2 ;  /* 0x00000002140e7220 */ /* 0x001fca0000400000 */
        /* <DEDUP_REMOVED lines=234> */
[----:B--2---:R-:W-:-:S05]  /*41ae0*/  FMUL R14, R189, R2 ;  /* 0x00000002bd0e7220 */ /* 0x004fca0000400000 */
        /* <DEDUP_REMOVED lines=119> */
[----:B---3--:R-:W-:-:S05]  /*42260*/  FMUL R14, R165, R2 ;  /* 0x00000002a50e7220 */ /* 0x008fca0000400000 */
[----:B------:R-:W-:-:S07]  /*42270*/  F2FP.F16.F32.PACK_AB R14, RZ, R14 ;  /* 0x0000000eff0e723e */ /* 0x000fce00000000ff */
[----:B------:R0:W-:Y:S01]  /*42280*/  @P6 STG.E.U16 desc[UR36][R22.64+0x1c2], R14 ;  /* 0x0001c20e16006986 */ /* 0x0001e2000c101524 */
[----:B------:R-:W-:-:S04]  /*42290*/  ISETP.GT.AND P6, PT, R3, 0xe8, PT ;  /* 0x000000e80300780c */ /* 0x000fc80003fc4270 */
[----:B------:R-:W-:Y:S01]  /*422a0*/  ISETP.GT.AND P6, PT, R0, 0x80, P6 ;  /* 0x000000800000780c */ /* 0x000fe200037c4270 */
[----:B0-----:R-:W-:-:S05]  /*422b0*/  FMUL R14, R163, R2 ;  /* 0x00000002a30e7220 */ /* 0x001fca0000400000 */
[----:B------:R-:W-:-:S07]  /*422c0*/  F2FP.F16.F32.PACK_AB R14, RZ, R14 ;  /* 0x0000000eff0e723e */ /* 0x000fce00000000ff */
[----:B------:R4:W-:Y:S01]  /*422d0*/  @P6 STG.E.U16 desc[UR36][R8.64+0x1d0], R14 ;  /* 0x0001d00e08006986 */ /* 0x0009e2000c101524 */
[----:B------:R-:W-:Y:S01]  /*422e0*/  ISETP.GT.AND P6, PT, R0, 0x80, P4 ;  /* 0x000000800000780c */ /* 0x000fe200027c4270 */
[----:B----4-:R-:W-:-:S05]  /*422f0*/  FMUL R14, R162, R2 ;  /* 0x00000002a20e7220 */ /* 0x010fca0000400000 */
        /* <DEDUP_REMOVED lines=36> */
[----:B0-----:R-:W-:Y:S02]  /*42540*/  FMUL R14, R21, R2 ;  /* 0x00000002150e7220 */ /* 0x001fe40000400000 */
[----:B------:R-:W2:Y:S03]  /*42550*/  LDL.LU R21, [R1+0x800] ;  /* 0x0008000001157983 */ /* 0x000ea60000300800 */
        /* <DEDUP_REMOVED lines=83> */
[----:B------:R-:W4:Y:S01]  /*42a90*/  LDL.LU R14, [R1+0x808] ;  /* 0x00080800010e7983 */ /* 0x000f220000300800 */
[----:B------:R-:W-:-:S02]  /*42aa0*/  ISETP.GT.AND P6, PT, R0, 0x88, P1 ;  /* 0x000000880000780c */ /* 0x000fc40000fc4270 */
[----:B------:R-:W-:-:S11]  /*42ab0*/  F2FP.F16.F32.PACK_AB R12, RZ, R12 ;  /* 0x0000000cff0c723e */ /* 0x000fd600000000ff */
[----:B------:R2:W-:Y:S01]  /*42ac0*/  @P6 STG.E.U16 desc[UR36][R22.64+0x1f2], R12 ;  /* 0x0001f20c16006986 */ /* 0x0005e2000c101524 */
[----:B------:R-:W-:Y:S01]  /*42ad0*/  ISETP.GT.AND P6, PT, R0, 0x100, P5 ;  /* 0x000001000000780c */ /* 0x000fe20002fc4270 */
[----:B--2---:R-:W-:-:S05]  /*42ae0*/  FMUL R12, R21, R2 ;  /* 0x00000002150c7220 */ /* 0x004fca0000400000 */
[----:B------:R-:W-:-:S07]  /*42af0*/  F2FP.F16.F32.PACK_AB R12, RZ, R12 ;  /* 0x0000000cff0c723e */ /* 0x000fce00000000ff */
[----:B------:R3:W-:Y:S01]  /*42b00*/  @P6 STG.E.U16 desc[UR36][R4.64], R12 ;  /* 0x0000000c04006986 */ /* 0x0007e2000c101524 */
[----:B------:R-:W-:-:S04]  /*42b10*/  ISETP.GT.AND P6, PT, R3, 0x1, PT ;  /* 0x000000010300780c */ /* 0x000fc80003fc4270 */
[----:B------:R-:W-:Y:S01]  /*42b20*/  ISETP.GT.AND P6, PT, R0, 0x100, P6 ;  /* 0x000001000000780c */ /* 0x000fe200037c4270 */
[----:B---3--:R-:W-:Y:S01]  /*42b30*/  FMUL R12, R15, R2 ;  /* 0x000000020f0c7220 */ /* 0x008fe20000400000 */
[----:B------:R-:W-:-:S04]  /*42b40*/  IMAD.U32 R154, RZ, RZ, UR6 ;  /* 0x00000006ff9a7e24 */ /* 0x000fc8000f8e00ff */
[----:B------:R-:W-:Y:S01]  /*42b50*/  F2FP.F16.F32.PACK_AB R12, RZ, R12 ;  /* 0x0000000cff0c723e */ /* 0x000fe200000000ff */
[----:B------:R-:W-:Y:S01]  /*42b60*/  UIMAD UR10, UR7, 0x300, URZ ;  /* 0x00000300070a78a4 */ /* 0x000fe2000f8e023f */
[----:B------:R-:W-:-:S05]  /*42b70*/  IMAD.WIDE.U32 R154, R154, 0x300, R10 ;  /* 0x000003009a9a7825 */ /* 0x000fca00078e000a */
[----:B------:R0:W-:Y:S01]  /*42b80*/  @P6 STG.E.U16 desc[UR36][R4.64+0x2], R12 ;  /* 0x0000020c04006986 */ /* 0x0001e2000c101524 */
[----:B------:R-:W-:Y:S01]  /*42b90*/  IADD3 R20, P6, R4, UR5, RZ ;  /* 0x0000000504147c10 */ /* 0x000fe2000ffde0ff */
[----:B------:R-:W-:-:S03]  /*42ba0*/  VIADD R15, R155, UR10 ;  /* 0x0000000a9b0f7c36 */ /* 0x000fc60008000000 */
[----:B------:R-:W-:Y:S02]  /*42bb0*/  IADD3.X R21, R5, UR4, RZ, P6, !PT ;  /* 0x0000000405157c10 */ /* 0x000fe4000b7fe4ff */
[----:B0-----:R-:W-:-:S04]  /*42bc0*/  IADD3 R12, P6, R154, UR5, RZ ;  /* 0x000000059a0c7c10 */ /* 0x001fc8000ffde0ff */
[----:B------:R-:W-:Y:S02]  /*42bd0*/  IADD3.X R13, R15, UR4, RZ, P6, !PT ;  /* 0x000000040f0d7c10 */ /* 0x000fe4000b7fe4ff */
[----:B------:R-:W-:Y:S01]  /*42be0*/  ISETP.GT.AND P6, PT, R0, 0x108, P5 ;  /* 0x000001080000780c */ /* 0x000fe20002fc4270 */
[----:B----4-:R-:W-:-:S05]  /*42bf0*/  FMUL R14, R14, R2 ;  /* 0x000000020e0e7220 */ /* 0x010fca0000400000 */
[----:B------:R-:W-:-:S07]  /*42c00*/  F2FP.F16.F32.PACK_AB R14, RZ, R14 ;  /* 0x0000000eff0e723e */ /* 0x000fce00000000ff */
[----:B------:R0:W-:Y:S04]  /*42c10*/  @P6 STG.E.U16 desc[UR36][R152.64], R14 ;  /* 0x0000000e98006986 */ /* 0x0001e8000c101524 */
[----:B0-----:R-:W2:Y:S01]  /*42c20*/  LDL.LU R14, [R1+0x80c] ;  /* 0x00080c00010e7983 */ /* 0x001ea20000300800 */
[----:B------:R-:W-:-:S04]  /*42c30*/  ISETP.GT.AND P6, PT, R3, 0x1, PT ;  /* 0x000000010300780c */ /* 0x000fc80003fc4270 */
[----:B------:R-:W-:Y:S01]  /*42c40*/  ISETP.GT.AND P6, PT, R0, 0x108, P6 ;  /* 0x000001080000780c */ /* 0x000fe200037c4270 */
[----:B--2---:R-:W-:-:S05]  /*42c50*/  FMUL R14, R14, R2 ;  /* 0x000000020e0e7220 */ /* 0x004fca0000400000 */
        /* <DEDUP_REMOVED lines=652> */
[----:B------:R0:W-:Y:S04]  /*45520*/  @P6 STG.E.U16 desc[UR36][R152.64+0x1f0], R14 ;  /* 0x0001f00e98006986 */ /* 0x0001e8000c101524 */
[----:B0-----:R-:W2:Y:S04]  /*45530*/  LDL.LU R152, [R1+0x6c0] ;  /* 0x0006c00001987983 */ /* 0x001ea80000300800 */
        /* <DEDUP_REMOVED lines=65> */
[----:B------:R-:W5:Y:S01]  /*45950*/  LDL.LU R171, [R1+0x7c4] ;  /* 0x0007c40001ab7983 */ /* 0x000f620000300800 */
[----:B------:R-:W-:-:S03]  /*45960*/  FMUL R14, R156, R2 ;  /* 0x000000029c0e7220 */ /* 0x000fc60000400000 */
        /* <DEDUP_REMOVED lines=15> */
[----:B------:R0:W-:Y:S04]  /*45a60*/  @P6 STG.E.U16 desc[UR36][R20.64+0x1f2], R14 ;  /* 0x0001f20e14006986 */ /* 0x0001e8000c101524 */
[----:B0-----:R-:W2:Y:S01]  /*45a70*/  LDL.LU R14, [R1+0x600] ;  /* 0x00060000010e7983 */ /* 0x001ea20000300800 */
[----:B------:R-:W-:Y:S01]  /*45a80*/  ISETP.GT.AND P6, PT, R0, 0x180, P5 ;  /* 0x000001800000780c */ /* 0x000fe20002fc4270 */
[----:B--2---:R-:W-:-:S05]  /*45a90*/  FMUL R14, R14, R2 ;  /* 0x000000020e0e7220 */ /* 0x004fca0000400000 */
[----:B------:R-:W-:-:S04]  /*45aa0*/  F2FP.F16.F32.PACK_AB R14, RZ, R14 ;  /* 0x0000000eff0e723e */ /* 0x000fc800000000ff */
[----:B------:R-:W-:-:S03]  /*45ab0*/  PRMT R19, R14, 0x7610, R19 ;  /* 0x000076100e137816 */ /* 0x000fc60000000013 */
[----:B------:R-:W-:-:S05]  /*45ac0*/  @P6 IMAD.MOV.U32 R14, RZ, RZ, R154 ;  /* 0x000000ffff0e6224 */ /* 0x000fca00078e009a */
[----:B------:R0:W-:Y:S04]  /*45ad0*/  @P6 STG.E.U16 desc[UR36][R14.64], R19 ;  /* 0x000000130e006986 */ /* 0x0001e8000c101524 */
[----:B0-----:R-:W2:Y:S01]  /*45ae0*/  LDL.LU R14, [R1+0x604] ;  /* 0x00060400010e7983 */ /* 0x001ea20000300800 */
[----:B------:R-:W-:-:S04]  /*45af0*/  ISETP.GT.AND P6, PT, R3, 0x1, PT ;  /* 0x000000010300780c */ /* 0x000fc80003fc4270 */
[----:B------:R-:W-:Y:S01]  /*45b00*/  ISETP.GT.AND P6, PT, R0, 0x180, P6 ;  /* 0x000001800000780c */ /* 0x000fe200037c4270 */
[----:B--2---:R-:W-:-:S05]  /*45b10*/  FMUL R14, R14, R2 ;  /* 0x000000020e0e7220 */ /* 0x004fca0000400000 */
[----:B------:R-:W-:-:S04]  /*45b20*/  F2FP.F16.F32.PACK_AB R14, RZ, R14 ;  /* 0x0000000eff0e723e */ /* 0x000fc800000000ff */
[----:B------:R-:W-:-:S03]  /*45b30*/  PRMT R19, R14, 0x7610, R19 ;  /* 0x000076100e137816 */ /* 0x000fc60000000013 */
[----:B------:R-:W-:-:S05]  /*45b40*/  @P6 IMAD.MOV.U32 R14, RZ, RZ, R154 ;  /* 0x000000ffff0e6224 */ /* 0x000fca00078e009a */
[----:B------:R0:W-:Y:S04]  /*45b50*/  @P6 STG.E.U16 desc[UR36][R14.64+0x2], R19 ;  /* 0x000002130e006986 */ /* 0x0001e8000c101524 */
[----:B0-----:R-:W2:Y:S01]  /*45b60*/  LDL.LU R14, [R1+0x608] ;  /* 0x00060800010e7983 */ /* 0x001ea20000300800 */
        /* <DEDUP_REMOVED lines=303> */
[----:B------:R-:W-:Y:S02]  /*46e60*/  ISETP.GT.AND P5, PT, R0, 0x188, P6 ;  /* 0x000001880000780c */ /* 0x000fe400037a4270 */
[----:B------:R-:W-:Y:S01]  /*46e70*/  ISETP.GT.AND P6, PT, R3, 0x60, PT ;  /* 0x000000600300780c */ /* 0x000fe20003fc4270 */
[----:B--2---:R-:W-:-:S05]  /*46e80*/  FMUL R14, R14, R2 ;  /* 0x000000020e0e7220 */ /* 0x004fca0000400000 */
[----:B------:R-:W-:-:S05]  /*46e90*/  F2FP.F16.F32.PACK_AB R14, RZ, R14 ;  /* 0x0000000eff0e723e */ /* 0x000fca00000000ff */
[----:B------:R0:W-:Y:S01]  /*46ea0*/  @P5 STG.E.U16 desc[UR36][R12.64+0xb2], R14 ;  /* 0x0000b20e0c005986 */ /* 0x0001e2000c101524 */
[----:B------:R-:W-:Y:S01]  /*46eb0*/  ISETP.GT.AND P5, PT, R0, 0x180, P6 ;  /* 0x000001800000780c */ /* 0x000fe200037a4270 */
[----:B0-----:R-:W-:-:S05]  /*46ec0*/  FMUL R14, R152, R2 ;  /* 0x00000002980e7220 */ /* 0x001fca0000400000 */
[----:B------:R-:W-:-:S04]  /*46ed0*/  F2FP.F16.F32.PACK_AB R14, RZ, R14 ;  /* 0x0000000eff0e723e */ /* 0x000fc800000000ff */
[----:B------:R-:W-:-:S03]  /*46ee0*/  PRMT R19, R14, 0x7610, R19 ;  /* 0x000076100e137816 */ /* 0x000fc60000000013 */
[----:B------:R-:W-:Y:S01]  /*46ef0*/  @P5 IMAD.MOV.U32 R14, RZ, RZ, R154 ;  /* 0x000000ffff0e5224 */ /* 0x000fe200078e009a */
[----:B------:R-:W-:-:S04]  /*46f00*/  ISETP.GT.AND P6, PT, R3, 0x61, PT ;  /* 0x000000610300780c */ /* 0x000fc80003fc4270 */
[----:B------:R3:W-:Y:S01]  /*46f10*/  @P5 STG.E.U16 desc[UR36][R14.64+0xc0], R19 ;  /* 0x0000c0130e005986 */ /* 0x0007e2000c101524 */
[----:B------:R-:W-:Y:S01]  /*46f20*/  ISETP.GT.AND P5, PT, R0, 0x180, P6 ;  /* 0x000001800000780c */ /* 0x000fe200037a4270 */
[----:B---3--:R-:W-:Y:S02]  /*46f30*/  FMUL R14, R235, R2 ;  /* 0x00000002eb0e7220 */ /* 0x008fe40000400000 */
[----:B------:R-:W2:Y:S03]  /*46f40*/  LDL.LU R235, [R1+0x4e4] ;  /* 0x0004e40001eb7983 */ /* 0x000ea60000300800 */
[----:B------:R-:W-:-:S04]  /*46f50*/  F2FP.F16.F32.PACK_AB R14, RZ, R14 ;  /* 0x0000000eff0e723e */ /* 0x000fc800000000ff */
[----:B------:R-:W-:-:S03]  /*46f60*/  PRMT R19, R14, 0x7610, R19 ;  /* 0x000076100e137816 */ /* 0x000fc60000000013 */
[----:B------:R-:W-:-:S05]  /*46f70*/  @P5 IMAD.MOV.U32 R14, RZ, RZ, R154 ;  /* 0x000000ffff0e5224 */ /* 0x000fca00078e009a */
[----:B------:R4:W-:Y:S01]  /*46f80*/  @P5 STG.E.U16 desc[UR36][R14.64+0xc2], R19 ;  /* 0x0000c2130e005986 */ /* 0x0009e2000c101524 */
[----:B------:R-:W-:-:S04]  /*46f90*/  ISETP.GT.AND P5, PT, R3, 0x60, PT ;  /* 0x000000600300780c */ /* 0x000fc80003fa4270 */
[----:B------:R-:W-:Y:S01]  /*46fa0*/  ISETP.GT.AND P5, PT, R0, 0x188, P5 ;  /* 0x000001880000780c */ /* 0x000fe20002fa4270 */
[----:B----4-:R-:W-:Y:S02]  /*46fb0*/  FMUL R14, R234, R2 ;  /* 0x00000002ea0e7220 */ /* 0x010fe40000400000 */
[----:B------:R-:W3:Y:S03]  /*46fc0*/  LDL.LU R234, [R1+0x4e8] ;  /* 0x0004e80001ea7983 */ /* 0x000ee60000300800 */
[----:B------:R-:W-:-:S07]  /*46fd0*/  F2FP.F16.F32.PACK_AB R14, RZ, R14 ;  /* 0x0000000eff0e723e */ /* 0x000fce00000000ff */
[----:B------:R5:W-:Y:S01]  /*46fe0*/  @P5 STG.E.U16 desc[UR36][R12.64+0xc0], R14 ;  /* 0x0000c00e0c005986 */ /* 0x000be2000c101524 */
[----:B------:R-:W-:Y:S02]  /*46ff0*/  ISETP.GT.AND P5, PT, R0, 0x188, P6 ;  /* 0x000001880000780c */ /* 0x000fe400037a4270 */
[----:B------:R-:W-:Y:S01]  /*47000*/  ISETP.GT.AND P6, PT, R3, 0x68, PT ;  /* 0x000000680300780c */ /* 0x000fe20003fc4270 */
[----:B-----5:R-:W-:Y:S02]  /*47010*/  FMUL R14, R233, R2 ;  /* 0x00000002e90e7220 */ /* 0x020fe40000400000 */
[----:B------:R-:W4:Y:S03]  /*47020*/  LDL.LU R233, [R1+0x4ec] ;  /* 0x0004ec0001e97983 */ /* 0x000f260000300800 */
[----:B------:R-:W-:-:S05]  /*47030*/  F2FP.F16.F32.PACK_AB R14, RZ, R14 ;  /* 0x0000000eff0e723e */ /* 0x000fca00000000ff */
[----:B------:R0:W-:Y:S01]  /*47040*/  @P5 STG.E.U16 desc[UR36][R12.64+0xc2], R14 ;  /* 0x0000c20e0c005986 */ /* 0x0001e2000c101524 */
[----:B------:R-:W-:Y:S01]  /*47050*/  ISETP.GT.AND P5, PT, R0, 0x180, P6 ;  /* 0x000001800000780c */ /* 0x000fe200037a4270 */
[----:B0-----:R-:W-:Y:S01]  /*47060*/  FMUL R14, R232, R2 ;  /* 0x00000002e80e7220 */ /* 0x001fe20000400000 */
[----:B------:R-:W-:Y:S01]  /*47070*/  ISETP.GT.AND P6, PT, R3, 0x69, PT ;  /* 0x000000690300780c */ /* 0x000fe20003fc4270 */
[----:B------:R-:W5:Y:S03]  /*47080*/  LDL.LU R232, [R1+0x4f0] ;  /* 0x0004f00001e87983 */ /* 0x000f660000300800 */
[----:B------:R-:W-:-:S04]  /*47090*/  F2FP.F16.F32.PACK_AB R14, RZ, R14 ;  /* 0x0000000eff0e723e */ /* 0x000fc800000000ff */
[----:B------:R-:W-:-:S03]  /*470a0*/  PRMT R19, R14, 0x7610, R19 ;  /* 0x000076100e137816 */ /* 0x000fc60000000013 */
[----:B------:R-:W-:-:S05]  /*470b0*/  @P5 IMAD.MOV.U32 R14, RZ, RZ, R154 ;  /* 0x000000ffff0e5224 */ /* 0x000fca00078e009a */
[----:B------:R0:W-:Y:S01]  /*470c0*/  @P5 STG.E.U16 desc[UR36][R14.64+0xd0], R19 ;  /* 0x0000d0130e005986 */ /* 0x0001e2000c101524 */
[----:B------:R-:W-:Y:S01]  /*470d0*/  ISETP.GT.AND P5, PT, R0, 0x180, P6 ;  /* 0x000001800000780c */ /* 0x000fe200037a4270 */
[----:B0-----:R-:W-:Y:S02]  /*470e0*/  FMUL R14, R231, R2 ;  /* 0x00000002e70e7220 */ /* 0x001fe40000400000 */
[----:B------:R-:W5:Y:S03]  /*470f0*/  LDL.LU R231, [R1+0x4f4] ;  /* 0x0004f40001e77983 */ /* 0x000f660000300800 */
[----:B------:R-:W-:-:S04]  /*47100*/  F2FP.F16.F32.PACK_AB R14, RZ, R14 ;  /* 0x0000000eff0e723e */ /* 0x000fc800000000ff */
[----:B------:R-:W-:-:S03]  /*47110*/  PRMT R19, R14, 0x7610, R19 ;  /* 0x000076100e137816 */ /* 0x000fc60000000013 */
[----:B------:R-:W-:-:S05]  /*47120*/  @P5 IMAD.MOV.U32 R14, RZ, RZ, R154 ;  /* 0x000000ffff0e5224 */ /* 0x000fca00078e009a */
[----:B------:R0:W-:Y:S01]  /*47130*/  @P5 STG.E.U16 desc[UR36][R14.64+0xd2], R19 ;  /* 0x0000d2130e005986 */ /* 0x0001e2000c101524 */
[----:B------:R-:W-:-:S04]  /*47140*/  ISETP.GT.AND P5, PT, R3, 0x68, PT ;  /* 0x000000680300780c */ /* 0x000fc80003fa4270 */
[----:B------:R-:W-:Y:S01]  /*47150*/  ISETP.GT.AND P5, PT, R0, 0x188, P5 ;  /* 0x000001880000780c */ /* 0x000fe20002fa4270 */
[----:B0-----:R-:W-:Y:S02]  /*47160*/  FMUL R14, R230, R2 ;  /* 0x00000002e60e7220 */ /* 0x001fe40000400000 */
[----:B------:R-:W5:Y:S03]  /*47170*/  LDL.LU R230, [R1+0x4f8] ;  /* 0x0004f80001e67983 */ /* 0x000f660000300800 */
[----:B------:R-:W-:-:S07]  /*47180*/  F2FP.F16.F32.PACK_AB R14, RZ, R14 ;  /* 0x0000000eff0e723e */ /* 0x000fce00000000ff */
[----:B------:R0:W-:Y:S01]  /*47190*/  @P5 STG.E.U16 desc[UR36][R12.64+0xd0], R14 ;  /* 0x0000d00e0c005986 */ /* 0x0001e2000c101524 */
[----:B------:R-:W-:Y:S02]  /*471a0*/  ISETP.GT.AND P5, PT, R0, 0x188, P6 ;  /* 0x000001880000780c */ /* 0x000fe400037a4270 */
[----:B------:R-:W-:Y:S01]  /*471b0*/  ISETP.GT.AND P6, PT, R3, 0x70, PT ;  /* 0x000000700300780c */ /* 0x000fe20003fc4270 */
[----:B0-----:R-:W-:Y:S02]  /*471c0*/  FMUL R14, R229, R2 ;  /* 0x00000002e50e7220 */ /* 0x001fe40000400000 */
[----:B------:R-:W5:Y:S03]  /*471d0*/  LDL.LU R229, [R1+0x4fc] ;  /* 0x0004fc0001e57983 */ /* 0x000f660000300800 */
        /* <DEDUP_REMOVED lines=79> */
[-C--:B0-----:R-:W-:Y:S01]  /*476d0*/  FMUL R14, R217, R2.reuse ;  /* 0x00000002d90e7220 */ /* 0x081fe20000400000 */
[----:B------:R-:W-:Y:S01]  /*476e0*/  FMUL R152, R167, R2 ;  /* 0x00000002a7987220 */ /* 0x000fe20000400000 */
        /* <DEDUP_REMOVED lines=39> */
[----:B0-----:R-:W-:Y:S01]  /*47960*/  FMUL R14, R211, R2 ;  /* 0x00000002d30e7220 */ /* 0x001fe20000400000 */
[----:B------:R-:W-:Y:S01]  /*47970*/  F2FP.F16.F32.PACK_AB R152, RZ, R152 ;  /* 0x00000098ff98723e */ /* 0x000fe200000000ff */
        /* <DEDUP_REMOVED lines=53> */
[-C--:B0-----:R-:W-:Y:S01]  /*47cd0*/  FMUL R14, R203, R2.reuse ;  /* 0x00000002cb0e7220 */ /* 0x081fe20000400000 */
[----:B------:R-:W-:Y:S01]  /*47ce0*/  FMUL R157, R157, R2 ;  /* 0x000000029d9d7220 */ /* 0x000fe20000400000 */
        /* <DEDUP_REMOVED lines=232> */
[----:B------:R-:W-:Y:S01]  /*48b70*/  ISETP.GT.AND P5, PT, R0, 0x188, P6 ;  /* 0x000001880000780c */ /* 0x000fe200037a4270 */
[----:B0-----:R-:W-:Y:S01]  /*48b80*/  FMUL R14, R169, R2 ;  /* 0x00000002a90e7220 */ /* 0x001fe20000400000 */
[----:B------:R-:W-:Y:S01]  /*48b90*/  ISETP.GT.AND P6, PT, R3, 0xe8, PT ;  /* 0x000000e80300780c */ /* 0x000fe20003fc4270 */
[----:B------:R-:W5:Y:S03]  /*48ba0*/  LDL.LU R169, [R1+0x5ec] ;  /* 0x0005ec0001a97983 */ /* 0x000f660000300800 */
[----:B------:R-:W-:-:S04]  /*48bb0*/  F2FP.F16.F32.PACK_AB R14, RZ, R14 ;  /* 0x0000000eff0e723e */ /* 0x000fc800000000ff */
[----:B------:R-:W-:Y:S01]  /*48bc0*/  PRMT R19, R14, 0x7610, R19 ;  /* 0x000076100e137816 */ /* 0x000fe20000000013 */
[----:B------:R-:W-:Y:S02]  /*48bd0*/  FMUL R14, R168, R2 ;  /* 0x00000002a80e7220 */ /* 0x000fe40000400000 */
[----:B------:R-:W5:Y:S04]  /*48be0*/  LDL.LU R168, [R1+0x5f4] ;  /* 0x0005f40001a87983 */ /* 0x000f680000300800 */
[----:B------:R0:W-:Y:S01]  /*48bf0*/  @P5 STG.E.U16 desc[UR36][R12.64+0x1c2], R19 ;  /* 0x0001c2130c005986 */ /* 0x0001e2000c101524 */
[----:B------:R-:W-:Y:S02]  /*48c00*/  ISETP.GT.AND P5, PT, R0, 0x180, P6 ;  /* 0x000001800000780c */ /* 0x000fe400037a4270 */
[----:B------:R-:W-:Y:S01]  /*48c10*/  F2FP.F16.F32.PACK_AB R14, RZ, R14 ;  /* 0x0000000eff0e723e */ /* 0x000fe200000000ff */
[----:B------:R-:W5:Y:S03]  /*48c20*/  LDL.LU R167, [R1+0x5f0] ;  /* 0x0005f00001a77983 */ /* 0x000f660000300800 */
[----:B------:R-:W-:-:S07]  /*48c30*/  PRMT R153, R14, 0x7610, R153 ;  /* 0x000076100e997816 */ /* 0x000fce0000000099 */
[----:B------:R-:W-:-:S05]  /*48c40*/  @P5 IMAD.MOV.U32 R14, RZ, RZ, R154 ;  /* 0x000000ffff0e5224 */ /* 0x000fca00078e009a */
[----:B------:R1:W-:Y:S01]  /*48c50*/  @P5 STG.E.U16 desc[UR36][R14.64+0x1d0], R153 ;  /* 0x0001d0990e005986 */ /* 0x0003e2000c101524 */
[----:B------:R-:W-:Y:S01]  /*48c60*/  ISETP.GT.AND P5, PT, R0, 0x180, P4 ;  /* 0x000001800000780c */ /* 0x000fe200027a4270 */
[----:B0-----:R-:W-:Y:S01]  /*48c70*/  FMUL R19, R166, R2 ;  /* 0x00000002a6137220 */ /* 0x001fe20000400000 */
[----:B------:R-:W-:Y:S01]  /*48c80*/  ISETP.GT.AND P6, PT, R0, 0x188, P6 ;  /* 0x000001880000780c */ /* 0x000fe200037c4270 */
[----:B------:R-:W5:Y:S03]  /*48c90*/  LDL.LU R166, [R1+0x5f8] ;  /* 0x0005f80001a67983 */ /* 0x000f660000300800 */
[----:B------:R-:W-:-:S07]  /*48ca0*/  F2FP.F16.F32.PACK_AB R19, RZ, R19 ;  /* 0x00000013ff13723e */ /* 0x000fce00000000ff */
[----:B-1----:R-:W-:Y:S01]  /*48cb0*/  @P5 IMAD.MOV.U32 R14, RZ, RZ, R154 ;  /* 0x000000ffff0e5224 */ /* 0x002fe200078e009a */
[----:B------:R-:W-:-:S04]  /*48cc0*/  PRMT R164, R19, 0x7610, R164 ;  /* 0x0000761013a47816 */ /* 0x000fc800000000a4 */
[----:B------:R0:W-:Y:S01]  /*48cd0*/  @P5 STG.E.U16 desc[UR36][R14.64+0x1d2], R152 ;  /* 0x0001d2980e005986 */ /* 0x0001e2000c101524 */
[C---:B------:R-:W-:Y:S02]  /*48ce0*/  ISETP.GT.AND P5, PT, R0.reuse, 0x180, P0 ;  /* 0x000001800000780c */ /* 0x040fe400007a4270 */
[C---:B------:R-:W-:Y:S01]  /*48cf0*/  ISETP.GT.AND P4, PT, R0.reuse, 0x188, P4 ;  /* 0x000001880000780c */ /* 0x040fe20002784270 */
[----:B------:R-:W-:Y:S01]  /*48d00*/  FMUL R153, R165, R2 ;  /* 0x00000002a5997220 */ /* 0x000fe20000400000 */
[----:B------:R1:W-:Y:S01]  /*48d10*/  @P6 STG.E.U16 desc[UR36][R12.64+0x1d0], R164 ;  /* 0x0001d0a40c006986 */ /* 0x0003e2000c101524 */
[----:B------:R-:W-:-:S03]  /*48d20*/  ISETP.GT.AND P6, PT, R0, 0x180, P3 ;  /* 0x000001800000780c */ /* 0x000fc60001fc4270 */
[----:B------:R-:W-:Y:S01]  /*48d30*/  F2FP.F16.F32.PACK_AB R19, RZ, R153 ;  /* 0x00000099ff13723e */ /* 0x000fe200000000ff */
[----:B------:R-:W-:Y:S01]  /*48d40*/  FMUL R163, R163, R2 ;  /* 0x00000002a3a37220 */ /* 0x000fe20000400000 */
[----:B0-----:R-:W-:Y:S01]  /*48d50*/  F2FP.F16.F32.PACK_AB R14, RZ, R157 ;  /* 0x0000009dff0e723e */ /* 0x001fe200000000ff */
[----:B------:R-:W5:Y:S01]  /*48d60*/  LDL.LU R165, [R1+0x5fc] ;  /* 0x0005fc0001a57983 */ /* 0x000f620000300800 */
[----:B------:R-:W-:Y:S02]  /*48d70*/  F2FP.F16.F32.PACK_AB R152, RZ, R156 ;  /* 0x0000009cff98723e */ /* 0x000fe400000000ff */
[----:B------:R-:W-:Y:S01]  /*48d80*/  ISETP.GT.AND P0, PT, R0, 0x188, P0 ;  /* 0x000001880000780c */ /* 0x000fe20000704270 */
[----:B------:R0:W-:Y:S01]  /*48d90*/  @P4 STG.E.U16 desc[UR36][R12.64+0x1d2], R19 ;  /* 0x0001d2130c004986 */ /* 0x0001e2000c101524 */
[----:B------:R-:W-:Y:S01]  /*48da0*/  PRMT R156, R14, 0x7610, R156 ;  /* 0x000076100e9c7816 */ /* 0x000fe2000000009c */
[----:B------:R-:W-:Y:S01]  /*48db0*/  @P5 IMAD.MOV.U32 R14, RZ, RZ, R154 ;  /* 0x000000ffff0e5224 */ /* 0x000fe200078e009a */
[----:B------:R-:W-:Y:S01]  /*48dc0*/  PRMT R153, R152, 0x7610, R153 ;  /* 0x0000761098997816 */ /* 0x000fe20000000099 */
[----:B------:R-:W-:Y:S01]  /*48dd0*/  FMUL R162, R162, R2 ;  /* 0x00000002a2a27220 */ /* 0x000fe20000400000 */
[----:B------:R-:W-:Y:S01]  /*48de0*/  ISETP.GT.AND P4, PT, R0, 0x180, P2 ;  /* 0x000001800000780c */ /* 0x000fe20001784270 */
[----:B-1----:R-:W2:Y:S04]  /*48df0*/  LDL.LU R164, [R1+0x4e0] ;  /* 0x0004e00001a47983 */ /* 0x002ea80000300800 */
[----:B------:R1:W-:Y:S01]  /*48e00*/  @P5 STG.E.U16 desc[UR36][R14.64+0x1e0], R156 ;  /* 0x0001e09c0e005986 */ /* 0x0003e2000c101524 */
[----:B0-----:R-:W-:-:S02]  /*48e10*/  F2FP.F16.F32.PACK_AB R19, RZ, R158 ;  /* 0x0000009eff13723e */ /* 0x001fc400000000ff */
[C---:B------:R-:W-:Y:S01]  /*48e20*/  ISETP.GT.AND P3, PT, R0.reuse, 0x188, P3 ;  /* 0x000001880000780c */ /* 0x040fe20001f64270 */
[----:B------:R-:W3:Y:S01]  /*48e30*/  LDL.LU R157, [R1+0x4dc] ;  /* 0x0004dc00019d7983 */ /* 0x000ee20000300800 */
[----:B------:R-:W-:Y:S01]  /*48e40*/  PRMT R152, R19, 0x7610, R152 ;  /* 0x0000761013987816 */ /* 0x000fe20000000098 */
[----:B-1----:R-:W-:Y:S01]  /*48e50*/  @P6 IMAD.MOV.U32 R14, RZ, RZ, R154 ;  /* 0x000000ffff0e6224 */ /* 0x002fe200078e009a */
[C---:B------:R-:W-:Y:S01]  /*48e60*/  ISETP.GT.AND P2, PT, R0.reuse, 0x188, P2 ;  /* 0x000001880000780c */ /* 0x040fe20001744270 */
[----:B------:R-:W4:Y:S04]  /*48e70*/  LDL.LU R158, [R1+0x4d8] ;  /* 0x0004d800019e7983 */ /* 0x000f280000300800 */
[----:B------:R0:W-:Y:S04]  /*48e80*/  @P6 STG.E.U16 desc[UR36][R14.64+0x1e2], R153 ;  /* 0x0001e2990e006986 */ /* 0x0001e8000c101524 */
[----:B------:R1:W-:Y:S01]  /*48e90*/  @P0 STG.E.U16 desc[UR36][R12.64+0x1e0], R152 ;  /* 0x0001e0980c000986 */ /* 0x0003e2000c101524 */
[----:B------:R-:W-:-:S02]  /*48ea0*/  ISETP.GT.AND P0, PT, R0, 0x180, P1 ;  /* 0x000001800000780c */ /* 0x000fc40000f04270 */
[----:B------:R-:W-:Y:S01]  /*48eb0*/  F2FP.F16.F32.PACK_AB R19, RZ, R159 ;  /* 0x0000009fff13723e */ /* 0x000fe200000000ff */
[----:B------:R-:W5:Y:S01]  /*48ec0*/  LDL.LU R156, [R1+0x4d4] ;  /* 0x0004d400019c7983 */ /* 0x000f620000300800 */
[----:B0-----:R-:W-:-:S03]  /*48ed0*/  F2FP.F16.F32.PACK_AB R14, RZ, R161 ;  /* 0x000000a1ff0e723e */ /* 0x001fc600000000ff */
[----:B------:R0:W-:Y:S01]  /*48ee0*/  @P3 STG.E.U16 desc[UR36][R12.64+0x1e2], R19 ;  /* 0x0001e2130c003986 */ /* 0x0001e2000c101524 */
[----:B------:R-:W-:Y:S01]  /*48ef0*/  PRMT R153, R14, 0x7610, R153 ;  /* 0x000076100e997816 */ /* 0x000fe20000000099 */
[----:B------:R-:W-:Y:S01]  /*48f00*/  @P4 IMAD.MOV.U32 R14, RZ, RZ, R154 ;  /* 0x000000ffff0e4224 */ /* 0x000fe200078e009a */
[----:B-1----:R-:W-:Y:S01]  /*48f10*/  F2FP.F16.F32.PACK_AB R152, RZ, R160 ;  /* 0x000000a0ff98723e */ /* 0x002fe200000000ff */
[----:B------:R-:W2:Y:S01]  /*48f20*/  LDL.LU R159, [R1+0x4d0] ;  /* 0x0004d000019f7983 */ /* 0x000ea20000300800 */
[----:B------:R-:W-:-:S03]  /*48f30*/  ISETP.GT.AND P1, PT, R0, 0x188, P1 ;  /* 0x000001880000780c */ /* 0x000fc60000f24270 */
[----:B------:R1:W-:Y:S01]  /*48f40*/  @P4 STG.E.U16 desc[UR36][R14.64+0x1f0], R153 ;  /* 0x0001f0990e004986 */ /* 0x0003e2000c101524 */
[----:B0-----:R-:W-:-:S03]  /*48f50*/  F2FP.F16.F32.PACK_AB R19, RZ, R162 ;  /* 0x000000a2ff13723e */ /* 0x001fc600000000ff */
[----:B------:R-:W3:Y:S04]  /*48f60*/  LDL.LU R161, [R1+0x4cc] ;  /* 0x0004cc0001a17983 */ /* 0x000ee80000300800 */
[----:B------:R-:W4:Y:S01]  /*48f70*/  LDL.LU R160, [R1+0x4c8] ;  /* 0x0004c80001a07983 */ /* 0x000f220000300800 */
[----:B-1----:R-:W-:-:S03]  /*48f80*/  @P0 IMAD.MOV.U32 R14, RZ, RZ, R154 ;  /* 0x000000ffff0e0224 */ /* 0x002fc600078e009a */
[----:B------:R-:W5:Y:S04]  /*48f90*/  LDL.LU R162, [R1+0x4c4] ;  /* 0x0004c40001a27983 */ /* 0x000f680000300800 */
[----:B------:R0:W-:Y:S04]  /*48fa0*/  @P0 STG.E.U16 desc[UR36][R14.64+0x1f2], R152 ;  /* 0x0001f2980e000986 */ /* 0x0001e8000c101524 */
[----:B------:R1:W-:Y:S01]  /*48fb0*/  @P2 STG.E.U16 desc[UR36][R12.64+0x1f0], R19 ;  /* 0x0001f0130c002986 */ /* 0x0003e2000c101524 */
[----:B0-----:R-:W-:-:S03]  /*48fc0*/  F2FP.F16.F32.PACK_AB R14, RZ, R163 ;  /* 0x000000a3ff0e723e */ /* 0x001fc600000000ff */
[----:B------:R-:W2:Y:S01]  /*48fd0*/  LDL.LU R15, [R1+0x400] ;  /* 0x00040000010f7983 */ /* 0x000ea20000300800 */
[----:B------:R-:W-:-:S03]  /*48fe0*/  PRMT R153, R14, 0x7610, R153 ;  /* 0x000076100e997816 */ /* 0x000fc60000000099 */
[----:B------:R-:W3:Y:S04]  /*48ff0*/  LDL.LU R152, [R1+0x408] ;  /* 0x0004080001987983 */ /* 0x000ee80000300800 */
[----:B-1----:R-:W4:Y:S04]  /*49000*/  LDL.LU R19, [R1+0x404] ;  /* 0x0004040001137983 */ /* 0x002f280000300800 */
[----:B------:R-:W5:Y:S04]  /*49010*/  LDL.LU R163, [R1+0x4c0] ;  /* 0x0004c00001a37983 */ /* 0x000f680000300800 */
[----:B------:R0:W-:Y:S04]  /*49020*/  @P1 STG.E.U16 desc[UR36][R12.64+0x1f2], R153 ;  /* 0x0001f2990c001986 */ /* 0x0001e8000c101524 */
[----:B0-----:R-:W5:Y:S01]  /*49030*/  LDL.LU R13, [R1+0x40c] ;  /* 0x00040c00010d7983 */ /* 0x001f620000300800 */
[----:B------:R-:W-:-:S02]  /*49040*/  ISETP.GT.AND P6, PT, R3, 0x100, PT ;  /* 0x000001000300780c */ /* 0x000fc40003fc4270 */
[----:B------:R-:W-:Y:S01]  /*49050*/  ISETP.GT.AND P5, PT, R3, 0x101, PT ;  /* 0x000001010300780c */ /* 0x000fe20003fa4270 */
[----:B------:R-:W5:Y:S01]  /*49060*/  LDL.LU R153, [R1+0x4bc] ;  /* 0x0004bc0001997983 */ /* 0x000f620000300800 */
[C---:B------:R-:W-:Y:S02]  /*49070*/  ISETP.GT.AND P2, PT, R0.reuse, RZ, P6 ;  /* 0x000000ff0000720c */ /* 0x040fe40003744270 */
[C---:B------:R-:W-:Y:S02]  /*49080*/  ISETP.GT.AND P3, PT, R0.reuse, RZ, P5 ;  /* 0x000000ff0000720c */ /* 0x040fe40002f64270 */
[C---:B------:R-:W-:Y:S02]  /*49090*/  ISETP.GT.AND P4, PT, R0.reuse, 0x8, P6 ;  /* 0x000000080000780c */ /* 0x040fe40003784270 */
[----:B------:R-:W-:Y:S01]  /*490a0*/  ISETP.GT.AND P0, PT, R0, 0x8, P5 ;  /* 0x000000080000780c */ /* 0x000fe20002f04270 */
[-C--:B--2---:R-:W-:Y:S01]  /*490b0*/  FMUL R15, R15, R2.reuse ;  /* 0x000000020f0f7220 */ /* 0x084fe20000400000 */
[----:B---3--:R-:W-:-:S04]  /*490c0*/  FMUL R152, R152, R2 ;  /* 0x0000000298987220 */ /* 0x008fc80000400000 */
[----:B------:R-:W-:Y:S01]  /*490d0*/  F2FP.F16.F32.PACK_AB R15, RZ, R15 ;  /* 0x0000000fff0f723e */ /* 0x000fe200000000ff */
[----:B----4-:R-:W-:Y:S01]  /*490e0*/  FMUL R19, R19, R2 ;  /* 0x0000000213137220 */ /* 0x010fe20000400000 */
[----:B------:R-:W-:Y:S02]  /*490f0*/  F2FP.F16.F32.PACK_AB R12, RZ, R152 ;  /* 0x00000098ff0c723e */ /* 0x000fe400000000ff */
[----:B------:R-:W2:Y:S02]  /*49100*/  LDL.LU R152, [R1+0x4b8] ;  /* 0x0004b80001987983 */ /* 0x000ea40000300800 */
[----:B------:R-:W-:Y:S02]  /*49110*/  F2FP.F16.F32.PACK_AB R14, RZ, R19 ;  /* 0x00000013ff0e723e */ /* 0x000fe400000000ff */
[----:B------:R-:W-:Y:S02]  /*49120*/  PRMT R19, R15, 0x7610, R19 ;  /* 0x000076100f137816 */ /* 0x000fe40000000013 */
[----:B------:R-:W-:Y:S01]  /*49130*/  PRMT R15, R12, 0x7610, R15 ;  /* 0x000076100c0f7816 */ /* 0x000fe2000000000f */
[----:B------:R0:W-:Y:S01]  /*49140*/  @P3 STG.E.U16 desc[UR36][R10.64+0x202], R14 ;  /* 0x0002020e0a003986 */ /* 0x0001e2000c101524 */
[----:B-----5:R-:W-:-:S03]  /*49150*/  FMUL R13, R13, R2 ;  /* 0x000000020d0d7220 */ /* 0x020fc60000400000 */
[----:B------:R1:W-:Y:S02]  /*49160*/  @P2 STG.E.U16 desc[UR36][R10.64+0x200], R19 ;  /* 0x000200130a002986 */ /* 0x0003e4000c101524 */
[----:B------:R-:W-:-:S04]  /*49170*/  F2FP.F16.F32.PACK_AB R12, RZ, R13 ;  /* 0x0000000dff0c723e */ /* 0x000fc800000000ff */
[----:B0-----:R-:W-:Y:S01]  /*49180*/  PRMT R14, R12, 0x7610, R14 ;  /* 0x000076100c0e7816 */ /* 0x001fe2000000000e */
[----:B-1----:R-:W3:Y:S04]  /*49190*/  LDL.LU R19, [R1+0x4b4] ;  /* 0x0004b40001137983 */ /* 0x002ee80000300800 */
[----:B------:R-:W4:Y:S04]  /*491a0*/  LDL.LU R13, [R1+0x410] ;  /* 0x00041000010d7983 */ /* 0x000f280000300800 */
[----:B------:R-:W5:Y:S04]  /*491b0*/  LDL.LU R12, [R1+0x414] ;  /* 0x00041400010c7983 */ /* 0x000f680000300800 */
[----:B------:R-:W-:Y:S04]  /*491c0*/  @P4 STG.E.U16 desc[UR36][R6.64+0x200], R15 ;  /* 0x0002000f06004986 */ /* 0x000fe8000c101524 */
[----:B------:R0:W-:Y:S04]  /*491d0*/  @P0 STG.E.U16 desc[UR36][R6.64+0x202], R14 ;  /* 0x0002020e06000986 */ /* 0x0001e8000c101524 */
[----:B0-----:R-:W2:Y:S01]  /*491e0*/  LDL.LU R14, [R1+0x418] ;  /* 0x00041800010e7983 */ /* 0x001ea20000300800 */
[----:B------:R-:W-:-:S02]  /*491f0*/  ISETP.GT.AND P6, PT, R3, 0x108, PT ;  /* 0x000001080300780c */ /* 0x000fc40003fc4270 */
[----:B------:R-:W-:Y:S02]  /*49200*/  ISETP.GT.AND P5, PT, R3, 0x109, PT ;  /* 0x000001090300780c */ /* 0x000fe40003fa4270 */
[C---:B------:R-:W-:Y:S02]  /*49210*/  ISETP.GT.AND P1, PT, R0.reuse, RZ, P6 ;  /* 0x000000ff0000720c */ /* 0x040fe40003724270 */
[C---:B------:R-:W-:Y:S02]  /*49220*/  ISETP.GT.AND P2, PT, R0.reuse, RZ, P5 ;  /* 0x000000ff0000720c */ /* 0x040fe40002f44270 */
[----:B------:R-:W-:Y:S01]  /*49230*/  ISETP.GT.AND P0, PT, R0, 0x8, P6 ;  /* 0x000000080000780c */ /* 0x000fe20003704270 */
[-C--:B----4-:R-:W-:Y:S01]  /*49240*/  FMUL R13, R13, R2.reuse ;  /* 0x000000020d0d7220 */ /* 0x090fe20000400000 */
[----:B-----5:R-:W-:-:S04]  /*49250*/  FMUL R12, R12, R2 ;  /* 0x000000020c0c7220 */ /* 0x020fc80000400000 */
[----:B------:R-:W-:Y:S02]  /*49260*/  F2FP.F16.F32.PACK_AB R13, RZ, R13 ;  /* 0x0000000dff0d723e */ /* 0x000fe400000000ff */
[----:B------:R-:W-:Y:S02]  /*49270*/  F2FP.F16.F32.PACK_AB R12, RZ, R12 ;  /* 0x0000000cff0c723e */ /* 0x000fe400000000ff */
[----:B------:R-:W-:Y:S02]  /*49280*/  PRMT R15, R13, 0x7610, R15 ;  /* 0x000076100d0f7816 */ /* 0x000fe4000000000f */
[----:B------:R-:W-:-:S03]  /*49290*/  PRMT R13, R12, 0x7610, R13 ;  /* 0x000076100c0d7816 */ /* 0x000fc6000000000d */
[----:B------:R0:W-:Y:S01]  /*492a0*/  @P1 STG.E.U16 desc[UR36][R10.64+0x210], R15 ;  /* 0x0002100f0a001986 */ /* 0x0001e2000c101524 */
[----:B--2---:R-:W-:-:S03]  /*492b0*/  FMUL R14, R14, R2 ;  /* 0x000000020e0e7220 */ /* 0x004fc60000400000 */
[----:B------:R1:W-:Y:S02]  /*492c0*/  @P2 STG.E.U16 desc[UR36][R10.64+0x212], R13 ;  /* 0x0002120d0a002986 */ /* 0x0003e4000c101524 */
[----:B------:R-:W-:Y:S02]  /*492d0*/  F2FP.F16.F32.PACK_AB R12, RZ, R14 ;  /* 0x0000000eff0c723e */ /* 0x000fe400000000ff */
[----:B0-----:R-:W2:Y:S04]  /*492e0*/  LDL.LU R15, [R1+0x430] ;  /* 0x00043000010f7983 */ /* 0x001ea80000300800 */
[----:B------:R0:W-:Y:S04]  /*492f0*/  @P0 STG.E.U16 desc[UR36][R6.64+0x210], R12 ;  /* 0x0002100c06000986 */ /* 0x0001e8000c101524 */
[----:B-1----:R-:W4:Y:S04]  /*49300*/  LDL.LU R13, [R1+0x41c] ;  /* 0x00041c00010d7983 */ /* 0x002f280000300800 */
[----:B0-----:R-:W5:Y:S01]  /*49310*/  LDL.LU R12, [R1+0x420] ;  /* 0x00042000010c7983 */ /* 0x001f620000300800 */
[-C--:B----4-:R-:W-:Y:S01]  /*49320*/  FMUL R13, R13, R2.reuse ;  /* 0x000000020d0d7220 */ /* 0x090fe20000400000 */
[----:B-----5:R-:W-:-:S04]  /*49330*/  FMUL R12, R12, R2 ;  /* 0x000000020c0c7220 */ /* 0x020fc80000400000 */
[----:B------:R-:W-:Y:S02]  /*49340*/  F2FP.F16.F32.PACK_AB R13, RZ, R13 ;  /* 0x0000000dff0d723e */ /* 0x000fe400000000ff */
[----:B------:R-:W-:Y:S02]  /*49350*/  F2FP.F16.F32.PACK_AB R12, RZ, R12 ;  /* 0x0000000cff0c723e */ /* 0x000fe400000000ff */
[----:B------:R-:W-:Y:S02]  /*49360*/  PRMT R14, R13, 0x7610, R14 ;  /* 0x000076100d0e7816 */ /* 0x000fe4000000000e */
[----:B------:R-:W-:Y:S02]  /*49370*/  PRMT R13, R12, 0x7610, R13 ;  /* 0x000076100c0d7816 */ /* 0x000fe4000000000d */
[----:B------:R-:W4:Y:S01]  /*49380*/  LDL.LU R12, [R1+0x424] ;  /* 0x00042400010c7983 */ /* 0x000f220000300800 */
[----:B------:R-:W-:Y:S02]  /*49390*/  ISETP.GT.AND P3, PT, R3, 0x110, PT ;  /* 0x000001100300780c */ /* 0x000fe40003f64270 */
[----:B------:R-:W-:-:S02]  /*493a0*/  ISETP.GT.AND P1, PT, R0, 0x8, P5 ;  /* 0x000000080000780c */ /* 0x000fc40002f24270 */
[----:B------:R-:W-:Y:S02]  /*493b0*/  ISETP.GT.AND P0, PT, R0, RZ, P3 ;  /* 0x000000ff0000720c */ /* 0x000fe40001f04270 */
[----:B------:R-:W-:-:S09]  /*493c0*/  ISETP.GT.AND P2, PT, R3, 0x111, PT ;  /* 0x000001110300780c */ /* 0x000fd20003f44270 */
[----:B------:R-:W-:Y:S04]  /*493d0*/  @P1 STG.E.U16 desc[UR36][R6.64+0x212], R14 ;  /* 0x0002120e06001986 */ /* 0x000fe8000c101524 */
[----:B------:R0:W-:Y:S01]  /*493e0*/  @P0 STG.E.U16 desc[UR36][R10.64+0x220], R13 ;  /* 0x0002200d0a000986 */ /* 0x0001e2000c101524 */
[----:B------:R-:W-:Y:S01]  /*493f0*/  ISETP.GT.AND P0, PT, R0, RZ, P2 ;  /* 0x000000ff0000720c */ /* 0x000fe20001704270 */
[----:B----4-:R-:W-:-:S05]  /*49400*/  FMUL R12, R12, R2 ;  /* 0x000000020c0c7220 */ /* 0x010fca0000400000 */
[----:B------:R-:W-:-:S04]  /*49410*/  F2FP.F16.F32.PACK_AB R12, RZ, R12 ;  /* 0x0000000cff0c723e */ /* 0x000fc800000000ff */
[----:B0-----:R-:W-:Y:S02]  /*49420*/  PRMT R13, R12, 0x7610, R13 ;  /* 0x000076100c0d7816 */ /* 0x001fe4000000000d */
[----:B------:R-:W4:Y:S04]  /*49430*/  LDL.LU R12, [R1+0x428] ;  /* 0x00042800010c7983 */ /* 0x000f280000300800 */
[----:B------:R0:W-:Y:S04]  /*49440*/  @P0 STG.E.U16 desc[UR36][R10.64+0x222], R13 ;  /* 0x0002220d0a000986 */ /* 0x0001e8000c101524 */
[----:B0-----:R-:W5:Y:S01]  /*49450*/  LDL.LU R13, [R1+0x42c] ;  /* 0x00042c00010d7983 */ /* 0x001f620000300800 */
[----:B------:R-:W-:Y:S01]  /*49460*/  ISETP.GT.AND P0, PT, R0, 0x8, P3 ;  /* 0x000000080000780c */ /* 0x000fe20001f04270 */
[----:B----4-:R-:W-:-:S05]  /*49470*/  FMUL R12, R12, R2 ;  /* 0x000000020c0c7220 */ /* 0x010fca0000400000 */
[----:B------:R-:W-:-:S07]  /*49480*/  F2FP.F16.F32.PACK_AB R12, RZ, R12 ;  /* 0x0000000cff0c723e */ /* 0x000fce00000000ff */
[----:B------:R5:W-:Y:S01]  /*49490*/  @P0 STG.E.U16 desc[UR36][R6.64+0x220], R12 ;  /* 0x0002200c06000986 */ /* 0x000be2000c101524 */
[----:B------:R-:W-:Y:S01]  /*494a0*/  ISETP.GT.AND P0, PT, R0, 0x8, P2 ;  /* 0x000000080000780c */ /* 0x000fe20001704270 */
[----:B-----5:R-:W-:-:S05]  /*494b0*/  FMUL R12, R13, R2 ;  /* 0x000000020d0c7220 */ /* 0x020fca0000400000 */
[----:B------:R-:W-:-:S04]  /*494c0*/  F2FP.F16.F32.PACK_AB R12, RZ, R12 ;  /* 0x0000000cff0c723e */ /* 0x000fc800000000ff */
[----:B------:R-:W-:Y:S01]  /*494d0*/  PRMT R14, R12, 0x7610, R14 ;  /* 0x000076100c0e7816 */ /* 0x000fe2000000000e */
[----:B------:R-:W-:Y:S01]  /*494e0*/  VIADD R13, R155, UR10 ;  /* 0x0000000a9b0d7c36 */ /* 0x000fe20008000000 */
[----:B------:R-:W-:-:S03]  /*494f0*/  ISETP.GT.AND P2, PT, R3, 0x118, PT ;  /* 0x000001180300780c */ /* 0x000fc60003f44270 */
[----:B------:R0:W-:Y:S01]  /*49500*/  @P0 STG.E.U16 desc[UR36][R6.64+0x222], R14 ;  /* 0x0002220e06000986 */ /* 0x0001e2000c101524 */
[----:B--2---:R-:W-:Y:S01]  /*49510*/  FMUL R12, R15, R2 ;  /* 0x000000020f0c7220 */ /* 0x004fe20000400000 */
[----:B0-----:R-:W-:-:S04]  /*49520*/  IADD3 R14, P0, R154, UR5, RZ ;  /* 0x000000059a0e7c10 */ /* 0x001fc8000ff1e0ff */
[----:B------:R-:W-:Y:S02]  /*49530*/  IADD3.X R15, R13, UR4, RZ, P0, !PT ;  /* 0x000000040d0f7c10 */ /* 0x000fe400087fe4ff */
[----:B------:R-:W-:Y:S02]  /*49540*/  ISETP.GT.AND P0, PT, R0, RZ, P2 ;  /* 0x000000ff0000720c */ /* 0x000fe40001704270 */
[----:B------:R-:W-:-:S11]  /*49550*/  F2FP.F16.F32.PACK_AB R12, RZ, R12 ;  /* 0x0000000cff0c723e */ /* 0x000fd600000000ff */
[----:B------:R0:W-:Y:S04]  /*49560*/  @P0 STG.E.U16 desc[UR36][R10.64+0x230], R12 ;  /* 0x0002300c0a000986 */ /* 0x0001e8000c101524 */
[----:B0-----:R-:W2:Y:S01]  /*49570*/  LDL.LU R12, [R1+0x434] ;  /* 0x00043400010c7983 */ /* 0x001ea20000300800 */
[----:B------:R-:W-:-:S04]  /*49580*/  ISETP.GT.AND P1, PT, R3, 0x119, PT ;  /* 0x000001190300780c */ /* 0x000fc80003f24270 */
[----:B------:R-:W-:Y:S01]  /*49590*/  ISETP.GT.AND P0, PT, R0, RZ, P1 ;  /* 0x000000ff0000720c */ /* 0x000fe20000f04270 */
        /* <DEDUP_REMOVED lines=169> */
[----:B------:R-:W-:Y:S02]  /*4a030*/  ISETP.GT.AND P0, PT, R0, RZ, P2 ;  /* 0x000000ff0000720c */ /* 0x000fe40001704270 */
[----:B------:R-:W-:Y:S01]  /*4a040*/  ISETP.GT.AND P1, PT, R3, 0x159, PT ;  /* 0x000001590300780c */ /* 0x000fe20003f24270 */
[----:B--2---:R-:W-:-:S05]  /*4a050*/  FMUL R12, R12, R2 ;  /* 0x000000020c0c7220 */ /* 0x004fca0000400000 */
[----:B------:R-:W-:-:S05]  /*4a060*/  F2FP.F16.F32.PACK_AB R12, RZ, R12 ;  /* 0x0000000cff0c723e */ /* 0x000fca00000000ff */
[----:B------:R3:W-:Y:S01]  /*4a070*/  @P0 STG.E.U16 desc[UR36][R10.64+0x2b0], R12 ;  /* 0x0002b00c0a000986 */ /* 0x0007e2000c101524 */
[----:B------:R-:W-:Y:S01]  /*4a080*/  ISETP.GT.AND P0, PT, R0, RZ, P1 ;  /* 0x000000ff0000720c */ /* 0x000fe20000f04270 */
[----:B---3--:R-:W-:-:S05]  /*4a090*/  FMUL R12, R19, R2 ;  /* 0x00000002130c7220 */ /* 0x008fca0000400000 */
[----:B------:R-:W-:-:S07]  /*4a0a0*/  F2FP.F16.F32.PACK_AB R12, RZ, R12 ;  /* 0x0000000cff0c723e */ /* 0x000fce00000000ff */
[----:B------:R0:W-:Y:S01]  /*4a0b0*/  @P0 STG.E.U16 desc[UR36][R10.64+0x2b2], R12 ;  /* 0x0002b20c0a000986 */ /* 0x0001e2000c101524 */
[----:B------:R-:W-:Y:S01]  /*4a0c0*/  ISETP.GT.AND P0, PT, R0, 0x8, P2 ;  /* 0x000000080000780c */ /* 0x000fe20001704270 */
[----:B0-----:R-:W-:-:S05]  /*4a0d0*/  FMUL R12, R152, R2 ;  /* 0x00000002980c7220 */ /* 0x001fca0000400000 */
[----:B------:R-:W-:-:S07]  /*4a0e0*/  F2FP.F16.F32.PACK_AB R12, RZ, R12 ;  /* 0x0000000cff0c723e */ /* 0x000fce00000000ff */
[----:B------:R0:W-:Y:S01]  /*4a0f0*/  @P0 STG.E.U16 desc[UR36][R6.64+0x2b0], R12 ;  /* 0x0002b00c06000986 */ /* 0x0001e2000c101524 */
[----:B------:R-:W-:Y:S02]  /*4a100*/  ISETP.GT.AND P0, PT, R0, 0x8, P1 ;  /* 0x000000080000780c */ /* 0x000fe40000f04270 */
[----:B------:R-:W-:Y:S01]  /*4a110*/  ISETP.GT.AND P2, PT, R3, 0x160, PT ;  /* 0x000001600300780c */ /* 0x000fe20003f44270 */
[----:B0-----:R-:W-:-:S05]  /*4a120*/  FMUL R12, R153, R2 ;  /* 0x00000002990c7220 */ /* 0x001fca0000400000 */
[----:B------:R-:W-:-:S05]  /*4a130*/  F2FP.F16.F32.PACK_AB R12, RZ, R12 ;  /* 0x0000000cff0c723e */ /* 0x000fca00000000ff */
        /* <DEDUP_REMOVED lines=428> */
[----:B------:R-:W5:Y:S01]  /*4bc00*/  LDL.LU R177, [R1+0x3cc] ;  /* 0x0003cc0001b17983 */ /* 0x000f620000300800 */
[----:B0-----:R-:W-:-:S03]  /*4bc10*/  FMUL R10, R165, R2 ;  /* 0x00000002a50a7220 */ /* 0x001fc60000400000 */
        /* <DEDUP_REMOVED lines=15> */
[----:B------:R-:W-:-:S03]  /*4bd10*/  ISETP.GT.AND P6, PT, R3, 0x100, PT ;  /* 0x000001000300780c */ /* 0x000fc60003fc4270 */
[----:B------:R-:W3:Y:S01]  /*4bd20*/  LDL.LU R7, [R1+0x2ac] ;  /* 0x0002ac0001077983 */ /* 0x000ee20000300800 */
        /* <DEDUP_REMOVED lines=258> */
[----:B---3--:R-:W-:Y:S02]  /*4cd50*/  FMUL R6, R7, R2 ;  /* 0x0000000207067220 */ /* 0x008fe40000400000 */
[----:B------:R-:W2:Y:S03]  /*4cd60*/  LDL.LU R7, [R1+0x9c] ;  /* 0x00009c0001077983 */ /* 0x000ea60000300800 */
[----:B------:R-:W-:-:S07]  /*4cd70*/  F2FP.F16.F32.PACK_AB R6, RZ, R6 ;  /* 0x00000006ff06723e */ /* 0x000fce00000000ff */
[----:B------:R0:W-:Y:S01]  /*4cd80*/  @P6 STG.E.U16 desc[UR36][R22.64+0x2a2], R6 ;  /* 0x0002a20616006986 */ /* 0x0001e2000c101524 */
[----:B------:R-:W-:-:S04]  /*4cd90*/  ISETP.GT.AND P6, PT, R3, 0x158, PT ;  /* 0x000001580300780c */ /* 0x000fc80003fc4270 */
[----:B------:R-:W-:Y:S01]  /*4cda0*/  ISETP.GT.AND P6, PT, R0, 0x80, P6 ;  /* 0x000000800000780c */ /* 0x000fe200037c4270 */
[----:B0-----:R-:W-:Y:S02]  /*4cdb0*/  FMUL R6, R11, R2 ;  /* 0x000000020b067220 */ /* 0x001fe40000400000 */
[----:B------:R-:W3:Y:S03]  /*4cdc0*/  LDL.LU R11, [R1+0xb0] ;  /* 0x0000b000010b7983 */ /* 0x000ee60000300800 */
        /* <DEDUP_REMOVED lines=10> */
[----:B----4-:R-:W-:Y:S02]  /*4ce70*/  FMUL R6, R152, R2 ;  /* 0x0000000298067220 */ /* 0x010fe40000400000 */
[----:B------:R-:W4:Y:S03]  /*4ce80*/  LDL.LU R152, [R1+0xb8] ;  /* 0x0000b80001987983 */ /* 0x000f260000300800 */
[----:B------:R-:W-:-:S07]  /*4ce90*/  F2FP.F16.F32.PACK_AB R6, RZ, R6 ;  /* 0x00000006ff06723e */ /* 0x000fce00000000ff */
[----:B------:R5:W-:Y:S01]  /*4cea0*/  @P6 STG.E.U16 desc[UR36][R22.64+0x2b0], R6 ;  /* 0x0002b00616006986 */ /* 0x000be2000c101524 */
[----:B------:R-:W-:-:S04]  /*4ceb0*/  ISETP.GT.AND P6, PT, R3, 0x159, PT ;  /* 0x000001590300780c */ /* 0x000fc80003fc4270 */
[----:B------:R-:W-:Y:S01]  /*4cec0*/  ISETP.GT.AND P6, PT, R0, 0x88, P6 ;  /* 0x000000880000780c */ /* 0x000fe200037c4270 */
[----:B-----5:R-:W-:Y:S02]  /*4ced0*/  FMUL R6, R153, R2 ;  /* 0x0000000299067220 */ /* 0x020fe40000400000 */
[----:B------:R-:W5:Y:S03]  /*4cee0*/  LDL.LU R153, [R1+0xbc] ;  /* 0x0000bc0001997983 */ /* 0x000f660000300800 */
[----:B------:R-:W-:-:S07]  /*4cef0*/  F2FP.F16.F32.PACK_AB R6, RZ, R6 ;  /* 0x00000006ff06723e */ /* 0x000fce00000000ff */
[----:B------:R0:W-:Y:S01]  /*4cf00*/  @P6 STG.E.U16 desc[UR36][R22.64+0x2b2], R6 ;  /* 0x0002b20616006986 */ /* 0x0001e2000c101524 */
[----:B------:R-:W-:-:S04]  /*4cf10*/  ISETP.GT.AND P6, PT, R3, 0x160, PT ;  /* 0x000001600300780c */ /* 0x000fc80003fc4270 */
[----:B------:R-:W-:Y:S01]  /*4cf20*/  ISETP.GT.AND P6, PT, R0, 0x80, P6 ;  /* 0x000000800000780c */ /* 0x000fe200037c4270 */
[----:B0-----:R-:W-:Y:S02]  /*4cf30*/  FMUL R6, R163, R2 ;  /* 0x00000002a3067220 */ /* 0x001fe40000400000 */
        /* <DEDUP_REMOVED lines=464> */
[----:B------:R0:W-:Y:S04]  /*4ec40*/  @P6 STG.E.U16 desc[UR36][R22.64+0x3f2], R6 ;  /* 0x0003f20616006986 */ /* 0x0001e8000c101524 */
[----:B0-----:R-:W2:Y:S01]  /*4ec50*/  LDL.LU R6, [R1] ;  /* 0x0000000001067983 */ /* 0x001ea20000300800 */
[----:B------:R-:W-:-:S03]  /*4ec60*/  ISETP.GT.AND P6, PT, R3, 0x100, PT ;  /* 0x000001000300780c */ /* 0x000fc60003fc4270 */
[----:B------:R-:W3:Y:S01]  /*4ec70*/  LDL.LU R22, [R1+0xa8] ;  /* 0x0000a80001167983 */ /* 0x000ee20000300800 */
[----:B------:R-:W-:-:S03]  /*4ec80*/  ISETP.GT.AND P6, PT, R0, 0x100, P6 ;  /* 0x000001000000780c */ /* 0x000fc600037c4270 */
[----:B------:R-:W4:Y:S01]  /*4ec90*/  LDL.LU R23, [R1+0xac] ;  /* 0x0000ac0001177983 */ /* 0x000f220000300800 */
[----:B--2---:R-:W-:-:S05]  /*4eca0*/  FMUL R6, R6, R2 ;  /* 0x0000000206067220 */ /* 0x004fca0000400000 */
[----:B------:R-:W-:-:S05]  /*4ecb0*/  F2FP.F16.F32.PACK_AB R6, RZ, R6 ;  /* 0x00000006ff06723e */ /* 0x000fca00000000ff */
        /* <DEDUP_REMOVED lines=226> */
[----:B------:R-:W-:-:S05]  /*4fae0*/  FMUL R7, R7, R2 ;  /* 0x0000000207077220 */ /* 0x000fca0000400000 */
[----:B------:R-:W-:-:S04]  /*4faf0*/  F2FP.F16.F32.PACK_AB R7, RZ, R7 ;  /* 0x00000007ff07723e */ /* 0x000fc800000000ff */
[----:B------:R-:W-:Y:S01]  /*4fb00*/  PRMT R10, R7, 0x7610, R10 ;  /* 0x00007610070a7816 */ /* 0x000fe2000000000a */
[----:B--2---:R-:W-:-:S05]  /*4fb10*/  FMUL R6, R6, R2 ;  /* 0x0000000206067220 */ /* 0x004fca0000400000 */
[----:B------:R-:W-:-:S05]  /*4fb20*/  F2FP.F16.F32.PACK_AB R6, RZ, R6 ;  /* 0x00000006ff06723e */ /* 0x000fca00000000ff */
[----:B------:R0:W-:Y:S04]  /*4fb30*/  @P6 STG.E.U16 desc[UR36][R20.64+0x290], R6 ;  /* 0x0002900614006986 */ /* 0x0001e8000c101524 */
[----:B0-----:R-:W2:Y:S04]  /*4fb40*/  LDL.LU R6, [R1+0xa4] ;  /* 0x0000a40001067983 */ /* 0x001ea80000300800 */
[----:B------:R-:W5:Y:S01]  /*4fb50*/  LDL.LU R7, [R1+0xa0] ;  /* 0x0000a00001077983 */ /* 0x000f620000300800 */
[----:B------:R-:W-:-:S04]  /*4fb60*/  ISETP.GT.AND P6, PT, R3, 0x149, PT ;  /* 0x000001490300780c */ /* 0x000fc80003fc4270 */
[----:B------:R-:W-:-:S13]  /*4fb70*/  ISETP.GT.AND P6, PT, R0, 0x108, P6 ;  /* 0x000001080000780c */ /* 0x000fda00037c4270 */
[----:B------:R0:W-:Y:S01]  /*4fb80*/  @P6 STG.E.U16 desc[UR36][R20.64+0x292], R10 ;  /* 0x0002920a14006986 */ /* 0x0001e2000c101524 */
[----:B------:R-:W-:-:S04]  /*4fb90*/  ISETP.GT.AND P6, PT, R3, 0x150, PT ;  /* 0x000001500300780c */ /* 0x000fc80003fc4270 */
[----:B------:R-:W-:Y:S01]  /*4fba0*/  ISETP.GT.AND P6, PT, R0, 0x100, P6 ;  /* 0x000001000000780c */ /* 0x000fe200037c4270 */
[----:B-----5:R-:W-:-:S05]  /*4fbb0*/  FMUL R7, R7, R2 ;  /* 0x0000000207077220 */ /* 0x020fca0000400000 */
[----:B------:R-:W-:Y:S01]  /*4fbc0*/  F2FP.F16.F32.PACK_AB R7, RZ, R7 ;  /* 0x00000007ff07723e */ /* 0x000fe200000000ff */
[----:B--2---:R-:W-:-:S06]  /*4fbd0*/  FMUL R6, R6, R2 ;  /* 0x0000000206067220 */ /* 0x004fcc0000400000 */
[----:B------:R1:W-:Y:S01]  /*4fbe0*/  @P6 STG.E.U16 desc[UR36][R4.64+0x2a0], R7 ;  /* 0x0002a00704006986 */ /* 0x0003e2000c101524 */
[----:B------:R-:W-:-:S04]  /*4fbf0*/  ISETP.GT.AND P6, PT, R3, 0x151, PT ;  /* 0x000001510300780c */ /* 0x000fc80003fc4270 */
[----:B------:R-:W-:Y:S02]  /*4fc00*/  ISETP.GT.AND P6, PT, R0, 0x100, P6 ;  /* 0x000001000000780c */ /* 0x000fe400037c4270 */
[----:B------:R-:W-:-:S04]  /*4fc10*/  F2FP.F16.F32.PACK_AB R6, RZ, R6 ;  /* 0x00000006ff06723e */ /* 0x000fc800000000ff */
[----:B------:R-:W-:Y:S01]  /*4fc20*/  PRMT R8, R6, 0x7610, R8 ;  /* 0x0000761006087816 */ /* 0x000fe20000000008 */
[----:B---3--:R-:W-:-:S06]  /*4fc30*/  FMUL R6, R22, R2 ;  /* 0x0000000216067220 */ /* 0x008fcc0000400000 */
[----:B------:R2:W-:Y:S01]  /*4fc40*/  @P6 STG.E.U16 desc[UR36][R4.64+0x2a2], R8 ;  /* 0x0002a20804006986 */ /* 0x0005e2000c101524 */
[----:B------:R-:W-:-:S04]  /*4fc50*/  ISETP.GT.AND P6, PT, R3, 0x150, PT ;  /* 0x000001500300780c */ /* 0x000fc80003fc4270 */
[----:B------:R-:W-:Y:S02]  /*4fc60*/  ISETP.GT.AND P6, PT, R0, 0x108, P6 ;  /* 0x000001080000780c */ /* 0x000fe400037c4270 */
[----:B------:R-:W-:-:S04]  /*4fc70*/  F2FP.F16.F32.PACK_AB R6, RZ, R6 ;  /* 0x00000006ff06723e */ /* 0x000fc800000000ff */
[----:B0-----:R-:W-:Y:S01]  /*4fc80*/  PRMT R10, R6, 0x7610, R10 ;  /* 0x00007610060a7816 */ /* 0x001fe2000000000a */
[----:B----4-:R-:W-:-:S06]  /*4fc90*/  FMUL R6, R23, R2 ;  /* 0x0000000217067220 */ /* 0x010fcc0000400000 */
[----:B------:R0:W-:Y:S01]  /*4fca0*/  @P6 STG.E.U16 desc[UR36][R20.64+0x2a0], R10 ;  /* 0x0002a00a14006986 */ /* 0x0001e2000c101524 */
[----:B------:R-:W-:-:S04]  /*4fcb0*/  ISETP.GT.AND P6, PT, R3, 0x151, PT ;  /* 0x000001510300780c */ /* 0x000fc80003fc4270 */
[----:B------:R-:W-:Y:S02]  /*4fcc0*/  ISETP.GT.AND P6, PT, R0, 0x108, P6 ;  /* 0x000001080000780c */ /* 0x000fe400037c4270 */
[----:B------:R-:W-:-:S04]  /*4fcd0*/  F2FP.F16.F32.PACK_AB R6, RZ, R6 ;  /* 0x00000006ff06723e */ /* 0x000fc800000000ff */
[----:B-1----:R-:W-:Y:S01]  /*4fce0*/  PRMT R7, R6, 0x7610, R7 ;  /* 0x0000761006077816 */ /* 0x002fe20000000007 */
[----:B------:R-:W-:-:S06]  /*4fcf0*/  FMUL R6, R11, R2 ;  /* 0x000000020b067220 */ /* 0x000fcc0000400000 */
[----:B------:R1:W-:Y:S01]  /*4fd00*/  @P6 STG.E.U16 desc[UR36][R20.64+0x2a2], R7 ;  /* 0x0002a20714006986 */ /* 0x0003e2000c101524 */
[----:B------:R-:W-:-:S04]  /*4fd10*/  ISETP.GT.AND P6, PT, R3, 0x158, PT ;  /* 0x000001580300780c */ /* 0x000fc80003fc4270 */
[----:B------:R-:W-:Y:S02]  /*4fd20*/  ISETP.GT.AND P6, PT, R0, 0x100, P6 ;  /* 0x000001000000780c */ /* 0x000fe400037c4270 */
[----:B------:R-:W-:-:S04]  /*4fd30*/  F2FP.F16.F32.PACK_AB R6, RZ, R6 ;  /* 0x00000006ff06723e */ /* 0x000fc800000000ff */
[----:B--2---:R-:W-:Y:S01]  /*4fd40*/  PRMT R8, R6, 0x7610, R8 ;  /* 0x0000761006087816 */ /* 0x004fe20000000008 */
[----:B------:R-:W-:-:S06]  /*4fd50*/  FMUL R6, R19, R2 ;  /* 0x0000000213067220 */ /* 0x000fcc0000400000 */
[----:B------:R2:W-:Y:S01]  /*4fd60*/  @P6 STG.E.U16 desc[UR36][R4.64+0x2b0], R8 ;  /* 0x0002b00804006986 */ /* 0x0005e2000c101524 */
[----:B------:R-:W-:-:S04]  /*4fd70*/  ISETP.GT.AND P6, PT, R3, 0x159, PT ;  /* 0x000001590300780c */ /* 0x000fc80003fc4270 */
[----:B------:R-:W-:Y:S02]  /*4fd80*/  ISETP.GT.AND P6, PT, R0, 0x100, P6 ;  /* 0x000001000000780c */ /* 0x000fe400037c4270 */
[----:B------:R-:W-:-:S04]  /*4fd90*/  F2FP.F16.F32.PACK_AB R6, RZ, R6 ;  /* 0x00000006ff06723e */ /* 0x000fc800000000ff */
[----:B------:R-:W-:Y:S01]  /*4fda0*/  PRMT R9, R6, 0x7610, R9 ;  /* 0x0000761006097816 */ /* 0x000fe20000000009 */
[----:B------:R-:W-:-:S06]  /*4fdb0*/  FMUL R6, R152, R2 ;  /* 0x0000000298067220 */ /* 0x000fcc0000400000 */
[----:B------:R3:W-:Y:S01]  /*4fdc0*/  @P6 STG.E.U16 desc[UR36][R4.64+0x2b2], R9 ;  /* 0x0002b20904006986 */ /* 0x0007e2000c101524 */
[----:B------:R-:W-:-:S04]  /*4fdd0*/  ISETP.GT.AND P6, PT, R3, 0x158, PT ;  /* 0x000001580300780c */ /* 0x000fc80003fc4270 */
[----:B------:R-:W-:Y:S02]  /*4fde0*/  ISETP.GT.AND P6, PT, R0, 0x108, P6 ;  /* 0x000001080000780c */ /* 0x000fe400037c4270 */
[----:B------:R-:W-:-:S04]  /*4fdf0*/  F2FP.F16.F32.PACK_AB R6, RZ, R6 ;  /* 0x00000006ff06723e */ /* 0x000fc800000000ff */
[----:B0-----:R-:W-:Y:S01]  /*4fe00*/  PRMT R10, R6, 0x7610, R10 ;  /* 0x00007610060a7816 */ /* 0x001fe2000000000a */
[----:B------:R-:W-:-:S06]  /*4fe10*/  FMUL R6, R153, R2 ;  /* 0x0000000299067220 */ /* 0x000fcc0000400000 */
        /* <DEDUP_REMOVED lines=16> */
[----:B---3--:R-:W-:Y:S01]  /*4ff20*/  PRMT R9, R6, 0x7610, R9 ;  /* 0x0000761006097816 */ /* 0x008fe20000000009 */
        /* <DEDUP_REMOVED lines=398> */
[----:B------:R-:W-:Y:S02]  /*51810*/  ISETP.GT.AND P6, PT, R0, 0x100, P5 ;  /* 0x000001000000780c */ /* 0x000fe40002fc4270 */
[----:B------:R-:W-:-:S04]  /*51820*/  F2FP.F16.F32.PACK_AB R6, RZ, R6 ;  /* 0x00000006ff06723e */ /* 0x000fc800000000ff */
[----:B--2---:R-:W-:Y:S01]  /*51830*/  PRMT R8, R6, 0x7610, R8 ;  /* 0x0000761006087816 */ /* 0x004fe20000000008 */
[----:B------:R-:W-:-:S06]  /*51840*/  FMUL R6, R175, R2 ;  /* 0x00000002af067220 */ /* 0x000fcc0000400000 */
[----:B------:R2:W-:Y:S01]  /*51850*/  @P6 STG.E.U16 desc[UR36][R4.64+0x3d0], R8 ;  /* 0x0003d00804006986 */ /* 0x0005e2000c101524 */
[----:B------:R-:W-:Y:S02]  /*51860*/  ISETP.GT.AND P6, PT, R0, 0x100, P3 ;  /* 0x000001000000780c */ /* 0x000fe40001fc4270 */
[----:B------:R-:W-:-:S04]  /*51870*/  F2FP.F16.F32.PACK_AB R6, RZ, R6 ;  /* 0x00000006ff06723e */ /* 0x000fc800000000ff */
[----:B---3--:R-:W-:Y:S01]  /*51880*/  PRMT R9, R6, 0x7610, R9 ;  /* 0x0000761006097816 */ /* 0x008fe20000000009 */
[----:B------:R-:W-:-:S06]  /*51890*/  FMUL R6, R174, R2 ;  /* 0x00000002ae067220 */ /* 0x000fcc0000400000 */
[----:B------:R3:W-:Y:S01]  /*518a0*/  @P6 STG.E.U16 desc[UR36][R4.64+0x3d2], R9 ;  /* 0x0003d20904006986 */ /* 0x0007e2000c101524 */
[----:B------:R-:W-:Y:S02]  /*518b0*/  ISETP.GT.AND P6, PT, R0, 0x108, P5 ;  /* 0x000001080000780c */ /* 0x000fe40002fc4270 */
[----:B------:R-:W-:-:S04]  /*518c0*/  F2FP.F16.F32.PACK_AB R6, RZ, R6 ;  /* 0x00000006ff06723e */ /* 0x000fc800000000ff */
[----:B0-----:R-:W-:Y:S01]  /*518d0*/  PRMT R10, R6, 0x7610, R10 ;  /* 0x00007610060a7816 */ /* 0x001fe2000000000a */
[----:B------:R-:W-:-:S06]  /*518e0*/  FMUL R6, R173, R2 ;  /* 0x00000002ad067220 */ /* 0x000fcc0000400000 */
[----:B------:R0:W-:Y:S01]  /*518f0*/  @P6 STG.E.U16 desc[UR36][R20.64+0x3d0], R10 ;  /* 0x0003d00a14006986 */ /* 0x0001e2000c101524 */
        /* <DEDUP_REMOVED lines=41> */
[----:B------:R-:W-:Y:S01]  /*51b90*/  F2FP.F16.F32.PACK_AB R6, RZ, R6 ;  /* 0x00000006ff06723e */ /* 0x000fe200000000ff */
[----:B------:R-:W-:-:S10]  /*51ba0*/  FMUL R24, R24, R2 ;  /* 0x0000000218187220 */ /* 0x000fd40000400000 */
[----:B------:R1:W-:Y:S01]  /*51bb0*/  @P6 STG.E.U16 desc[UR36][R20.64+0x3f2], R6 ;  /* 0x0003f20614006986 */ /* 0x0003e2000c101524 */
[----:B------:R-:W-:-:S04]  /*51bc0*/  ISETP.GT.AND P6, PT, R3, 0x100, PT ;  /* 0x000001000300780c */ /* 0x000fc80003fc4270 */
[----:B------:R-:W-:Y:S02]  /*51bd0*/  ISETP.GT.AND P6, PT, R0, 0x180, P6 ;  /* 0x000001800000780c */ /* 0x000fe400037c4270 */
[----:B------:R-:W-:Y:S01]  /*51be0*/  F2FP.F16.F32.PACK_AB R24, RZ, R24 ;  /* 0x00000018ff18723e */ /* 0x000fe200000000ff */
[----:B------:R-:W-:Y:S02]  /*51bf0*/  IMAD.MOV.U32 R12, RZ, RZ, R154 ;  /* 0x000000ffff0c7224 */ /* 0x000fe400078e009a */
[----:B------:R-:W-:-:S08]  /*51c00*/  FMUL R25, R25, R2 ;  /* 0x0000000219197220 */ /* 0x000fd00000400000 */
[----:B------:R1:W-:Y:S01]  /*51c10*/  @P6 STG.E.U16 desc[UR36][R12.64+0x200], R24 ;  /* 0x000200180c006986 */ /* 0x0003e2000c101524 */
[----:B------:R-:W-:-:S04]  /*51c20*/  ISETP.GT.AND P6, PT, R3, 0x101, PT ;  /* 0x000001010300780c */ /* 0x000fc80003fc4270 */
[----:B------:R-:W-:Y:S02]  /*51c30*/  ISETP.GT.AND P6, PT, R0, 0x180, P6 ;  /* 0x000001800000780c */ /* 0x000fe400037c4270 */
[----:B------:R-:W-:Y:S01]  /*51c40*/  F2FP.F16.F32.PACK_AB R25, RZ, R25 ;  /* 0x00000019ff19723e */ /* 0x000fe200000000ff */
[----:B------:R-:W-:-:S10]  /*51c50*/  FMUL R26, R26, R2 ;  /* 0x000000021a1a7220 */ /* 0x000fd40000400000 */
        /* <DEDUP_REMOVED lines=571> */
[----:B------:R-:W-:Y:S02]  /*54010*/  ISETP.GT.AND P6, PT, R0, 0x180, P5 ;  /* 0x000001800000780c */ /* 0x000fe40002fc4270 */
[----:B------:R-:W-:Y:S01]  /*54020*/  F2FP.F16.F32.PACK_AB R140, RZ, R140 ;  /* 0x0000008cff8c723e */ /* 0x000fe200000000ff */
[----:B------:R-:W-:-:S10]  /*54030*/  FMUL R141, R141, R2 ;  /* 0x000000028d8d7220 */ /* 0x000fd40000400000 */
[----:B------:R1:W-:Y:S01]  /*54040*/  @P6 STG.E.U16 desc[UR36][R12.64+0x3d0], R140 ;  /* 0x0003d08c0c006986 */ /* 0x0003e2000c101524 */
[C---:B------:R-:W-:Y:S02]  /*54050*/  ISETP.GT.AND P6, PT, R0.reuse, 0x180, P3 ;  /* 0x000001800000780c */ /* 0x040fe40001fc4270 */
[----:B------:R-:W-:Y:S02]  /*54060*/  F2FP.F16.F32.PACK_AB R141, RZ, R141 ;  /* 0x0000008dff8d723e */ /* 0x000fe400000000ff */
[C---:B------:R-:W-:Y:S02]  /*54070*/  ISETP.GT.AND P5, PT, R0.reuse, 0x188, P5 ;  /* 0x000001880000780c */ /* 0x040fe40002fa4270 */
[----:B------:R-:W-:Y:S01]  /*54080*/  ISETP.GT.AND P3, PT, R0, 0x188, P3 ;  /* 0x000001880000780c */ /* 0x000fe20001f64270 */
[-C--:B------:R-:W-:Y:S01]  /*54090*/  FMUL R142, R142, R2.reuse ;  /* 0x000000028e8e7220 */ /* 0x080fe20000400000 */
[-C--:B------:R-:W-:Y:S01]  /*540a0*/  FMUL R143, R143, R2.reuse ;  /* 0x000000028f8f7220 */ /* 0x080fe20000400000 */
[----:B------:R-:W-:-:S04]  /*540b0*/  FMUL R144, R144, R2 ;  /* 0x0000000290907220 */ /* 0x000fc80000400000 */
[----:B------:R1:W-:Y:S01]  /*540c0*/  @P6 STG.E.U16 desc[UR36][R12.64+0x3d2], R141 ;  /* 0x0003d28d0c006986 */ /* 0x0003e2000c101524 */
[C---:B------:R-:W-:Y:S02]  /*540d0*/  ISETP.GT.AND P6, PT, R0.reuse, 0x180, P0 ;  /* 0x000001800000780c */ /* 0x040fe400007c4270 */
[----:B------:R-:W-:Y:S02]  /*540e0*/  F2FP.F16.F32.PACK_AB R142, RZ, R142 ;  /* 0x0000008eff8e723e */ /* 0x000fe400000000ff */
[----:B------:R-:W-:Y:S02]  /*540f0*/  F2FP.F16.F32.PACK_AB R143, RZ, R143 ;  /* 0x0000008fff8f723e */ /* 0x000fe400000000ff */
[----:B------:R-:W-:Y:S02]  /*54100*/  F2FP.F16.F32.PACK_AB R144, RZ, R144 ;  /* 0x00000090ff90723e */ /* 0x000fe400000000ff */
[C---:B------:R-:W-:Y:S01]  /*54110*/  ISETP.GT.AND P0, PT, R0.reuse, 0x188, P0 ;  /* 0x000001880000780c */ /* 0x040fe20000704270 */
[----:B------:R1:W-:Y:S01]  /*54120*/  @P5 STG.E.U16 desc[UR36][R14.64+0x3d0], R142 ;  /* 0x0003d08e0e005986 */ /* 0x0003e2000c101524 */
[----:B------:R-:W-:-:S03]  /*54130*/  ISETP.GT.AND P5, PT, R0, 0x180, P4 ;  /* 0x000001800000780c */ /* 0x000fc600027a4270 */
[----:B------:R1:W-:Y:S01]  /*54140*/  @P3 STG.E.U16 desc[UR36][R14.64+0x3d2], R143 ;  /* 0x0003d28f0e003986 */ /* 0x0003e2000c101524 */
[C---:B------:R-:W-:Y:S02]  /*54150*/  ISETP.GT.AND P4, PT, R0.reuse, 0x188, P4 ;  /* 0x000001880000780c */ /* 0x040fe40002784270 */
[C---:B------:R-:W-:Y:S01]  /*54160*/  ISETP.GT.AND P3, PT, R0.reuse, 0x180, P1 ;  /* 0x000001800000780c */ /* 0x040fe20000f64270 */
[-C--:B------:R-:W-:Y:S01]  /*54170*/  FMUL R145, R145, R2.reuse ;  /* 0x0000000291917220 */ /* 0x080fe20000400000 */
[----:B------:R1:W-:Y:S01]  /*54180*/  @P6 STG.E.U16 desc[UR36][R12.64+0x3e0], R144 ;  /* 0x0003e0900c006986 */ /* 0x0003e2000c101524 */
[C---:B------:R-:W-:Y:S02]  /*54190*/  ISETP.GT.AND P6, PT, R0.reuse, 0x180, P2 ;  /* 0x000001800000780c */ /* 0x040fe400017c4270 */
[C---:B------:R-:W-:Y:S02]  /*541a0*/  ISETP.GT.AND P2, PT, R0.reuse, 0x188, P2 ;  /* 0x000001880000780c */ /* 0x040fe40001744270 */
[----:B------:R-:W-:Y:S01]  /*541b0*/  ISETP.GT.AND P1, PT, R0, 0x188, P1 ;  /* 0x000001880000780c */ /* 0x000fe20000f24270 */
[-C--:B------:R-:W-:Y:S01]  /*541c0*/  FMUL R146, R146, R2.reuse ;  /* 0x0000000292927220 */ /* 0x080fe20000400000 */
[-C--:B------:R-:W-:Y:S01]  /*541d0*/  FMUL R147, R147, R2.reuse ;  /* 0x0000000293937220 */ /* 0x080fe20000400000 */
[-C--:B------:R-:W-:Y:S01]  /*541e0*/  FMUL R148, R148, R2.reuse ;  /* 0x0000000294947220 */ /* 0x080fe20000400000 */
[-C--:B------:R-:W-:Y:S01]  /*541f0*/  FMUL R149, R149, R2.reuse ;  /* 0x0000000295957220 */ /* 0x080fe20000400000 */
[-C--:B------:R-:W-:Y:S01]  /*54200*/  FMUL R150, R150, R2.reuse ;  /* 0x0000000296967220 */ /* 0x080fe20000400000 */
[----:B------:R-:W-:Y:S01]  /*54210*/  FMUL R151, R151, R2 ;  /* 0x0000000297977220 */ /* 0x000fe20000400000 */
[----:B------:R-:W-:-:S02]  /*54220*/  F2FP.F16.F32.PACK_AB R145, RZ, R145 ;  /* 0x00000091ff91723e */ /* 0x000fc400000000ff */
[----:B------:R-:W-:Y:S02]  /*54230*/  F2FP.F16.F32.PACK_AB R146, RZ, R146 ;  /* 0x00000092ff92723e */ /* 0x000fe400000000ff */
[----:B------:R-:W-:Y:S02]  /*54240*/  F2FP.F16.F32.PACK_AB R147, RZ, R147 ;  /* 0x00000093ff93723e */ /* 0x000fe400000000ff */
[----:B------:R-:W-:Y:S02]  /*54250*/  F2FP.F16.F32.PACK_AB R148, RZ, R148 ;  /* 0x00000094ff94723e */ /* 0x000fe400000000ff */
[----:B------:R-:W-:Y:S02]  /*54260*/  F2FP.F16.F32.PACK_AB R149, RZ, R149 ;  /* 0x00000095ff95723e */ /* 0x000fe400000000ff */
[----:B------:R-:W-:Y:S02]  /*54270*/  F2FP.F16.F32.PACK_AB R150, RZ, R150 ;  /* 0x00000096ff96723e */ /* 0x000fe400000000ff */
[----:B------:R-:W-:Y:S01]  /*54280*/  F2FP.F16.F32.PACK_AB R151, RZ, R151 ;  /* 0x00000097ff97723e */ /* 0x000fe200000000ff */
[----:B------:R1:W-:Y:S04]  /*54290*/  @P5 STG.E.U16 desc[UR36][R12.64+0x3e2], R145 ;  /* 0x0003e2910c005986 */ /* 0x0003e8000c101524 */
[----:B------:R1:W-:Y:S04]  /*542a0*/  @P0 STG.E.U16 desc[UR36][R14.64+0x3e0], R146 ;  /* 0x0003e0920e000986 */ /* 0x0003e8000c101524 */
[----:B------:R1:W-:Y:S04]  /*542b0*/  @P4 STG.E.U16 desc[UR36][R14.64+0x3e2], R147 ;  /* 0x0003e2930e004986 */ /* 0x0003e8000c101524 */
[----:B------:R1:W-:Y:S04]  /*542c0*/  @P6 STG.E.U16 desc[UR36][R12.64+0x3f0], R148 ;  /* 0x0003f0940c006986 */ /* 0x0003e8000c101524 */
[----:B------:R1:W-:Y:S04]  /*542d0*/  @P3 STG.E.U16 desc[UR36][R12.64+0x3f2], R149 ;  /* 0x0003f2950c003986 */ /* 0x0003e8000c101524 */
[----:B------:R1:W-:Y:S04]  /*542e0*/  @P2 STG.E.U16 desc[UR36][R14.64+0x3f0], R150 ;  /* 0x0003f0960e002986 */ /* 0x0003e8000c101524 */
[----:B------:R1:W-:Y:S02]  /*542f0*/  @P1 STG.E.U16 desc[UR36][R14.64+0x3f2], R151 ;  /* 0x0003f2970e001986 */ /* 0x0003e4000c101524 */
.L_x_2068:
[----:B------:R-:W-:Y:S05]  /*54300*/  BSYNC B0 ;  /* 0x0000000000007941 */ /* 0x000fea0003800000 */
.L_x_28:
[----:B01----:R-:W2:Y:S04]  /*54310*/  LDL.LU R5, [R1+0xe00] ;  /* 0x000e000001057983 */ /* 0x003ea80000300800 */
[----:B------:R-:W2:Y:S01]  /*54320*/  LDL.LU R4, [R1+0xe04] ;  /* 0x000e040001047983 */ /* 0x000ea20000300800 */
[----:B------:R-:W-:Y:S01]  /*54330*/  ULDC UR4, c[0x0][0xc] ;  /* 0x0000030000047ab9 */ /* 0x000fe20000000800 */
[----:B------:R-:W-:Y:S01]  /*54340*/  ULDC UR5, c[0x0][0x10] ;  /* 0x0000040000057ab9 */ /* 0x000fe20000000800 */
[----:B-----5:R-:W2:Y:S01]  /*54350*/  LDC R3, c[0x0][0x14] ;  /* 0x00000500ff037b82 */ /* 0x020ea20000000800 */
[----:B------:R-:W-:Y:S01]  /*54360*/  UIMAD.WIDE.U32 UR4, UR4, UR5, URZ ;  /* 0x00000005040472a5 */ /* 0x000fe2000f8e003f */
[----:B------:R-:W-:Y:S01]  /*54370*/  PRMT R0, RZ, 0x7610, R0 ;  /* 0x00007610ff007816 */ /* 0x000fe20000000000 */
[----:B------:R-:W-:Y:S01]  /*54380*/  UMOV UR42, 0xffffffff ;  /* 0xffffffff002a7882 */ /* 0x000fe20000000000 */
[----:B------:R-:W-:-:S03]  /*54390*/  UMOV UR41, 0xffffffff ;  /* 0xffffffff00297882 */ /* 0x000fc60000000000 */
[----:B--2---:R-:W-:-:S04]  /*543a0*/  IMAD.WIDE.U32 R4, R3, UR4, R4 ;  /* 0x0000000403047c25 */ /* 0x004fc8000f8e0004 */
[----:B------:R-:W-:Y:S01]  /*543b0*/  IMAD R3, R3, UR5, RZ ;  /* 0x0000000503037c24 */ /* 0x000fe2000f8e02ff */
[----:B------:R-:W-:Y:S01]  /*543c0*/  ULDC.64 UR4, c[0x0][0x650] ;  /* 0x0001940000047ab9 */ /* 0x000fe20000000a00 */
[----:B------:R-:W-:Y:S01]  /*543d0*/  IMAD.MOV.U32 R7, RZ, RZ, R4 ;  /* 0x000000ffff077224 */ /* 0x000fe200078e0004 */
[----:B------:R-:W-:Y:S01]  /*543e0*/  ISETP.GE.U32.AND P0, PT, R4, UR4, PT ;  /* 0x0000000404007c0c */ /* 0x000fe2000bf06070 */
[----:B------:R-:W-:-:S05]  /*543f0*/  IMAD.IADD R6, R5, 0x1, R3 ;  /* 0x0000000105067824 */ /* 0x000fca00078e0203 */
[----:B------:R0:W-:Y:S01]  /*54400*/  STL [R1+0xe00], R6 ;  /* 0x000e000601007387 */ /* 0x0001e20000100800 */
[----:B------:R-:W-:-:S03]  /*54410*/  ISETP.GE.U32.AND.EX P0, PT, R6, UR5, PT, P0 ;  /* 0x0000000506007c0c */ /* 0x000fc6000bf06100 */
[----:B------:R0:W-:Y:S10]  /*54420*/  STL [R1+0xe04], R7 ;  /* 0x000e040701007387 */ /* 0x0001f40000100800 */
[----:B0-----:R-:W-:Y:S05]  /*54430*/  @P0 BRA `(.L_x_2069) ;  /* 0x0000000400880947 */ /* 0x001fea0003800000 */
[----:B------:R-:W0:Y:S01]  /*54440*/  S2UR UR6, SR_CTAID.X ;  /* 0x00000000000679c3 */ /* 0x000e220000002500 */
[----:B------:R-:W-:Y:S01]  /*54450*/  ULDC.64 UR12, c[0x0][0x628] ;  /* 0x00018a00000c7ab9 */ /* 0x000fe20000000a00 */
[----:B------:R-:W-:Y:S01]  /*54460*/  ULDC UR4, c[0x0][0x150] ;  /* 0x0000540000047ab9 */ /* 0x000fe20000000800 */
[----:B------:R-:W-:Y:S01]  /*54470*/  ISETP.NE.U32.AND P0, PT, RZ, UR12, PT ;  /* 0x0000000cff007c0c */ /* 0x000fe2000bf05070 */
[----:B------:R-:W-:Y:S01]  /*54480*/  ULDC UR15, c[0x0][0x630] ;  /* 0x00018c00000f7ab9 */ /* 0x000fe20000000800 */
[C---:B------:R-:W-:Y:S01]  /*54490*/  R2UR UR16, R7.reuse ;  /* 0x00000000071072ca */ /* 0x040fe200000e0000 */
[----:B------:R-:W-:Y:S01]  /*544a0*/  ULDC UR19, c[0x0][0x154] ;  /* 0x0000550000137ab9 */ /* 0x000fe20000000800 */
[----:B------:R-:W-:Y:S01]  /*544b0*/  ISETP.NE.AND.EX P0, PT, RZ, UR13, PT, P0 ;  /* 0x0000000dff007c0c */ /* 0x000fe2000bf05300 */
[----:B------:R-:W1:Y:S01]  /*544c0*/  S2UR UR18, SR_CTAID.Y ;  /* 0x00000000001279c3 */ /* 0x000e620000002600 */
[----:B------:R-:W-:Y:S02]  /*544d0*/  R2UR UR17, R6 ;  /* 0x00000000061172ca */ /* 0x000fe400000e0000 */
[----:B------:R-:W-:-:S02]  /*544e0*/  R2UR UR10, R7 ;  /* 0x00000000070a72ca */ /* 0x000fc400000e0000 */
[----:B------:R-:W-:Y:S02]  /*544f0*/  R2UR UR11, R6 ;  /* 0x00000000060b72ca */ /* 0x000fe400000e0000 */
[----:B0-----:R-:W-:-:S05]  /*54500*/  I2FP.F32.U32 R0, UR6 ;  /* 0x0000000600007c45 */ /* 0x001fca0008201000 */
[----:B------:R-:W-:-:S04]  /*54510*/  FMUL R0, R0, UR4 ;  /* 0x0000000400007c20 */ /* 0x000fc80008400000 */
[----:B------:R0:W2:Y:S01]  /*54520*/  F2I.U32.TRUNC.NTZ R3, R0 ;  /* 0x0000000000037305 */ /* 0x0000a2000020f000 */
[----:B-1----:R-:W-:Y:S05]  /*54530*/  @!P0 BRA `(.L_x_2070) ;  /* 0x0000000000308947 */ /* 0x002fea0003800000 */
        /* <DEDUP_REMOVED lines=12> */
.L_x_2070:
[----:B------:R-:W-:Y:S01]  /*54600*/  USHF.R.U64 UR41, UR10, UR15, UR11 ;  /* 0x0000000f0a297299 */ /* 0x000fe2000800120b */
[----:B0-----:R-:W-:Y:S01]  /*54610*/  I2FP.F32.U32 R0, UR18 ;  /* 0x0000001200007c45 */ /* 0x001fe20008201000 */
[----:B------:R-:W-:Y:S02]  /*54620*/  USHF.R.U32.HI UR4, URZ, UR15, UR11 ;  /* 0x0000000f3f047299 */ /* 0x000fe4000801160b */
        /* <DEDUP_REMOVED lines=8> */
[----:B------:R-:W-:Y:S01]  /*546b0*/  UIMAD.WIDE.U32 UR8, UR10, UR12, UR8 ;  /* 0x0000000c0a0872a5 */ /* 0x000fe2000f8e0008 */
[----:B--2---:R-:W-:Y:S01]  /*546c0*/  R2UR UR12, R3 ;  /* 0x00000000030c72ca */ /* 0x004fe200000e0000 */
[----:B------:R-:W-:Y:S01]  /*546d0*/  UIMAD UR10, UR10, UR13, UR4 ;  /* 0x0000000d0a0a72a4 */ /* 0x000fe2000f8e0204 */
[----:B------:R-:W-:Y:S01]  /*546e0*/  ULDC UR11, c[0x0][0x618] ;  /* 0x00018600000b7ab9 */ /* 0x000fe20000000800 */
[----:B------:R-:W-:Y:S02]  /*546f0*/  ULDC UR21, c[0x0][0x658] ;  /* 0x0001960000157ab9 */ /* 0x000fe40000000800 */
[----:B------:R-:W-:Y:S01]  /*54700*/  UIADD3 UR9, UR9, UR10, URZ ;  /* 0x0000000a09097290 */ /* 0x000fe2000fffe03f */
[----:B------:R-:W-:Y:S01]  /*54710*/  UMOV UR15, 0xffffffff ;  /* 0xffffffff000f7882 */ /* 0x000fe20000000000 */
[----:B------:R-:W-:Y:S01]  /*54720*/  ULDC.64 UR4, c[0x0][0x640] ;  /* 0x0001900000047ab9 */ /* 0x000fe20000000a00 */
[----:B------:R-:W-:Y:S01]  /*54730*/  USHF.L.U32 UR15, UR15, UR21, URZ ;  /* 0x000000150f0f7299 */ /* 0x000fe2000800063f */
[----:B------:R-:W-:Y:S01]  /*54740*/  ISETP.NE.U32.AND P0, PT, RZ, UR4, PT ;  /* 0x00000004ff007c0c */ /* 0x000fe2000bf05070 */
[----:B------:R-:W-:-:S02]  /*54750*/  USHF.R.U64 UR16, UR8, UR11, UR9 ;  /* 0x0000000b08107299 */ /* 0x000fc40008001209 */
[----:B------:R-:W-:Y:S01]  /*54760*/  USHF.R.U32.HI UR8, URZ, UR11, UR9 ;  /* 0x0000000b3f087299 */ /* 0x000fe20008011609 */
[----:B0-----:R-:W-:Y:S01]  /*54770*/  R2UR UR14, R0 ;  /* 0x00000000000e72ca */ /* 0x001fe200000e0000 */
[----:B------:R-:W-:Y:S01]  /*54780*/  ULDC UR17, c[0x0][0x608] ;  /* 0x0001820000117ab9 */ /* 0x000fe20000000800 */
[----:B------:R-:W-:Y:S01]  /*54790*/  ULOP3.LUT UR43, URZ, UR15, URZ, 0x33, !UPT ;  /* 0x0000000f3f2b7292 */ /* 0x000fe2000f8e333f */
[----:B------:R-:W-:Y:S01]  /*547a0*/  ISETP.NE.AND.EX P0, PT, RZ, UR5, PT, P0 ;  /* 0x00000005ff007c0c */ /* 0x000fe2000bf05300 */
[----:B------:R-:W-:Y:S02]  /*547b0*/  USHF.R.U64 UR15, UR16, UR17, UR8 ;  /* 0x00000011100f7299 */ /* 0x000fe40008001208 */
[----:B------:R-:W-:Y:S02]  /*547c0*/  USHF.R.U32.HI UR8, URZ, UR17, UR8 ;  /* 0x000000113f087299 */ /* 0x000fe40008011608 */
[----:B------:R-:W-:Y:S02]  /*547d0*/  UIADD3 UR12, -UR12, URZ, URZ ;  /* 0x0000003f0c0c7290 */ /* 0x000fe4000fffe13f */
[----:B------:R-:W-:Y:S01]  /*547e0*/  USHF.R.U64 UR17, UR15, UR21, UR8 ;  /* 0x000000150f117299 */ /* 0x000fe20008001208 */
[----:B------:R-:W-:Y:S01]  /*547f0*/  UMOV UR19, 0x1 ;  /* 0x0000000100137882 */ /* 0x000fe20000000000 */
[----:B------:R-:W-:Y:S01]  /*54800*/  ULDC UR13, c[0x0][0x144] ;  /* 0x00005100000d7ab9 */ /* 0x000fe20000000800 */
[----:B------:R-:W-:Y:S01]  /*54810*/  ULDC UR7, c[0x0][0x600] ;  /* 0x0001800000077ab9 */ /* 0x000fe20000000800 */
[----:B------:R-:W-:-:S02]  /*54820*/  USHF.L.U32 UR24, UR19, UR21, URZ ;  /* 0x0000001513187299 */ /* 0x000fc4000800063f */
[----:B------:R-:W-:Y:S02]  /*54830*/  USHF.R.U32.HI UR8, URZ, UR21, UR8 ;  /* 0x000000153f087299 */ /* 0x000fe40008011608 */
[----:B------:R-:W-:Y:S02]  /*54840*/  UIMAD UR21, UR13, UR12, UR6 ;  /* 0x0000000c0d1572a4 */ /* 0x000fe4000f8e0206 */
[----:B------:R-:W-:Y:S02]  /*54850*/  UIADD3 UR20, UR7, -0x1, URZ ;  /* 0xffffffff07147890 */ /* 0x000fe4000fffe03f */
[----:B------:R-:W-:Y:S01]  /*54860*/  UIADD3 UR19, -UR14, URZ, URZ ;  /* 0x0000003f0e137290 */ /* 0x000fe2000fffe13f */
        /* <DEDUP_REMOVED lines=17> */
.L_x_2071:
[----:B------:R-:W-:Y:S01]  /*54980*/  UISETP.NE.AND UP0, UPT, UR46, URZ, UPT ;  /* 0x0000003f2e00728c */ /* 0x000fe2000bf05270 */
[----:B------:R-:W-:Y:S01]  /*54990*/  IMAD.MOV.U32 R0, RZ, RZ, 0x1 ;  /* 0x00000001ff007424 */ /* 0x000fe200078e00ff */
[----:B------:R-:W-:Y:S02]  /*549a0*/  USHF.R.U64 UR4, UR6, UR22, UR8 ;  /* 0x0000001606047299 */ /* 0x000fe40008001208 */
[----:B------:R-:W-:Y:S02]  /*549b0*/  ULOP3.LUT UR43, UR15, UR43, URZ, 0xc0, !UPT ;  /* 0x0000002b0f2b7292 */ /* 0x000fe4000f8ec03f */
[----:B------:R-:W-:Y:S02]  /*549c0*/  UIADD3 UR5, -UR4, URZ, URZ ;  /* 0x0000003f04057290 */ /* 0x000fe4000fffe13f */
[----:B------:R-:W-:Y:S02]  /*549d0*/  UIMAD UR43, UR24, UR4, UR43 ;  /* 0x00000004182b72a4 */ /* 0x000fe4000f8e022b */
[----:B------:R-:W-:-:S02]  /*549e0*/  ULOP3.LUT UR16, UR16, UR20, URZ, 0xc0, !UPT ;  /* 0x0000001410107292 */ /* 0x000fc4000f8ec03f */
[----:B------:R-:W-:Y:S02]  /*549f0*/  @UP0 UIMAD UR21, UR25, UR19, UR18 ;  /* 0x00000013191502a4 */ /* 0x000fe4000f8e0212 */
[----:B------:R-:W-:-:S03]  /*54a00*/  UIMAD UR4, UR5, UR23, UR17 ;  /* 0x00000017050472a4 */ /* 0x000fc6000f8e0211 */
[----:B------:R-:W-:Y:S01]  /*54a10*/  ULDC UR5, c[0x0][0x610] ;  /* 0x0001840000057ab9 */ /* 0x000fe20000000800 */
[----:B------:R-:W-:Y:S02]  /*54a20*/  UIMAD UR4, UR4, UR7, UR16 ;  /* 0x00000007040472a4 */ /* 0x000fe4000f8e0210 */
[----:B------:R-:W-:-:S04]  /*54a30*/  UIMAD UR43, UR43, UR5, UR21 ;  /* 0x000000052b2b72a4 */ /* 0x000fc8000f8e0215 */
[----:B------:R-:W-:Y:S02]  /*54a40*/  USEL UR42, UR4, UR43, !UP0 ;  /* 0x0000002b042a7287 */ /* 0x000fe4000c000000 */
[----:B------:R-:W-:-:S12]  /*54a50*/  USEL UR43, UR43, UR4, !UP0 ;  /* 0x000000042b2b7287 */ /* 0x000fd8000c000000 */
.L_x_2069:
[----:B------:R-:W-:-:S13]  /*54a60*/  LOP3.LUT P0, RZ, R0, 0xff, RZ, 0xc0, !PT ;  /* 0x000000ff00ff7812 */ /* 0x000fda000780c0ff */
[----:B------:R-:W-:Y:S05]  /*54a70*/  @P0 BRA `(.L_x_2072) ;  /* 0xfffffac400bc0947 */ /* 0x000fea000383ffff */
[----:B------:R-:W-:Y:S05]  /*54a80*/  EXIT ;  /* 0x000000000000794d */ /* 0x000fea0003800000 */
.L_x_3:
[----:B------:R-:W2:Y:S01]  /*54a90*/  LDL R4, [R1+0xe04] ;  /* 0x000e040001047983 */ /* 0x000ea20000100800 */
[----:B------:R-:W-:-:S03]  /*54aa0*/  ULDC.64 UR8, c[0x0][0x650] ;  /* 0x0001940000087ab9 */ /* 0x000fc60000000a00 */
[----:B------:R-:W3:Y:S01]  /*54ab0*/  LDL R3, [R1+0xe00] ;  /* 0x000e000001037983 */ /* 0x000ee20000100800 */
[----:B------:R-:W-:Y:S01]  /*54ac0*/  PRMT R0, RZ, 0x7610, R0 ;  /* 0x00007610ff007816 */ /* 0x000fe20000000000 */
[----:B------:R-:W-:Y:S02]  /*54ad0*/  IMAD.MOV.U32 R5, RZ, RZ, -0x1 ;  /* 0xffffffffff057424 */ /* 0x000fe400078e00ff */
[----:B------:R-:W-:Y:S02]  /*54ae0*/  IMAD.MOV.U32 R2, RZ, RZ, -0x1 ;  /* 0xffffffffff027424 */ /* 0x000fe400078e00ff */
[----:B------:R-:W-:Y:S01]  /*54af0*/  IMAD.MOV.U32 R10, RZ, RZ, -0x1 ;  /* 0xffffffffff0a7424 */ /* 0x000fe200078e00ff */
[----:B--2---:R-:W-:-:S04]  /*54b00*/  ISETP.GE.U32.AND P0, PT, R4, UR8, PT ;  /* 0x0000000804007c0c */ /* 0x004fc8000bf06070 */
[----:B---3--:R-:W-:-:S13]  /*54b10*/  ISETP.GE.U32.AND.EX P0, PT, R3, UR9, PT, P0 ;  /* 0x0000000903007c0c */ /* 0x008fda000bf06100 */
[----:B------:R-:W-:Y:S05]  /*54b20*/  @P0 BRA `(.L_x_2073) ;  /* 0x00000004008c0947 */ /* 0x000fea0003800000 */
[----:B------:R-:W-:Y:S01]  /*54b30*/  I2FP.F32.U32 R0, UR4 ;  /* 0x0000000400007c45 */ /* 0x000fe20008201000 */
[----:B0-----:R-:W-:Y:S01]  /*54b40*/  ULDC.64 UR16, c[0x0][0x628] ;  /* 0x00018a0000107ab9 */ /* 0x001fe20000000a00 */
        /* <DEDUP_REMOVED lines=24> */
.L_x_2074:
        /* <DEDUP_REMOVED lines=24> */
[----:B------:R-:W-:Y:S01]  /*54e50*/  UMOV UR19, 0x1 ;  /* 0x0000000100137882 */ /* 0x000fe20000000000 */
[----:B------:R-:W-:Y:S01]  /*54e60*/  ULDC UR20, c[0x0][0x608] ;  /* 0x0001820000147ab9 */ /* 0x000fe20000000800 */
[----:B------:R-:W-:Y:S01]  /*54e70*/  USHF.L.U32 UR26, UR19, UR23, URZ ;  /* 0x00000017131a7299 */ /* 0x000fe2000800063f */
[----:B------:R-:W-:Y:S01]  /*54e80*/  ISETP.NE.AND.EX P0, PT, RZ, UR9, PT, P0 ;  /* 0x00000009ff007c0c */ /* 0x000fe2000bf05300 */
[----:B------:R-:W-:Y:S02]  /*54e90*/  USHF.R.U64 UR19, UR18, UR20, UR11 ;  /* 0x0000001412137299 */ /* 0x000fe4000800120b */
[----:B------:R-:W-:Y:S02]  /*54ea0*/  USHF.R.U32.HI UR11, URZ, UR20, UR11 ;  /* 0x000000143f0b7299 */ /* 0x000fe4000801160b */
[----:B------:R-:W-:-:S02]  /*54eb0*/  UIADD3 UR15, -UR15, URZ, URZ ;  /* 0x0000003f0f0f7290 */ /* 0x000fc4000fffe13f */
[----:B------:R-:W-:Y:S01]  /*54ec0*/  USHF.R.U64 UR20, UR19, UR23, UR11 ;  /* 0x0000001713147299 */ /* 0x000fe2000800120b */
[----:B------:R-:W-:Y:S01]  /*54ed0*/  ULDC UR16, c[0x0][0x144] ;  /* 0x0000510000107ab9 */ /* 0x000fe20000000800 */
[----:B------:R-:W-:Y:S01]  /*54ee0*/  ULDC UR6, c[0x0][0x600] ;  /* 0x0001800000067ab9 */ /* 0x000fe20000000800 */
[----:B------:R-:W-:Y:S02]  /*54ef0*/  USHF.R.U32.HI UR11, URZ, UR23, UR11 ;  /* 0x000000173f0b7299 */ /* 0x000fe4000801160b */
[----:B------:R-:W-:Y:S02]  /*54f00*/  UIMAD UR23, UR16, UR15, UR4 ;  /* 0x0000000f101772a4 */ /* 0x000fe4000f8e0204 */
[----:B------:R-:W-:Y:S02]  /*54f10*/  UIADD3 UR22, UR6, -0x1, URZ ;  /* 0xffffffff06167890 */ /* 0x000fe4000fffe03f */
[----:B------:R-:W-:Y:S02]  /*54f20*/  ULOP3.LUT UR27, URZ, UR13, URZ, 0x33, !UPT ;  /* 0x0000000d3f1b7292 */ /* 0x000fe4000f8e333f */
        /* <DEDUP_REMOVED lines=18> */
.L_x_2075:
[----:B------:R-:W-:Y:S01]  /*55050*/  UISETP.NE.AND UP0, UPT, UR46, URZ, UPT ;  /* 0x0000003f2e00728c */ /* 0x000fe2000bf05270 */
[----:B------:R-:W-:Y:S01]  /*55060*/  IMAD.MOV.U32 R0, RZ, RZ, 0x1 ;  /* 0x00000001ff007424 */ /* 0x000fe200078e00ff */
[----:B------:R-:W-:Y:S01]  /*55070*/  USHF.R.U64 UR8, UR4, UR24, UR11 ;  /* 0x0000001804087299 */ /* 0x000fe2000800120b */
[----:B------:R-:W-:Y:S01]  /*55080*/  IMAD.U32 R10, RZ, RZ, UR5 ;  /* 0x00000005ff0a7e24 */ /* 0x000fe2000f8e00ff */
[----:B------:R-:W-:Y:S02]  /*55090*/  ULOP3.LUT UR4, UR19, UR27, URZ, 0xc0, !UPT ;  /* 0x0000001b13047292 */ /* 0x000fe4000f8ec03f */
[----:B------:R-:W-:Y:S02]  /*550a0*/  ULOP3.LUT UR18, UR18, UR22, URZ, 0xc0, !UPT ;  /* 0x0000001612127292 */ /* 0x000fe4000f8ec03f */
[----:B------:R-:W-:-:S03]  /*550b0*/  UIMAD UR4, UR26, UR8, UR4 ;  /* 0x000000081a0472a4 */ /* 0x000fc6000f8e0204 */
[----:B------:R-:W-:Y:S02]  /*550c0*/  @UP0 UIMAD UR23, UR28, UR21, UR7 ;  /* 0x000000151c1702a4 */ /* 0x000fe4000f8e0207 */
[----:B------:R-:W-:-:S03]  /*550d0*/  UIADD3 UR7, -UR8, URZ, URZ ;  /* 0x0000003f08077290 */ /* 0x000fc6000fffe13f */
[----:B------:R-:W-:Y:S01]  /*550e0*/  ULDC UR8, c[0x0][0x610] ;  /* 0x0001840000087ab9 */ /* 0x000fe20000000800 */
[----:B------:R-:W-:Y:S02]  /*550f0*/  UIMAD UR7, UR7, UR25, UR20 ;  /* 0x00000019070772a4 */ /* 0x000fe4000f8e0214 */
[----:B------:R-:W-:Y:S02]  /*55100*/  UIMAD UR4, UR4, UR8, UR23 ;  /* 0x00000008040472a4 */ /* 0x000fe4000f8e0217 */
[----:B------:R-:W-:-:S04]  /*55110*/  UIMAD UR7, UR7, UR6, UR18 ;  /* 0x00000006070772a4 */ /* 0x000fc8000f8e0212 */
[----:B------:R-:W-:Y:S02]  /*55120*/  USEL UR6, UR7, UR4, !UP0 ;  /* 0x0000000407067287 */ /* 0x000fe4000c000000 */
[----:B------:R-:W-:-:S04]  /*55130*/  USEL UR4, UR4, UR7, !UP0 ;  /* 0x0000000704047287 */ /* 0x000fc8000c000000 */
[----:B------:R-:W-:Y:S02]  /*55140*/  IMAD.U32 R2, RZ, RZ, UR6 ;  /* 0x00000006ff027e24 */ /* 0x000fe4000f8e00ff */
[----:B------:R-:W-:-:S07]  /*55150*/  IMAD.U32 R5, RZ, RZ, UR4 ;  /* 0x00000004ff057e24 */ /* 0x000fce000f8e00ff */
.L_x_2073:
[----:B------:R-:W-:-:S08]  /*55160*/  NOP ;  /* 0x0000000000007918 */ /* 0x000fd00000000000 */
[----:B0-----:R-:W0:-:S00]  /*55170*/  USETMAXREG.DEALLOC.CTAPOOL 0x18 ;  /* 0x00000018000079c8 */ /* 0x001e0000080e0500 */
[----:B------:R-:W-:-:S13]  /*55180*/  ISETP.NE.AND P0, PT, RZ, UR10, PT ;  /* 0x0000000aff007c0c */ /* 0x000fda000bf05270 */
[----:B------:R-:W-:Y:S05]  /*55190*/  @P0 EXIT ;  /* 0x000000000000094d */ /* 0x000fea0003800000 */
[----:B0-----:R-:W-:Y:S01]  /*551a0*/  LOP3.LUT P0, RZ, R0, 0xff, RZ, 0xc0, !PT ;  /* 0x000000ff00ff7812 */ /* 0x001fe2000780c0ff */
[----:B------:R-:W-:Y:S02]  /*551b0*/  IMAD.MOV.U32 R0, RZ, RZ, 0x1 ;  /* 0x00000001ff007424 */ /* 0x000fe400078e00ff */
[----:B------:R-:W-:-:S10]  /*551c0*/  IMAD.MOV.U32 R7, RZ, RZ, RZ ;  /* 0x000000ffff077224 */ /* 0x000fd400078e00ff */
[----:B------:R-:W-:Y:S05]  /*551d0*/  @!P0 BRA `(.L_x_2076) ;  /* 0x0000000c00648947 */ /* 0x000fea0003800000 */
[----:B------:R-:W0:Y:S01]  /*551e0*/  S2R R3, SR_TID.X ;  /* 0x0000000000037919 */ /* 0x000e220000002100 */
[----:B------:R-:W1:Y:S01]  /*551f0*/  LDC R0, c[0x0][0x28c] ;  /* 0x0000a300ff007b82 */ /* 0x000e620000000800 */
[----:B------:R-:W-:Y:S01]  /*55200*/  ULDC UR5, c[0x0][0x658] ;  /* 0x0001960000057ab9 */ /* 0x000fe20000000800 */
[----:B------:R-:W-:Y:S01]  /*55210*/  UMOV UR7, 0xffffffff ;  /* 0xffffffff00077882 */ /* 0x000fe20000000000 */
[----:B------:R-:W-:Y:S01]  /*55220*/  ULDC UR6, c[0x0][0xc] ;  /* 0x0000030000067ab9 */ /* 0x000fe20000000800 */
[----:B------:R-:W-:Y:S01]  /*55230*/  USHF.L.U32 UR9, UR7, UR5, URZ ;  /* 0x0000000507097299 */ /* 0x000fe2000800063f */
[----:B------:R-:W-:Y:S01]  /*55240*/  BSSY B0, `(.L_x_2076) ;  /* 0x00000d2000007945 */ /* 0x000fe20003800000 */
[----:B------:R-:W-:Y:S01]  /*55250*/  UMOV UR8, 0x1 ;  /* 0x0000000100087882 */ /* 0x000fe20000000000 */
[----:B------:R-:W-:Y:S01]  /*55260*/  ULDC UR7, c[0x0][0x10] ;  /* 0x0000040000077ab9 */ /* 0x000fe20000000800 */
[----:B------:R-:W-:Y:S01]  /*55270*/  USHF.L.U32 UR5, UR8, UR5, URZ ;  /* 0x0000000508057299 */ /* 0x000fe2000800063f */
[----:B------:R-:W-:Y:S01]  /*55280*/  IMAD.MOV.U32 R8, RZ, RZ, 0x1 ;  /* 0x00000001ff087424 */ /* 0x000fe200078e00ff */
[----:B------:R-:W-:Y:S01]  /*55290*/  UIMAD.WIDE.U32 UR6, UR6, UR7, URZ ;  /* 0x00000007060672a5 */ /* 0x000fe2000f8e003f */
[----:B------:R-:W-:Y:S01]  /*552a0*/  IMAD.MOV.U32 R7, RZ, RZ, RZ ;  /* 0x000000ffff077224 */ /* 0x000fe200078e00ff */
[----:B------:R-:W-:Y:S01]  /*552b0*/  ULDC UR8, c[0x0][0x14] ;  /* 0x0000050000087ab9 */ /* 0x000fe20000000800 */
[----:B------:R-:W-:Y:S01]  /*552c0*/  ULDC UR4, c[0x0][0x600] ;  /* 0x0001800000047ab9 */ /* 0x000fe20000000800 */
[----:B------:R-:W-:-:S02]  /*552d0*/  UIMAD.WIDE.U32 UR20, UR6, UR8, URZ ;  /* 0x00000008061472a5 */ /* 0x000fc4000f8e003f */
[----:B------:R-:W-:Y:S02]  /*552e0*/  UIMAD UR7, UR7, UR8, URZ ;  /* 0x00000008070772a4 */ /* 0x000fe4000f8e023f */
[----:B------:R-:W-:Y:S02]  /*552f0*/  ULOP3.LUT UR24, UR40, 0x2, URZ, 0xfc, !UPT ;  /* 0x0000000228187892 */ /* 0x000fe4000f8efc3f */
[----:B------:R-:W-:Y:S02]  /*55300*/  UIADD3 UR4, UR4, -0x1, URZ ;  /* 0xffffffff04047890 */ /* 0x000fe4000fffe03f */
[----:B------:R-:W-:Y:S01]  /*55310*/  ULOP3.LUT UR6, URZ, UR9, URZ, 0x33, !UPT ;  /* 0x000000093f067292 */ /* 0x000fe2000f8e333f */
[----:B-1----:R-:W-:Y:S01]  /*55320*/  VIADD R0, R0, 0xf ;  /* 0x0000000f00007836 */ /* 0x002fe20000000000 */
[----:B------:R-:W-:Y:S01]  /*55330*/  UIADD3 UR7, UR21, UR7, URZ ;  /* 0x0000000715077290 */ /* 0x000fe2000fffe03f */
[----:B------:R-:W-:Y:S01]  /*55340*/  ULDC.64 UR22, c[0x0][0x198] ;  /* 0x0000660000167ab9 */ /* 0x000fe20000000a00 */
[----:B0-----:R-:W-:-:S02]  /*55350*/  LOP3.LUT P2, RZ, R3, 0x7f, RZ, 0xc0, !PT ;  /* 0x0000007f03ff7812 */ /* 0x001fc4000784c0ff */
[----:B------:R-:W-:Y:S02]  /*55360*/  LOP3.LUT P0, RZ, R3, 0x1f, RZ, 0xc0, !PT ;  /* 0x0000001f03ff7812 */ /* 0x000fe4000780c0ff */
[----:B------:R-:W-:Y:S02]  /*55370*/  SHF.R.S32.HI R3, RZ, 0x1f, R0 ;  /* 0x0000001fff037819 */ /* 0x000fe40000011400 */
[----:B------:R-:W-:Y:S02]  /*55380*/  PLOP3.LUT P0, PT, P0, P2, PT, 0x8a, 0x0 ;  /* 0x000000000000781c */ /* 0x000fe40000705172 */
[----:B------:R-:W-:Y:S01]  /*55390*/  LEA.HI R3, R3, R0, RZ, 0x4 ;  /* 0x0000000003037211 */ /* 0x000fe200078f20ff */
[----:B------:R-:W-:-:S03]  /*553a0*/  IMAD.MOV.U32 R0, RZ, RZ, 0x1 ;  /* 0x00000001ff007424 */ /* 0x000fc600078e00ff */
[----:B------:R-:W-:-:S05]  /*553b0*/  SHF.R.S32.HI R6, RZ, 0x4, R3 ;  /* 0x00000004ff067819 */ /* 0x000fca0000011403 */
[----:B------:R-:W-:-:S07]  /*553c0*/  VIADD R11, R6, 0x1 ;  /* 0x00000001060b7836 */ /* 0x000fce0000000000 */
.L_x_2088:
[----:B------:R-:W-:-:S03]  /*553d0*/  UMOV UR8, 0xffffffff ;  /* 0xffffffff00087882 */ /* 0x000fc60000000000 */
[----:B------:R-:W-:Y:S05]  /*553e0*/  BRA.DIV UR8, `(.L_x_2077) ;  /* 0x00000012083c7947 */ /* 0x000fea000b800000 */
[----:B------:R-:W-:-:S13]  /*553f0*/  ELECT P6, URZ, PT ;  /* 0x00000000003f782f */ /* 0x000fda00038c0000 */
.L_x_2102:
[----:B------:R-:W0:Y:S01]  /*55400*/  LDC R3, c[0x0][0x28c] ;  /* 0x0000a300ff037b82 */ /* 0x000e220000000800 */
[----:B------:R-:W-:Y:S01]  /*55410*/  BSSY B1, `(.L_x_2078) ;  /* 0x0000036000017945 */ /* 0x000fe20003800000 */
[----:B0-----:R-:W-:-:S13]  /*55420*/  ISETP.LT.OR P6, PT, R3, 0x1, !P6 ;  /* 0x000000010300780c */ /* 0x001fda00077c1670 */
[----:B------:R-:W-:Y:S05]  /*55430*/  @P6 BRA `(.L_x_2079) ;  /* 0x0000000000cc6947 */ /* 0x000fea0003800000 */
[----:B------:R-:W-:Y:S02]  /*55440*/  IMAD.SHL.U32 R2, R2, 0x200, RZ ;  /* 0x0000020002027824 */ /* 0x000fe400078e00ff */
[----:B------:R-:W-:Y:S02]  /*55450*/  IMAD.SHL.U32 R5, R5, 0x200, RZ ;  /* 0x0000020005057824 */ /* 0x000fe400078e00ff */
[----:B------:R-:W-:Y:S02]  /*55460*/  IMAD.MOV.U32 R14, RZ, RZ, RZ ;  /* 0x000000ffff0e7224 */ /* 0x000fe400078e00ff */
[----:B------:R-:W-:Y:S02]  /*55470*/  IMAD.MOV.U32 R4, RZ, RZ, R11 ;  /* 0x000000ffff047224 */ /* 0x000fe400078e000b */
[----:B------:R-:W-:Y:S02]  /*55480*/  IMAD.MOV.U32 R3, RZ, RZ, R0 ;  /* 0x000000ffff037224 */ /* 0x000fe400078e0000 */
[----:B------:R-:W-:-:S07]  /*55490*/  IMAD.MOV.U32 R9, RZ, RZ, R7 ;  /* 0x000000ffff097224 */ /* 0x000fce00078e0007 */
.L_x_2083:
[----:B------:R-:W0:Y:S01]  /*554a0*/  S2R R13, SR_CgaCtaId ;  /* 0x00000000000d7919 */ /* 0x000e220000008800 */
[----:B------:R-:W-:-:S04]  /*554b0*/  MOV R12, 0x400 ;  /* 0x00000400000c7802 */ /* 0x000fc80000000f00 */
[----:B0-----:R-:W-:Y:S02]  /*554c0*/  LEA R16, R13, R12, 0x18 ;  /* 0x0000000c0d107211 */ /* 0x001fe400078ec0ff */
[----:B------:R-:W-:Y:S01]  /*554d0*/  SHF.L.U32 R12, R3, 0x1f, RZ ;  /* 0x0000001f030c7819 */ /* 0x000fe200000006ff */
[----:B------:R-:W0:Y:S02]  /*554e0*/  @!P2 LDC R13, c[0x0][0x500] ;  /* 0x00014000ff0dab82 */ /* 0x000e240000000800 */
[----:B------:R-:W-:-:S04]  /*554f0*/  IMAD R15, R9, 0x8, R16 ;  /* 0x00000008090f7824 */ /* 0x000fc800078e0210 */
[----:B------:R-:W1:Y:S02]  /*55500*/  SYNCS.PHASECHK.TRANS64.TRYWAIT P1, [R15+URZ+0x38], R12 ;  /* 0x0000380c0f0075a7 */ /* 0x000e64000802017f */
[----:B-1----:R-:W-:Y:S05]  /*55510*/  @!P1 BRA `(.L_x_2080) ;  /* 0x0000001000109947 */ /* 0x002fea0003800000 */
.L_x_2103:
[----:B------:R-:W-:Y:S01]  /*55520*/  UPRMT UR8, UR24, 0x9910, URZ ;  /* 0x0000991018087896 */ /* 0x000fe2000800003f */
[----:B0-----:R0:W-:Y:S03]  /*55530*/  @!P2 SYNCS.ARRIVE.TRANS64 RZ, [R15+URZ], R13 ;  /* 0x0000000d0fffa9a7 */ /* 0x0011e6000800003f */
[----:B------:R-:W-:-:S06]  /*55540*/  UISETP.NE.AND UP0, UPT, UR8, 0x2, UPT ;  /* 0x000000020800788c */ /* 0x000fcc000bf05270 */
[----:B------:R-:W-:-:S13]  /*55550*/  PLOP3.LUT P1, PT, PT, PT, UP0, 0x80, 0x0 ;  /* 0x000000000000781c */ /* 0x000fda0003f2f008 */
[----:B0-----:R-:W-:Y:S05]  /*55560*/  @P1 BRA `(.L_x_2081) ;  /* 0x0000000000041947 */ /* 0x001fea0003800000 */
[----:B------:R-:W-:Y:S01]  /*55570*/  BPT.TRAP 0x1 ;  /* 0x000000040000795c */ /* 0x000fe20000300000 */
.L_x_2081:
[----:B------:R-:W-:Y:S05]  /*55580*/  @P0 BRA `(.L_x_2082) ;  /* 0x0000000000040947 */ /* 0x000fea0003800000 */
[----:B------:R-:W-:Y:S01]  /*55590*/  BPT.TRAP 0x1 ;  /* 0x000000040000795c */ /* 0x000fe20000300000 */
.L_x_2082:
[----:B------:R-:W-:Y:S01]  /*555a0*/  IMAD R16, R9, 0x4000, R16 ;  /* 0x0000400009107824 */ /* 0x000fe200078e0210 */
[----:B------:R-:W-:Y:S01]  /*555b0*/  R2UR UR9, R15 ;  /* 0x000000000f0972ca */ /* 0x000fe200000e0000 */
[----:B------:R-:W-:Y:S01]  /*555c0*/  VIADD R4, R4, 0xffffffff ;  /* 0xffffffff04047836 */ /* 0x000fe20000000000 */
[----:B------:R-:W-:Y:S01]  /*555d0*/  UIADD3 UR14, UP0, UR22, 0xf0, URZ ;  /* 0x000000f0160e7890 */ /* 0x000fe2000ff1e03f */
[----:B------:R-:W-:Y:S01]  /*555e0*/  R2UR UR11, R5 ;  /* 0x00000000050b72ca */ /* 0x000fe200000e0000 */
[----:B------:R-:W-:Y:S01]  /*555f0*/  UIADD3 UR26, UP1, UR22, 0x1f0, URZ ;  /* 0x000001f0161a7890 */ /* 0x000fe2000ff3e03f */
[----:B------:R-:W-:Y:S01]  /*55600*/  R2UR UR8, R16 ;  /* 0x00000000100872ca */ /* 0x000fe200000e0000 */
[----:B------:R-:W-:Y:S01]  /*55610*/  UIADD3.X UR15, URZ, UR23, URZ, UP0, !UPT ;  /* 0x000000173f0f7290 */ /* 0x000fe200087fe43f */
[----:B------:R-:W-:Y:S01]  /*55620*/  R2UR UR10, R14 ;  /* 0x000000000e0a72ca */ /* 0x000fe200000e0000 */
[----:B------:R-:W-:Y:S01]  /*55630*/  VIADD R9, R9, 0x1 ;  /* 0x0000000109097836 */ /* 0x000fe20000000000 */
[----:B------:R-:W-:Y:S01]  /*55640*/  R2UR UR12, R10 ;  /* 0x000000000a0c72ca */ /* 0x000fe200000e0000 */
[----:B------:R-:W-:Y:S01]  /*55650*/  UIADD3.X UR27, URZ, UR23, URZ, UP1, !UPT ;  /* 0x000000173f1b7290 */ /* 0x000fe20008ffe43f */
[----:B------:R-:W-:Y:S01]  /*55660*/  R2UR UR19, R2 ;  /* 0x00000000021372ca */ /* 0x000fe200000e0000 */
[----:B------:R-:W-:Y:S01]  /*55670*/  UMOV UR16, 0x0 ;  /* 0x0000000000107882 */ /* 0x000fe20000000000 */
[----:B------:R-:W-:Y:S01]  /*55680*/  ISETP.GT.AND P3, PT, R4, 0x1, PT ;  /* 0x000000010400780c */ /* 0x000fe20003f64270 */
[----:B------:R-:W-:Y:S01]  /*55690*/  UMOV UR17, 0x10000000 ;  /* 0x1000000000117882 */ /* 0x000fe20000000000 */
[----:B------:R-:W-:Y:S01]  /*556a0*/  ISETP.NE.AND P1, PT, R9, 0x7, PT ;  /* 0x000000070900780c */ /* 0x000fe20003f25270 */
[----:B------:R-:W-:-:S02]  /*556b0*/  VIADD R14, R14, 0x10 ;  /* 0x000000100e0e7836 */ /* 0x000fc40000000000 */
[----:B------:R-:W-:Y:S01]  /*556c0*/  UIADD3 UR13, UR8, 0x180, URZ ;  /* 0x00000180080d7890 */ /* 0x000fe2000fffe03f */
[----:B-1----:R-:W-:Y:S01]  /*556d0*/  SEL R12, RZ, 0x1, P1 ;  /* 0x00000001ff0c7807 */ /* 0x002fe20000800000 */
[----:B------:R-:W-:Y:S01]  /*556e0*/  UIADD3 UR18, UR8, 0x1c180, URZ ;  /* 0x0001c18008127890 */ /* 0x000fe2000fffe03f */
[----:B------:R-:W-:Y:S02]  /*556f0*/  SEL R9, R9, RZ, P1 ;  /* 0x000000ff09097207 */ /* 0x000fe40000800000 */
[----:B------:R-:W-:Y:S02]  /*55700*/  LOP3.LUT R3, R3, R12, RZ, 0x3c, !PT ;  /* 0x0000000c03037212 */ /* 0x000fe400078e3cff */
[----:B------:R-:W-:Y:S02]  /*55710*/  UMOV UR8, UR13 ;  /* 0x0000000d00087c82 */ /* 0x000fe40008000000 */
[----:B------:R0:W-:Y:S02]  /*55720*/  UTMALDG.3D [UR8], [UR14], desc[UR16] ;  /* 0x000010080e0075b4 */ /* 0x0001e40008011000 */
[----:B0-----:R-:W-:Y:S01]  /*55730*/  UMOV UR8, UR18 ;  /* 0x0000001200087c82 */ /* 0x001fe20008000000 */
[----:B------:R-:W-:-:S02]  /*55740*/  UMOV UR11, UR19 ;  /* 0x00000013000b7c82 */ /* 0x000fc40008000000 */
[----:B------:R0:W-:Y:S02]  /*55750*/  UTMALDG.3D [UR8], [UR26], desc[UR16] ;  /* 0x000010081a0075b4 */ /* 0x0001e40008011000 */
[----:B0-----:R-:W-:Y:S05]  /*55760*/  @P3 BRA `(.L_x_2083) ;  /* 0xfffffffc004c3947 */ /* 0x001fea000383ffff */
.L_x_2079:
[----:B------:R-:W-:Y:S05]  /*55770*/  BSYNC B1 ;  /* 0x0000000000017941 */ /* 0x000fea0003800000 */
.L_x_2078:
[----:B------:R-:W2:Y:S01]  /*55780*/  LDL.LU R16, [R1+0xe00] ;  /* 0x000e000001107983 */ /* 0x000ea20000300800 */
[----:B------:R-:W-:Y:S01]  /*55790*/  LOP3.LUT P3, RZ, R8, 0xff, RZ, 0xc0, !PT ;  /* 0x000000ff08ff7812 */ /* 0x000fe2000786c0ff */
[----:B------:R-:W-:Y:S01]  /*557a0*/  IMAD.IADD R4, R6, 0x1, R7 ;  /* 0x0000000106047824 */ /* 0x000fe200078e0207 */
[----:B------:R-:W-:Y:S01]  /*557b0*/  ULDC.64 UR8, c[0x0][0x650] ;  /* 0x0001940000087ab9 */ /* 0x000fe20000000a00 */
[----:B------:R-:W3:Y:S01]  /*557c0*/  LDL.LU R15, [R1+0xe04] ;  /* 0x000e0400010f7983 */ /* 0x000ee20000300800 */
[----:B------:R-:W-:Y:S01]  /*557d0*/  BSSY B1, `(.L_x_2084) ;  /* 0x0000076000017945 */ /* 0x000fe20003800000 */
[C---:B------:R-:W-:Y:S01]  /*557e0*/  IMAD.WIDE.U32 R2, R4.reuse, 0x24924925, RZ ;  /* 0x2492492504027825 */ /* 0x040fe200078e00ff */
[----:B------:R-:W-:-:S03]  /*557f0*/  ISETP.GT.U32.AND P1, PT, R4, 0x6, PT ;  /* 0x000000060400780c */ /* 0x000fc60003f24070 */
[----:B------:R-:W-:Y:S01]  /*55800*/  IMAD.IADD R2, R4, 0x1, -R3 ;  /* 0x0000000104027824 */ /* 0x000fe200078e0a03 */
[----:B------:R-:W-:Y:S01]  /*55810*/  ISETP.LT.U32.AND P1, PT, R6, 0x7, P1 ;  /* 0x000000070600780c */ /* 0x000fe20000f21070 */
[----:B------:R-:W-:Y:S02]  /*55820*/  IMAD.MOV.U32 R5, RZ, RZ, -0x1 ;  /* 0xffffffffff057424 */ /* 0x000fe400078e00ff */
[----:B------:R-:W0:Y:S01]  /*55830*/  @P3 S2R R8, SR_CgaCtaId ;  /* 0x0000000000083919 */ /* 0x000e220000008800 */
[----:B------:R-:W-:Y:S01]  /*55840*/  LEA.HI R2, R2, R3, RZ, 0x1f ;  /* 0x0000000302027211 */ /* 0x000fe200078ff8ff */
[----:B------:R-:W-:Y:S01]  /*55850*/  IMAD.MOV.U32 R10, RZ, RZ, -0x1 ;  /* 0xffffffffff0a7424 */ /* 0x000fe200078e00ff */
[----:B------:R-:W-:Y:S02]  /*55860*/  @P3 MOV R3, 0x400 ;  /* 0x0000040000033802 */ /* 0x000fe40000000f00 */
[----:B------:R-:W-:Y:S01]  /*55870*/  SHF.R.U32.HI R7, RZ, 0x2, R2 ;  /* 0x00000002ff077819 */ /* 0x000fe20000011602 */
[----:B------:R-:W-:Y:S01]  /*55880*/  IMAD.MOV.U32 R2, RZ, RZ, -0x1 ;  /* 0xffffffffff027424 */ /* 0x000fe200078e00ff */
[----:B0-----:R-:W-:-:S02]  /*55890*/  @P3 LEA R3, R8, R3, 0x18 ;  /* 0x0000000308033211 */ /* 0x001fc400078ec0ff */
[----:B------:R-:W-:Y:S02]  /*558a0*/  PRMT R8, RZ, 0x7610, R8 ;  /* 0x00007610ff087816 */ /* 0x000fe40000000008 */
[----:B------:R0:W-:Y:S01]  /*558b0*/  @P3 SYNCS.ARRIVE.TRANS64.A1T0 RZ, [R3+URZ+0x88], RZ ;  /* 0x000088ff03ff39a7 */ /* 0x0001e2000810003f */
[----:B------:R-:W-:Y:S02]  /*558c0*/  ISETP.GE.U32.AND P3, PT, R6, 0x7, PT ;  /* 0x000000070600780c */ /* 0x000fe40003f66070 */
[----:B0-----:R-:W-:-:S04]  /*558d0*/  SEL R3, RZ, 0x1, !P1 ;  /* 0x00000001ff037807 */ /* 0x001fc80004800000 */
[----:B------:R-:W-:Y:S02]  /*558e0*/  LOP3.LUT R0, R0, R3, RZ, 0x3c, !PT ;  /* 0x0000000300007212 */ /* 0x000fe400078e3cff */
[----:B------:R-:W-:-:S05]  /*558f0*/  PRMT R3, RZ, 0x7610, R3 ;  /* 0x00007610ff037816 */ /* 0x000fca0000000003 */
[----:B------:R-:W-:Y:S01]  /*55900*/  @P3 LOP3.LUT R0, R0, 0x1, R7, 0x78, !PT ;  /* 0x0000000100003812 */ /* 0x000fe200078e7807 */
[----:B------:R-:W-:Y:S01]  /*55910*/  IMAD R7, R7, -0x7, R4 ;  /* 0xfffffff907077824 */ /* 0x000fe200078e0204 */
[----:B---3--:R-:W-:-:S04]  /*55920*/  IADD3 R15, P1, R15, UR20, RZ ;  /* 0x000000140f0f7c10 */ /* 0x008fc8000ff3e0ff */
[----:B--2---:R-:W-:Y:S01]  /*55930*/  IADD3.X R16, R16, UR7, RZ, P1, !PT ;  /* 0x0000000710107c10 */ /* 0x004fe20008ffe4ff */
[----:B------:R0:W-:Y:S01]  /*55940*/  STL [R1+0xe04], R15 ;  /* 0x000e040f01007387 */ /* 0x0001e20000100800 */
[----:B------:R-:W-:-:S03]  /*55950*/  ISETP.GE.U32.AND P1, PT, R15, UR8, PT ;  /* 0x000000080f007c0c */ /* 0x000fc6000bf26070 */
[----:B------:R0:W-:Y:S01]  /*55960*/  STL [R1+0xe00], R16 ;  /* 0x000e001001007387 */ /* 0x0001e20000100800 */
[----:B------:R-:W-:-:S13]  /*55970*/  ISETP.GE.U32.AND.EX P1, PT, R16, UR9, PT, P1 ;  /* 0x0000000910007c0c */ /* 0x000fda000bf26110 */
[----:B0-----:R-:W-:Y:S05]  /*55980*/  @P1 BRA `(.L_x_2085) ;  /* 0x0000000400681947 */ /* 0x001fea0003800000 */
[----:B------:R-:W0:Y:S01]  /*55990*/  S2UR UR8, SR_CTAID.X ;  /* 0x00000000000879c3 */ /* 0x000e220000002500 */
[----:B------:R-:W-:Y:S01]  /*559a0*/  ULDC.64 UR10, c[0x0][0x628] ;  /* 0x00018a00000a7ab9 */ /* 0x000fe20000000a00 */
[----:B------:R-:W-:Y:S01]  /*559b0*/  ULDC UR9, c[0x0][0x150] ;  /* 0x0000540000097ab9 */ /* 0x000fe20000000800 */
[----:B------:R-:W-:Y:S01]  /*559c0*/  ISETP.NE.U32.AND P1, PT, RZ, UR10, PT ;  /* 0x0000000aff007c0c */ /* 0x000fe2000bf25070 */
[----:B------:R-:W-:Y:S01]  /*559d0*/  ULDC UR12, c[0x0][0x630] ;  /* 0x00018c00000c7ab9 */ /* 0x000fe20000000800 */
[----:B------:R-:W-:Y:S01]  /*559e0*/  ULDC UR14, c[0x0][0x154] ;  /* 0x00005500000e7ab9 */ /* 0x000fe20000000800 */
[----:B------:R-:W-:Y:S01]  /*559f0*/  IMAD.MOV.U32 R3, RZ, RZ, R16 ;  /* 0x000000ffff037224 */ /* 0x000fe200078e0010 */
[----:B------:R-:W-:Y:S01]  /*55a00*/  ISETP.NE.AND.EX P1, PT, RZ, UR11, PT, P1 ;  /* 0x0000000bff007c0c */ /* 0x000fe2000bf25310 */
[----:B------:R-:W1:Y:S01]  /*55a10*/  S2UR UR13, SR_CTAID.Y ;  /* 0x00000000000d79c3 */ /* 0x000e620000002600 */
[----:B0-----:R-:W-:-:S05]  /*55a20*/  I2FP.F32.U32 R2, UR8 ;  /* 0x0000000800027c45 */ /* 0x001fca0008201000 */
[----:B------:R-:W-:Y:S01]  /*55a30*/  FMUL R9, R2, UR9 ;  /* 0x0000000902097c20 */ /* 0x000fe20008400000 */
[----:B------:R-:W-:Y:S01]  /*55a40*/  IMAD.MOV.U32 R2, RZ, RZ, R15 ;  /* 0x000000ffff027224 */ /* 0x000fe200078e000f */
[----:B-1----:R-:W-:-:S04]  /*55a50*/  I2FP.F32.U32 R12, UR13 ;  /* 0x0000000d000c7c45 */ /* 0x002fc80008201000 */
[----:B------:R-:W0:Y:S01]  /*55a60*/  F2I.U32.TRUNC.NTZ R9, R9 ;  /* 0x0000000900097305 */ /* 0x000e22000020f000 */
[----:B------:R-:W-:Y:S05]  /*55a70*/  @!P1 BRA `(.L_x_2086) ;  /* 0x0000000000289947 */ /* 0x000fea0003800000 */
[----:B------:R-:W-:Y:S02]  /*55a80*/  ULDC UR9, c[0x0][0x634] ;  /* 0x00018d0000097ab9 */ /* 0x000fe40000000800 */
[----:B------:R-:W-:-:S05]  /*55a90*/  IADD3 R3, P1, R15, UR9, RZ ;  /* 0x000000090f037c10 */ /* 0x000fca000ff3e0ff */
[----:B------:R-:W-:-:S04]  /*55aa0*/  IMAD.X R13, RZ, RZ, R16, P1 ;  /* 0x000000ffff0d7224 */ /* 0x000fc800008e0610 */
[----:B------:R-:W-:-:S04]  /*55ab0*/  IMAD.WIDE.U32 R4, R13, UR10, RZ ;  /* 0x0000000a0d047c25 */ /* 0x000fc8000f8e00ff */
[----:B------:R-:W-:-:S04]  /*55ac0*/  IMAD.WIDE.U32 R4, P1, R3, UR11, R4 ;  /* 0x0000000b03047c25 */ /* 0x000fc8000f820004 */
[----:B------:R-:W-:-:S04]  /*55ad0*/  IMAD.WIDE.U32 R2, R3, UR10, RZ ;  /* 0x0000000a03027c25 */ /* 0x000fc8000f8e00ff */
[----:B------:R-:W-:Y:S01]  /*55ae0*/  IMAD.MOV.U32 R2, RZ, RZ, R5 ;  /* 0x000000ffff027224 */ /* 0x000fe200078e0005 */
[----:B------:R-:W-:Y:S01]  /*55af0*/  IADD3 RZ, P3, R3, R4, RZ ;  /* 0x0000000403ff7210 */ /* 0x000fe20007f7e0ff */
[----:B------:R-:W-:-:S04]  /*55b00*/  IMAD.X R3, RZ, RZ, RZ, P1 ;  /* 0x000000ffff037224 */ /* 0x000fc800008e06ff */
[----:B------:R-:W-:-:S08]  /*55b10*/  IMAD.WIDE.U32.X R2, R13, UR11, R2, P3 ;  /* 0x0000000b0d027c25 */ /* 0x000fd000098e0402 */
.L_x_2086:
[--C-:B------:R-:W-:Y:S01]  /*55b20*/  SHF.R.U64 R10, R2, UR12, R3.reuse ;  /* 0x0000000c020a7c19 */ /* 0x100fe20008001203 */
[----:B------:R-:W-:Y:S01]  /*55b30*/  ULDC.64 UR10, c[0x0][0x620] ;  /* 0x00018800000a7ab9 */ /* 0x000fe20000000a00 */
[----:B------:R-:W-:Y:S01]  /*55b40*/  SHF.R.U32.HI R2, RZ, UR12, R3 ;  /* 0x0000000cff027c19 */ /* 0x000fe20008011603 */
[----:B------:R-:W-:Y:S01]  /*55b50*/  IMAD.MOV.U32 R3, RZ, RZ, R16 ;  /* 0x000000ffff037224 */ /* 0x000fe200078e0010 */
[----:B------:R-:W-:Y:S01]  /*55b60*/  IADD3 R13, P1, RZ, -R10, RZ ;  /* 0x8000000aff0d7210 */ /* 0x000fe20007f3e0ff */
[----:B------:R-:W-:Y:S01]  /*55b70*/  FMUL R12, R12, UR14 ;  /* 0x0000000e0c0c7c20 */ /* 0x000fe20008400000 */
[----:B------:R-:W-:Y:S01]  /*55b80*/  ULDC.64 UR14, c[0x0][0x640] ;  /* 0x00019000000e7ab9 */ /* 0x000fe20000000a00 */
[----:B0-----:R-:W-:Y:S02]  /*55b90*/  R2UR UR9, R9 ;  /* 0x00000000090972ca */ /* 0x001fe400000e0000 */
[----:B------:R-:W-:Y:S01]  /*55ba0*/  IMAD.X R2, RZ, RZ, ~R2, P1 ;  /* 0x000000ffff027224 */ /* 0x000fe200008e0e02 */
[----:B------:R-:W-:Y:S01]  /*55bb0*/  ISETP.NE.U32.AND P1, PT, RZ, UR14, PT ;  /* 0x0000000eff007c0c */ /* 0x000fe2000bf25070 */
[----:B------:R-:W0:Y:S02]  /*55bc0*/  F2I.U32.TRUNC.NTZ R12, R12 ;  /* 0x0000000c000c7305 */ /* 0x000e24000020f000 */
[----:B------:R-:W-:Y:S01]  /*55bd0*/  IMAD R2, R2, UR10, RZ ;  /* 0x0000000a02027c24 */ /* 0x000fe2000f8e02ff */
[----:B------:R-:W-:-:S03]  /*55be0*/  ISETP.NE.AND.EX P1, PT, RZ, UR15, PT, P1 ;  /* 0x0000000fff007c0c */ /* 0x000fc6000bf25310 */
[----:B------:R-:W-:Y:S02]  /*55bf0*/  IMAD R5, R13, UR11, R2 ;  /* 0x0000000b0d057c24 */ /* 0x000fe4000f8e0202 */
[----:B------:R-:W-:-:S04]  /*55c00*/  IMAD.MOV.U32 R2, RZ, RZ, R15 ;  /* 0x000000ffff027224 */ /* 0x000fc800078e000f */
[----:B------:R-:W-:Y:S01]  /*55c10*/  IMAD.WIDE.U32 R2, R13, UR10, R2 ;  /* 0x0000000a0d027c25 */ /* 0x000fe2000f8e0002 */
[----:B------:R-:W-:Y:S01]  /*55c20*/  ULDC UR10, c[0x0][0x618] ;  /* 0x00018600000a7ab9 */ /* 0x000fe20000000800 */
[----:B0-----:R-:W-:Y:S02]  /*55c30*/  R2UR UR11, R12 ;  /* 0x000000000c0b72ca */ /* 0x001fe400000e0000 */
[----:B------:R-:W-:-:S05]  /*55c40*/  IMAD.IADD R3, R3, 0x1, R5 ;  /* 0x0000000103037824 */ /* 0x000fca00078e0205 */
[--C-:B------:R-:W-:Y:S02]  /*55c50*/  SHF.R.U64 R9, R2, UR10, R3.reuse ;  /* 0x0000000a02097c19 */ /* 0x100fe40008001203 */
[----:B------:R-:W-:Y:S01]  /*55c60*/  SHF.R.U32.HI R2, RZ, UR10, R3 ;  /* 0x0000000aff027c19 */ /* 0x000fe20008011603 */
[----:B------:R-:W-:-:S03]  /*55c70*/  ULDC UR10, c[0x0][0x608] ;  /* 0x00018200000a7ab9 */ /* 0x000fc60000000800 */
[--C-:B------:R-:W-:Y:S02]  /*55c80*/  SHF.R.U64 R13, R9, UR10, R2.reuse ;  /* 0x0000000a090d7c19 */ /* 0x100fe40008001202 */
[----:B------:R-:W-:Y:S01]  /*55c90*/  SHF.R.U32.HI R2, RZ, UR10, R2 ;  /* 0x0000000aff027c19 */ /* 0x000fe20008011602 */
[----:B------:R-:W-:-:S03]  /*55ca0*/  ULDC UR10, c[0x0][0x658] ;  /* 0x00019600000a7ab9 */ /* 0x000fc60000000800 */
[--C-:B------:R-:W-:Y:S02]  /*55cb0*/  SHF.R.U64 R12, R13, UR10, R2.reuse ;  /* 0x0000000a0d0c7c19 */ /* 0x100fe40008001202 */
[----:B------:R-:W-:-:S03]  /*55cc0*/  SHF.R.U32.HI R15, RZ, UR10, R2 ;  /* 0x0000000aff0f7c19 */ /* 0x000fc60008011602 */
[----:B------:R-:W-:Y:S02]  /*55cd0*/  IMAD.MOV.U32 R2, RZ, RZ, R12 ;  /* 0x000000ffff027224 */ /* 0x000fe400078e000c */
[----:B------:R-:W-:Y:S01]  /*55ce0*/  IMAD.MOV.U32 R3, RZ, RZ, R15 ;  /* 0x000000ffff037224 */ /* 0x000fe200078e000f */
[----:B------:R-:W-:Y:S06]  /*55cf0*/  @!P1 BRA `(.L_x_2087) ;  /* 0x0000000000289947 */ /* 0x000fec0003800000 */
        /* <DEDUP_REMOVED lines=10> */
.L_x_2087:
[----:B------:R-:W-:Y:S01]  /*55da0*/  ULDC UR10, c[0x0][0x648] ;  /* 0x00019200000a7ab9 */ /* 0x000fe20000000800 */
[----:B------:R-:W-:Y:S01]  /*55db0*/  UISETP.NE.AND UP0, UPT, UR46, URZ, UPT ;  /* 0x0000003f2e00728c */ /* 0x000fe2000bf05270 */
[----:B------:R-:W-:Y:S01]  /*55dc0*/  SHF.R.U64 R2, R2, UR10, R3 ;  /* 0x0000000a02027c19 */ /* 0x000fe20008001203 */
[----:B------:R-:W-:Y:S01]  /*55dd0*/  ULDC UR10, c[0x0][0x638] ;  /* 0x00018e00000a7ab9 */ /* 0x000fe20000000800 */
[----:B------:R-:W-:Y:S01]  /*55de0*/  UIADD3 UR11, -UR11, URZ, URZ ;  /* 0x0000003f0b0b7290 */ /* 0x000fe2000fffe13f */
[----:B------:R-:W-:Y:S02]  /*55df0*/  LOP3.LUT R13, R13, UR6, RZ, 0xc0, !PT ;  /* 0x000000060d0d7c12 */ /* 0x000fe4000f8ec0ff */
[----:B------:R-:W-:Y:S01]  /*55e00*/  IMAD.MOV R3, RZ, RZ, -R2 ;  /* 0x000000ffff037224 */ /* 0x000fe200078e0a02 */
[----:B------:R-:W-:Y:S02]  /*55e10*/  LOP3.LUT R9, R9, UR4, RZ, 0xc0, !PT ;  /* 0x0000000409097c12 */ /* 0x000fe4000f8ec0ff */
[----:B------:R-:W-:Y:S01]  /*55e20*/  IMAD R5, R2, UR5, R13 ;  /* 0x0000000502057c24 */ /* 0x000fe2000f8e020d */
[----:B------:R-:W-:Y:S01]  /*55e30*/  PLOP3.LUT P1, PT, PT, PT, UP0, 0x40, 0x0 ;  /* 0x000000000000781c */ /* 0x000fe20003f2e808 */
[----:B------:R-:W-:Y:S01]  /*55e40*/  IMAD R12, R3, UR10, R12 ;  /* 0x0000000a030c7c24 */ /* 0x000fe2000f8e020c */
[----:B------:R-:W-:Y:S01]  /*55e50*/  UIADD3 UR10, -UR9, URZ, URZ ;  /* 0x0000003f090a7290 */ /* 0x000fe2000fffe13f */
[----:B------:R-:W-:Y:S01]  /*55e60*/  PLOP3.LUT P3, PT, PT, PT, UP0, 0x40, 0x0 ;  /* 0x000000000000781c */ /* 0x000fe20003f6e808 */
[----:B------:R-:W-:Y:S01]  /*55e70*/  IMAD.MOV.U32 R3, RZ, RZ, 0x1 ;  /* 0x00000001ff037424 */ /* 0x000fe200078e00ff */
[----:B------:R-:W-:-:S02]  /*55e80*/  ULDC UR9, c[0x0][0x144] ;  /* 0x0000510000097ab9 */ /* 0x000fc40000000800 */
[----:B------:R-:W-:-:S03]  /*55e90*/  UIMAD UR8, UR9, UR10, UR8 ;  /* 0x0000000a090872a4 */ /* 0x000fc6000f8e0208 */
[----:B------:R-:W-:Y:S02]  /*55ea0*/  ULDC UR9, c[0x0][0x148] ;  /* 0x0000520000097ab9 */ /* 0x000fe40000000800 */
[----:B------:R-:W-:-:S03]  /*55eb0*/  @UP0 UIMAD UR8, UR9, UR11, UR13 ;  /* 0x0000000b090802a4 */ /* 0x000fc6000f8e020d */
[----:B------:R-:W-:Y:S02]  /*55ec0*/  ULDC UR9, c[0x0][0x600] ;  /* 0x0001800000097ab9 */ /* 0x000fe40000000800 */
[----:B------:R-:W-:Y:S02]  /*55ed0*/  IMAD R12, R12, UR9, R9 ;  /* 0x000000090c0c7c24 */ /* 0x000fe4000f8e0209 */
[----:B------:R-:W-:Y:S01]  /*55ee0*/  IMAD.U32 R2, RZ, RZ, UR8 ;  /* 0x00000008ff027e24 */ /* 0x000fe2000f8e00ff */
[----:B------:R-:W-:-:S03]  /*55ef0*/  ULDC UR8, c[0x0][0x610] ;  /* 0x0001840000087ab9 */ /* 0x000fc60000000800 */
[----:B------:R-:W-:-:S05]  /*55f00*/  IMAD R5, R5, UR8, R2 ;  /* 0x0000000805057c24 */ /* 0x000fca000f8e0202 */
[----:B------:R-:W-:Y:S02]  /*55f10*/  SEL R2, R12, R5, P1 ;  /* 0x000000050c027207 */ /* 0x000fe40000800000 */
[----:B------:R-:W-:-:S07]  /*55f20*/  SEL R5, R5, R12, P3 ;  /* 0x0000000c05057207 */ /* 0x000fce0001800000 */
.L_x_2085:
[----:B------:R-:W-:Y:S05]  /*55f30*/  BSYNC B1 ;  /* 0x0000000000017941 */ /* 0x000fea0003800000 */
.L_x_2084:
[----:B------:R-:W-:-:S13]  /*55f40*/  LOP3.LUT P1, RZ, R3, 0xff, RZ, 0xc0, !PT ;  /* 0x000000ff03ff7812 */ /* 0x000fda000782c0ff */
[----:B------:R-:W-:Y:S05]  /*55f50*/  @P1 BRA `(.L_x_2088) ;  /* 0xfffffff4001c1947 */ /* 0x000fea000383ffff */
[----:B------:R-:W-:Y:S05]  /*55f60*/  BSYNC B0 ;  /* 0x0000000000007941 */ /* 0x000fea0003800000 */
.L_x_2076:
[----:B------:R-:W-:-:S03]  /*55f70*/  UMOV UR8, 0xffffffff ;  /* 0xffffffff00087882 */ /* 0x000fc60000000000 */
[----:B------:R-:W-:Y:S05]  /*55f80*/  BRA.DIV UR8, `(.L_x_2089) ;  /* 0x0000000608887947 */ /* 0x000fea000b800000 */
[----:B------:R-:W-:-:S13]  /*55f90*/  ELECT P6, URZ, PT ;  /* 0x00000000003f782f */ /* 0x000fda00038c0000 */
.L_x_2106:
[----:B------:R-:W-:Y:S04]  /*55fa0*/  BSSY B0, `(.L_x_2090) ;  /* 0x0000047000007945 */ /* 0x000fe80003800000 */
[----:B------:R-:W-:Y:S05]  /*55fb0*/  @!P6 BRA `(.L_x_2091) ;  /* 0x000000040014e947 */ /* 0x000fea0003800000 */
[----:B------:R-:W-:-:S04]  /*55fc0*/  ULOP3.LUT UR8, UR40, 0x2, URZ, 0xfc, !UPT ;  /* 0x0000000228087892 */ /* 0x000fc8000f8efc3f */
[----:B------:R-:W-:-:S06]  /*55fd0*/  UISETP.NE.AND UP0, UPT, UR8, 0x3, UPT ;  /* 0x000000030800788c */ /* 0x000fcc000bf05270 */
[----:B------:R-:W-:-:S13]  /*55fe0*/  PLOP3.LUT P0, PT, PT, PT, UP0, 0x80, 0x0 ;  /* 0x000000000000781c */ /* 0x000fda0003f0f008 */
[----:B------:R-:W-:Y:S05]  /*55ff0*/  @!P0 BRA `(.L_x_2092) ;  /* 0x0000000000048947 */ /* 0x000fea0003800000 */
[----:B------:R-:W-:Y:S01]  /*56000*/  BPT.TRAP 0x1 ;  /* 0x000000040000795c */ /* 0x000fe20000300000 */
.L_x_2092:
[----:B------:R-:W0:Y:S01]  /*56010*/  S2R R3, SR_CgaCtaId ;  /* 0x0000000000037919 */ /* 0x000e220000008800 */
[----:B------:R-:W-:-:S04]  /*56020*/  MOV R2, 0x400 ;  /* 0x0000040000027802 */ /* 0x000fc80000000f00 */
[----:B0-----:R-:W-:Y:S02]  /*56030*/  LEA R2, R3, R2, 0x18 ;  /* 0x0000000203027211 */ /* 0x001fe400078ec0ff */
[----:B------:R-:W-:-:S03]  /*56040*/  SHF.L.U32 R3, R0, 0x1f, RZ ;  /* 0x0000001f00037819 */ /* 0x000fc600000006ff */
[----:B------:R-:W-:-:S04]  /*56050*/  VIADD R2, R2, 0x38 ;  /* 0x0000003802027836 */ /* 0x000fc80000000000 */
[----:B------:R-:W-:-:S04]  /*56060*/  IMAD R4, R7, 0x8, R2 ;  /* 0x0000000807047824 */ /* 0x000fc800078e0202 */
[----:B------:R-:W0:Y:S02]  /*56070*/  SYNCS.PHASECHK.TRANS64.TRYWAIT P0, [R4+URZ], R3 ;  /* 0x00000003040075a7 */ /* 0x000e24000800017f */
[----:B0-----:R-:W-:Y:S05]  /*56080*/  @!P0 BRA `(.L_x_2093) ;  /* 0x0000000400688947 */ /* 0x001fea0003800000 */
.L_x_2107:
[----:B------:R-:W-:-:S05]  /*56090*/  VIADD R7, R7, 0x1 ;  /* 0x0000000107077836 */ /* 0x000fca0000000000 */
[----:B------:R-:W-:-:S04]  /*560a0*/  ISETP.NE.AND P0, PT, R7, 0x7, PT ;  /* 0x000000070700780c */ /* 0x000fc80003f05270 */
[----:B0-----:R-:W-:Y:S02]  /*560b0*/  SEL R3, RZ, 0x1, P0 ;  /* 0x00000001ff037807 */ /* 0x001fe40000000000 */
[----:B------:R-:W-:Y:S02]  /*560c0*/  SEL R7, R7, RZ, P0 ;  /* 0x000000ff07077207 */ /* 0x000fe40000000000 */
[----:B------:R-:W-:-:S03]  /*560d0*/  LOP3.LUT R4, R0, R3, RZ, 0x3c, !PT ;  /* 0x0000000300047212 */ /* 0x000fc600078e3cff */
[----:B------:R-:W-:Y:S01]  /*560e0*/  IMAD R3, R7, 0x8, R2 ;  /* 0x0000000807037824 */ /* 0x000fe200078e0202 */
[----:B------:R-:W-:-:S04]  /*560f0*/  SHF.L.U32 R0, R4, 0x1f, RZ ;  /* 0x0000001f04007819 */ /* 0x000fc800000006ff */
[----:B------:R-:W0:Y:S02]  /*56100*/  SYNCS.PHASECHK.TRANS64.TRYWAIT P0, [R3+URZ], R0 ;  /* 0x00000000030075a7 */ /* 0x000e24000800017f */
[----:B0-----:R-:W-:Y:S05]  /*56110*/  @!P0 BRA `(.L_x_2094) ;  /* 0x0000000400588947 */ /* 0x001fea0003800000 */
.L_x_2108:
[----:B0-----:R-:W-:-:S05]  /*56120*/  VIADD R0, R7, 0x1 ;  /* 0x0000000107007836 */ /* 0x001fca0000000000 */
[----:B------:R-:W-:-:S04]  /*56130*/  ISETP.NE.AND P0, PT, R0, 0x7, PT ;  /* 0x000000070000780c */ /* 0x000fc80003f05270 */
[----:B------:R-:W-:Y:S02]  /*56140*/  SEL R3, RZ, 0x1, P0 ;  /* 0x00000001ff037807 */ /* 0x000fe40000000000 */
[----:B------:R-:W-:Y:S02]  /*56150*/  SEL R5, R0, RZ, P0 ;  /* 0x000000ff00057207 */ /* 0x000fe40000000000 */
[----:B------:R-:W-:-:S03]  /*56160*/  LOP3.LUT R4, R4, R3, RZ, 0x3c, !PT ;  /* 0x0000000304047212 */ /* 0x000fc600078e3cff */
[----:B------:R-:W-:Y:S01]  /*56170*/  IMAD R3, R5, 0x8, R2 ;  /* 0x0000000805037824 */ /* 0x000fe200078e0202 */
[----:B------:R-:W-:-:S04]  /*56180*/  SHF.L.U32 R0, R4, 0x1f, RZ ;  /* 0x0000001f04007819 */ /* 0x000fc800000006ff */
[----:B------:R-:W0:Y:S02]  /*56190*/  SYNCS.PHASECHK.TRANS64.TRYWAIT P0, [R3+URZ], R0 ;  /* 0x00000000030075a7 */ /* 0x000e24000800017f */
[----:B0-----:R-:W-:Y:S05]  /*561a0*/  @!P0 BRA `(.L_x_2095) ;  /* 0x0000000400488947 */ /* 0x001fea0003800000 */
.L_x_2109:
        /* <DEDUP_REMOVED lines=9> */
.L_x_2110:
        /* <DEDUP_REMOVED lines=9> */
.L_x_2111:
        /* <DEDUP_REMOVED lines=9> */
.L_x_2112:
[----:B0-----:R-:W-:-:S05]  /*56360*/  VIADD R0, R5, 0x1 ;  /* 0x0000000105007836 */ /* 0x001fca0000000000 */
[----:B------:R-:W-:-:S04]  /*56370*/  ISETP.NE.AND P0, PT, R0, 0x7, PT ;  /* 0x000000070000780c */ /* 0x000fc80003f05270 */
[----:B------:R-:W-:Y:S02]  /*56380*/  SEL R4, RZ, 0x1, P0 ;  /* 0x00000001ff047807 */ /* 0x000fe40000000000 */
[----:B------:R-:W-:Y:S02]  /*56390*/  SEL R3, R0, RZ, P0 ;  /* 0x000000ff00037207 */ /* 0x000fe40000000000 */
[----:B------:R-:W-:-:S03]  /*563a0*/  LOP3.LUT R0, R7, R4, RZ, 0x3c, !PT ;  /* 0x0000000407007212 */ /* 0x000fc600078e3cff */
[----:B------:R-:W-:Y:S01]  /*563b0*/  IMAD R3, R3, 0x8, R2 ;  /* 0x0000000803037824 */ /* 0x000fe200078e0202 */
[----:B------:R-:W-:-:S07]  /*563c0*/  SHF.L.U32 R0, R0, 0x1f, RZ ;  /* 0x0000001f00007819 */ /* 0x000fce00000006ff */
.L_x_2099:
[----:B0-----:R0:W1:Y:S02]  /*563d0*/  SYNCS.PHASECHK.TRANS64.TRYWAIT P0, [R3+URZ], R0 ;  /* 0x00000000030075a7 */ /* 0x001064000800017f */
[----:B-1----:R-:W-:Y:S05]  /*563e0*/  @!P0 NANOSLEEP.SYNCS 0x989680 ;  /* 0x009896800000895d */ /* 0x002fea0003900000 */
[----:B------:R-:W1:Y:S02]  /*563f0*/  @!P0 SYNCS.PHASECHK.TRANS64 P0, [R3+URZ], R0 ;  /* 0x00000000030085a7 */ /* 0x000e64000800007f */
[----:B-1----:R-:W-:Y:S05]  /*56400*/  @!P0 BRA `(.L_x_2099) ;  /* 0xfffffffc00f08947 */ /* 0x002fea000383ffff */
.L_x_2091:
[----:B------:R-:W-:Y:S05]  /*56410*/  BSYNC B0 ;  /* 0x0000000000007941 */ /* 0x000fea0003800000 */
.L_x_2090:
[----:B------:R-:W-:Y:S05]  /*56420*/  EXIT ;  /* 0x000000000000794d */ /* 0x000fea0003800000 */
.L_x_17:
[----:B-1----:R1:W4:Y:S02]  /*56430*/  SYNCS.PHASECHK.TRANS64.TRYWAIT P1, [R3+URZ], R0 ;  /* 0x00000000030075a7 */ /* 0x002324000802017f */
[----:B----4-:R-:W-:Y:S05]  /*56440*/  @!P1 NANOSLEEP.SYNCS 0x989680 ;  /* 0x009896800000995d */ /* 0x010fea0003900000 */
[----:B------:R-:W4:Y:S02]  /*56450*/  @!P1 SYNCS.PHASECHK.TRANS64 P1, [R3+URZ], R0 ;  /* 0x00000000030095a7 */ /* 0x000f24000802007f */
[----:B----4-:R-:W-:Y:S05]  /*56460*/  @!P1 BRA `(.L_x_17) ;  /* 0xfffffffc00f09947 */ /* 0x010fea000383ffff */
[----:B------:R-:W-:Y:S05]  /*56470*/  BRA `(.L_x_16) ;  /* 0xfffffab000007947 */ /* 0x000fea000383ffff */
.L_x_22:
[----:B-1----:R-:W-:-:S04]  /*56480*/  IMAD.U32 R6, RZ, RZ, UR4 ;  /* 0x00000004ff067e24 */ /* 0x002fc8000f8e00ff */
[----:B------:R1:W2:Y:S03]  /*56490*/  SYNCS.PHASECHK.TRANS64.TRYWAIT P1, [R6+URZ], R4 ;  /* 0x00000004060075a7 */ /* 0x0002a6000802017f */
[----:B--2---:R-:W-:Y:S05]  /*564a0*/  @!P1 NANOSLEEP.SYNCS 0x989680 ;  /* 0x009896800000995d */ /* 0x004fea0003900000 */
[----:B------:R-:W2:Y:S02]  /*564b0*/  @!P1 SYNCS.PHASECHK.TRANS64 P1, [R6+URZ], R4 ;  /* 0x00000004060095a7 */ /* 0x000ea4000802007f */
[----:B--2---:R-:W-:Y:S05]  /*564c0*/  @!P1 BRA `(.L_x_22) ;  /* 0xfffffffc00ec9947 */ /* 0x004fea000383ffff */
[----:B------:R-:W-:Y:S05]  /*564d0*/  BRA `(.L_x_21) ;  /* 0xfffffad000c47947 */ /* 0x000fea000383ffff */
.L_x_2077:
[----:B------:R-:W-:Y:S01]  /*564e0*/  BSSY B1, `(.L_x_2100) ;  /* 0x0000006000017945 */ /* 0x000fe20003800000 */
[----:B------:R-:W-:-:S07]  /*564f0*/  IMAD.MOV.U32 R15, RZ, RZ, -0x1 ;  /* 0xffffffffff0f7424 */ /* 0x000fce00078e00ff */
[----:B------:R-:W-:Y:S05]  /*56500*/  WARPSYNC.COLLECTIVE R15, `(.L_x_2101) ;  /* 0x000000000f0c7348 */ /* 0x000fea0003c00000 */
[----:B------:R-:W-:Y:S02]  /*56510*/  ELECT P6, UR62, PT ;  /* 0x00000000003e782f */ /* 0x000fe400038c0000 */
[----:B------:R-:W-:Y:S01]  /*56520*/  MOV R14, UR62 ;  /* 0x0000003e000e7c02 */ /* 0x000fe20008000f00 */
[----:B------:R-:W-:Y:S10]  /*56530*/  ENDCOLLECTIVE ;  /* 0x000000000000791b */ /* 0x000ff40003800000 */
.L_x_2101:
[----:B------:R-:W-:Y:S05]  /*56540*/  BSYNC B1 ;  /* 0x0000000000017941 */ /* 0x000fea0003800000 */
.L_x_2100:
[----:B------:R-:W-:Y:S05]  /*56550*/  BRA `(.L_x_2102) ;  /* 0xffffffec00a87947 */ /* 0x000fea000383ffff */
.L_x_2080:
[----:B-1----:R1:W2:Y:S02]  /*56560*/  SYNCS.PHASECHK.TRANS64.TRYWAIT P1, [R15+URZ+0x38], R12 ;  /* 0x0000380c0f0075a7 */ /* 0x0022a4000802017f */
[----:B--2---:R-:W-:Y:S05]  /*56570*/  @!P1 NANOSLEEP.SYNCS 0x989680 ;  /* 0x009896800000995d */ /* 0x004fea0003900000 */
[----:B------:R-:W2:Y:S02]  /*56580*/  @!P1 SYNCS.PHASECHK.TRANS64 P1, [R15+URZ+0x38], R12 ;  /* 0x0000380c0f0095a7 */ /* 0x000ea4000802007f */
[----:B--2---:R-:W-:Y:S05]  /*56590*/  @!P1 BRA `(.L_x_2080) ;  /* 0xfffffffc00f09947 */ /* 0x004fea000383ffff */
[----:B------:R-:W-:Y:S05]  /*565a0*/  BRA `(.L_x_2103) ;  /* 0xffffffec00dc7947 */ /* 0x000fea000383ffff */
.L_x_2089:
[----:B------:R-:W-:Y:S01]  /*565b0*/  BSSY B0, `(.L_x_2104) ;  /* 0x0000006000007945 */ /* 0x000fe20003800000 */
[----:B------:R-:W-:-:S07]  /*565c0*/  IMAD.MOV.U32 R15, RZ, RZ, -0x1 ;  /* 0xffffffffff0f7424 */ /* 0x000fce00078e00ff */
[----:B------:R-:W-:Y:S05]  /*565d0*/  WARPSYNC.COLLECTIVE R15, `(.L_x_2105) ;  /* 0x000000000f0c7348 */ /* 0x000fea0003c00000 */
[----:B------:R-:W-:Y:S02]  /*565e0*/  ELECT P6, UR62, PT ;  /* 0x00000000003e782f */ /* 0x000fe400038c0000 */
[----:B------:R-:W-:Y:S01]  /*565f0*/  MOV R14, UR62 ;  /* 0x0000003e000e7c02 */ /* 0x000fe20008000f00 */
[----:B------:R-:W-:Y:S10]  /*56600*/  ENDCOLLECTIVE ;  /* 0x000000000000791b */ /* 0x000ff40003800000 */
.L_x_2105:
[----:B------:R-:W-:Y:S05]  /*56610*/  BSYNC B0 ;  /* 0x0000000000007941 */ /* 0x000fea0003800000 */
.L_x_2104:
[----:B------:R-:W-:Y:S05]  /*56620*/  BRA `(.L_x_2106) ;  /* 0xfffffff8005c7947 */ /* 0x000fea000383ffff */
.L_x_2093:
[----:B0-----:R0:W1:Y:S02]  /*56630*/  SYNCS.PHASECHK.TRANS64.TRYWAIT P0, [R4+URZ], R3 ;  /* 0x00000003040075a7 */ /* 0x001064000800017f */
[----:B-1----:R-:W-:Y:S05]  /*56640*/  @!P0 NANOSLEEP.SYNCS 0x989680 ;  /* 0x009896800000895d */ /* 0x002fea0003900000 */
[----:B------:R-:W1:Y:S02]  /*56650*/  @!P0 SYNCS.PHASECHK.TRANS64 P0, [R4+URZ], R3 ;  /* 0x00000003040085a7 */ /* 0x000e64000800007f */
[----:B-1----:R-:W-:Y:S05]  /*56660*/  @!P0 BRA `(.L_x_2093) ;  /* 0xfffffffc00f08947 */ /* 0x002fea000383ffff */
[----:B------:R-:W-:Y:S05]  /*56670*/  BRA `(.L_x_2107) ;  /* 0xfffffff800847947 */ /* 0x000fea000383ffff */
.L_x_2094:
[----:B0-----:R0:W1:Y:S02]  /*56680*/  SYNCS.PHASECHK.TRANS64.TRYWAIT P0, [R3+URZ], R0 ;  /* 0x00000000030075a7 */ /* 0x001064000800017f */
[----:B-1----:R-:W-:Y:S05]  /*56690*/  @!P0 NANOSLEEP.SYNCS 0x989680 ;  /* 0x009896800000895d */ /* 0x002fea0003900000 */
[----:B------:R-:W1:Y:S02]  /*566a0*/  @!P0 SYNCS.PHASECHK.TRANS64 P0, [R3+URZ], R0 ;  /* 0x00000000030085a7 */ /* 0x000e64000800007f */
[----:B-1----:R-:W-:Y:S05]  /*566b0*/  @!P0 BRA `(.L_x_2094) ;  /* 0xfffffffc00f08947 */ /* 0x002fea000383ffff */
[----:B------:R-:W-:Y:S05]  /*566c0*/  BRA `(.L_x_2108) ;  /* 0xfffffff800947947 */ /* 0x000fea000383ffff */
.L_x_2095:
[----:B0-----:R0:W1:Y:S02]  /*566d0*/  SYNCS.PHASECHK.TRANS64.TRYWAIT P0, [R3+URZ], R0 ;  /* 0x00000000030075a7 */ /* 0x001064000800017f */
[----:B-1----:R-:W-:Y:S05]  /*566e0*/  @!P0 NANOSLEEP.SYNCS 0x989680 ;  /* 0x009896800000895d */ /* 0x002fea0003900000 */
[----:B------:R-:W1:Y:S02]  /*566f0*/  @!P0 SYNCS.PHASECHK.TRANS64 P0, [R3+URZ], R0 ;  /* 0x00000000030085a7 */ /* 0x000e64000800007f */
[----:B-1----:R-:W-:Y:S05]  /*56700*/  @!P0 BRA `(.L_x_2095) ;  /* 0xfffffffc00f08947 */ /* 0x002fea000383ffff */
[----:B------:R-:W-:Y:S05]  /*56710*/  BRA `(.L_x_2109) ;  /* 0xfffffff800a47947 */ /* 0x000fea000383ffff */
.L_x_2096:
[----:B0-----:R0:W1:Y:S02]  /*56720*/  SYNCS.PHASECHK.TRANS64.TRYWAIT P0, [R3+URZ], R0 ;  /* 0x00000000030075a7 */ /* 0x001064000800017f */
[----:B-1----:R-:W-:Y:S05]  /*56730*/  @!P0 NANOSLEEP.SYNCS 0x989680 ;  /* 0x009896800000895d */ /* 0x002fea0003900000 */
[----:B------:R-:W1:Y:S02]  /*56740*/  @!P0 SYNCS.PHASECHK.TRANS64 P0, [R3+URZ], R0 ;  /* 0x00000000030085a7 */ /* 0x000e64000800007f */
[----:B-1----:R-:W-:Y:S05]  /*56750*/  @!P0 BRA `(.L_x_2096) ;  /* 0xfffffffc00f08947 */ /* 0x002fea000383ffff */
[----:B------:R-:W-:Y:S05]  /*56760*/  BRA `(.L_x_2110) ;  /* 0xfffffff800b47947 */ /* 0x000fea000383ffff */
.L_x_2097:
[----:B0-----:R0:W1:Y:S02]  /*56770*/  SYNCS.PHASECHK.TRANS64.TRYWAIT P0, [R3+URZ], R0 ;  /* 0x00000000030075a7 */ /* 0x001064000800017f */
[----:B-1----:R-:W-:Y:S05]  /*56780*/  @!P0 NANOSLEEP.SYNCS 0x989680 ;  /* 0x009896800000895d */ /* 0x002fea0003900000 */
[----:B------:R-:W1:Y:S02]  /*56790*/  @!P0 SYNCS.PHASECHK.TRANS64 P0, [R3+URZ], R0 ;  /* 0x00000000030085a7 */ /* 0x000e64000800007f */
[----:B-1----:R-:W-:Y:S05]  /*567a0*/  @!P0 BRA `(.L_x_2097) ;  /* 0xfffffffc00f08947 */ /* 0x002fea000383ffff */
[----:B------:R-:W-:Y:S05]  /*567b0*/  BRA `(.L_x_2111) ;  /* 0xfffffff800c47947 */ /* 0x000fea000383ffff */
.L_x_2098:
[----:B0-----:R0:W1:Y:S02]  /*567c0*/  SYNCS.PHASECHK.TRANS64.TRYWAIT P0, [R3+URZ], R0 ;  /* 0x00000000030075a7 */ /* 0x001064000800017f */
[----:B-1----:R-:W-:Y:S05]  /*567d0*/  @!P0 NANOSLEEP.SYNCS 0x989680 ;  /* 0x009896800000895d */ /* 0x002fea0003900000 */
[----:B------:R-:W1:Y:S02]  /*567e0*/  @!P0 SYNCS.PHASECHK.TRANS64 P0, [R3+URZ], R0 ;  /* 0x00000000030085a7 */ /* 0x000e64000800007f */
[----:B-1----:R-:W-:Y:S05]  /*567f0*/  @!P0 BRA `(.L_x_2098) ;  /* 0xfffffffc00f08947 */ /* 0x002fea000383ffff */
[----:B------:R-:W-:Y:S05]  /*56800*/  BRA `(.L_x_2112) ;  /* 0xfffffff800d47947 */ /* 0x000fea000383ffff */
.L_x_2113:
[----:B------:R-:W-:-:S00]  /*56810*/  BRA `(.L_x_2113) ;  /* 0xfffffffc00fc7947 */ /* 0x000fc0000383ffff */
[----:B------:R-:W-:-:S00]  /*56820*/  NOP ;  /* 0x0000000000007918 */ /* 0x000fc00000000000 */
        /* <DEDUP_REMOVED lines=13> */
.L_x_2114:


//--------------------- .nv.global.init           --------------------------
	.section	.nv.global.init,"aw",@progbits
.nv.global.init:
	.type		$str$22,@object
	.size		$str$22,($str$23 - $str$22)
$str$22:
        /*0000*/ 	.byte	0x6b, 0x5f, 0x74, 0x69, 0x6c, 0x65, 0x5f, 0x63, 0x6f, 0x75, 0x6e, 0x74, 0x20, 0x3e, 0x3d, 0x20
        /*0010*/ 	.byte	0x31, 0x00
	.type		$str$23,@object
	.size		$str$23,(__unnamed_1 - $str$23)
$str$23:
        /*0012*/ 	.byte	0x2f, 0x74, 0x6d, 0x70, 0x2f, 0x63, 0x75, 0x74, 0x6c, 0x61, 0x73, 0x73, 0x5f, 0x73, 0x77, 0x65
        /*0022*/ 	.byte	0x65, 0x70, 0x5f, 0x73, 0x72, 0x63, 0x2f, 0x69, 0x6e, 0x63, 0x6c, 0x75, 0x64, 0x65, 0x2f, 0x63
        /*0032*/ 	.byte	0x75, 0x74, 0x6c, 0x61, 0x73, 0x73, 0x2f, 0x67, 0x65, 0x6d, 0x6d, 0x2f, 0x63, 0x6f, 0x6c, 0x6c
        /*0042*/ 	.byte	0x65, 0x63, 0x74, 0x69, 0x76, 0x65, 0x2f, 0x73, 0x6d, 0x39, 0x30, 0x5f, 0x6d, 0x6d, 0x61, 0x5f
        /*0052*/ 	.byte	0x74, 0x6d, 0x61, 0x5f, 0x67, 0x6d, 0x6d, 0x61, 0x5f, 0x73, 0x73, 0x5f, 0x77, 0x61, 0x72, 0x70
        /*0062*/ 	.byte	0x73, 0x70, 0x65, 0x63, 0x69, 0x61, 0x6c, 0x69, 0x7a, 0x65, 0x64, 0x2e, 0x68, 0x70, 0x70, 0x00
	.type		__unnamed_1,@object
	.size		__unnamed_1,(.L_0 - __unnamed_1)
__unnamed_1:
        /* <DEDUP_REMOVED lines=181> */
        /*0bc2*/ 	.byte	0x00
.L_0:


//--------------------- .nv.shared._ZN7cutlass13device_kernelINS_4gemm6kernel13GemmUniversalIN4cute5tupleIJiiiiEEENS1_10collective13CollectiveMmaINS1_34MainloopSm90TmaGmmaWarpSpecializedILi7ENS5_IJNS4_1CILi1EEESB_SB_EEENS1_35KernelTmaWarpSpecializedCooperativeEEENS5_IJNSA_ILi512EEESF_NSA_ILi16EEEEEENS_6half_tENS5_IJlSB_lEEESI_SJ_NS4_8TiledMMAINS4_8MMA_AtomIJNS4_4SM904GMMA26MMA_64x256x16_F32F16F16_SSILNSN_5MajorE0ELSP_0ELNSN_7ScaleInE1ELSQ_1EEEEEENS4_6LayoutINS5_IJNSA_ILi2EEESB_SB_EEENS5_IJSB_NSA_ILi0EEESW_EEEEENS5_IJNS4_10UnderscoreESZ_SZ_EEEEENS4_13SM90_TMA_LOADENS4_14ComposedLayoutINS4_7SwizzleILi1ELi4ELi3EEENS4_18smem_ptr_flag_bitsILi16EEENST_INS5_IJNSA_ILi8EEESG_EEENS5_IJSG_SB_EEEEEEEvNS4_8identityES12_S1C_vS1D_EENS_8epilogue10collective6detail29Sm90TmaWarpSpecializedAdapterINS1G_15DefaultEpilogueISI_SJ_SJ_NS1F_6thread17LinearCombinationISI_Li1EffLNS1K_9ScaleType4KindE0ELNS_15FloatRoundStyleE2ESI_EENS1_15EpilogueDefaultEEEEEvvEEEEvNT_6ParamsE --------------------------
	.section	.nv.shared._ZN7cutlass13device_kernelINS_4gemm6kernel13GemmUniversalIN4cute5tupleIJiiiiEEENS1_10collective13CollectiveMmaINS1_34MainloopSm90TmaGmmaWarpSpecializedILi7ENS5_IJNS4_1CILi1EEESB_SB_EEENS1_35KernelTmaWarpSpecializedCooperativeEEENS5_IJNSA_ILi512EEESF_NSA_ILi16EEEEEENS_6half_tENS5_IJlSB_lEEESI_SJ_NS4_8TiledMMAINS4_8MMA_AtomIJNS4_4SM904GMMA26MMA_64x256x16_F32F16F16_SSILNSN_5MajorE0ELSP_0ELNSN_7ScaleInE1ELSQ_1EEEEEENS4_6LayoutINS5_IJNSA_ILi2EEESB_SB_EEENS5_IJSB_NSA_ILi0EEESW_EEEEENS5_IJNS4_10UnderscoreESZ_SZ_EEEEENS4_13SM90_TMA_LOADENS4_14ComposedLayoutINS4_7SwizzleILi1ELi4ELi3EEENS4_18smem_ptr_flag_bitsILi16EEENST_INS5_IJNSA_ILi8EEESG_EEENS5_IJSG_SB_EEEEEEEvNS4_8identityES12_S1C_vS1D_EENS_8epilogue10collective6detail29Sm90TmaWarpSpecializedAdapterINS1G_15DefaultEpilogueISI_SJ_SJ_NS1F_6thread17LinearCombinationISI_Li1EffLNS1K_9ScaleType4KindE0ELNS_15FloatRoundStyleE2ESI_EENS1_15EpilogueDefaultEEEEEvvEEEEvNT_6ParamsE,"aw",@nobits
	.sectionflags	@""
	.align	16
	.zero		1024


//--------------------- .nv.shared.reserved.0     --------------------------
	.section	.nv.shared.reserved.0,"aw",@nobits
	.weak		__nv_reservedSMEM_offset_0_alias
	.size		__nv_reservedSMEM_offset_0_alias, 0, 0
	.other		__nv_reservedSMEM_offset_0_alias,@"STO_CUDA_RESERVED_SHARED STV_DEFAULT"
__nv_reservedSMEM_offset_0_alias:
	.zero		0


//--------------------- .nv.global                --------------------------
	.section	.nv.global,"aw",@nobits
.nv.global:
	.type		_ZN39_INTERNAL_546de7c0_4_k_cu_ff8855da_37294cute1_E,@object
	.size		_ZN39_INTERNAL_546de7c0_4_k_cu_ff8855da_37294cute1_E,(_ZN39_INTERNAL_546de7c0_4_k_cu_ff8855da_37294cuda3std3__45__cpo6cbeginE - _ZN39_INTERNAL_546de7c0_4_k_cu_ff8855da_37294cute1_E)
_ZN39_INTERNAL_546de7c0_4_k_cu_ff8855da_37294cute1_E:
	.zero		1
	.type		_ZN39_INTERNAL_546de7c0_4_k_cu_ff8855da_37294cuda3std3__45__cpo6cbeginE,@object
	.size		_ZN39_INTERNAL_546de7c0_4_k_cu_ff8855da_37294cuda3std3__45__cpo6cbeginE,(_ZN39_INTERNAL_546de7c0_4_k_cu_ff8855da_37294cuda3std3__48in_placeE - _ZN39_INTERNAL_546de7c0_4_k_cu_ff8855da_37294cuda3std3__45__cpo6cbeginE)
_ZN39_INTERNAL_546de7c0_4_k_cu_ff8855da_37294cuda3std3__45__cpo6cbeginE:
	.zero		1
	.type		_ZN39_INTERNAL_546de7c0_4_k_cu_ff8855da_37294cuda3std3__48in_placeE,@object
	.size		_ZN39_INTERNAL_546de7c0_4_k_cu_ff8855da_37294cuda3std3__48in_placeE,(_ZN39_INTERNAL_546de7c0_4_k_cu_ff8855da_37294cuda3std6ranges3__45__cpo9iter_moveE - _ZN39_INTERNAL_546de7c0_4_k_cu_ff8855da_37294cuda3std3__48in_placeE)
_ZN39_INTERNAL_546de7c0_4_k_cu_ff8855da_37294cuda3std3__48in_placeE:
	.zero		1
	.type		_ZN39_INTERNAL_546de7c0_4_k_cu_ff8855da_37294cuda3std6ranges3__45__cpo9iter_moveE,@object
	.size		_ZN39_INTERNAL_546de7c0_4_k_cu_ff8855da_37294cuda3std6ranges3__45__cpo9iter_moveE,(_ZN39_INTERNAL_546de7c0_4_k_cu_ff8855da_37294cuda3std3__45__cpo5beginE - _ZN39_INTERNAL_546de7c0_4_k_cu_ff8855da_37294cuda3std6ranges3__45__cpo9iter_moveE)
_ZN39_INTERNAL_546de7c0_4_k_cu_ff8855da_37294cuda3std6ranges3__45__cpo9iter_moveE:
	.zero		1
	.type		_ZN39_INTERNAL_546de7c0_4_k_cu_ff8855da_37294cuda3std3__45__cpo5beginE,@object
	.size		_ZN39_INTERNAL_546de7c0_4_k_cu_ff8855da_37294cuda3std3__45__cpo5beginE,(_ZN39_INTERNAL_546de7c0_4_k_cu_ff8855da_37294cuda3std3__441_GLOBAL__N__546de7c0_4_k_cu_ff8855da_37296ignoreE - _ZN39_INTERNAL_546de7c0_4_k_cu_ff8855da_37294cuda3std3__45__cpo5beginE)
_ZN39_INTERNAL_546de7c0_4_k_cu_ff8855da_37294cuda3std3__45__cpo5beginE:
	.zero		1
	.type		_ZN39_INTERNAL_546de7c0_4_k_cu_ff8855da_37294cuda3std3__441_GLOBAL__N__546de7c0_4_k_cu_ff8855da_37296ignoreE,@object
	.size		_ZN39_INTERNAL_546de7c0_4_k_cu_ff8855da_37294cuda3std3__441_GLOBAL__N__546de7c0_4_k_cu_ff8855da_37296ignoreE,(_ZN39_INTERNAL_546de7c0_4_k_cu_ff8855da_37294cute7productE - _ZN39_INTERNAL_546de7c0_4_k_cu_ff8855da_37294cuda3std3__441_GLOBAL__N__546de7c0_4_k_cu_ff8855da_37296ignoreE)
_ZN39_INTERNAL_546de7c0_4_k_cu_ff8855da_37294cuda3std3__441_GLOBAL__N__546de7c0_4_k_cu_ff8855da_37296ignoreE:
	.zero		1
	.type		_ZN39_INTERNAL_546de7c0_4_k_cu_ff8855da_37294cute7productE,@object
	.size		_ZN39_INTERNAL_546de7c0_4_k_cu_ff8855da_37294cute7productE,(_ZN39_INTERNAL_546de7c0_4_k_cu_ff8855da_37294cuda3std3__45__cpo3endE - _ZN39_INTERNAL_546de7c0_4_k_cu_ff8855da_37294cute7productE)
_ZN39_INTERNAL_546de7c0_4_k_cu_ff8855da_37294cute7productE:
	.zero		1
	.type		_ZN39_INTERNAL_546de7c0_4_k_cu_ff8855da_37294cuda3std3__45__cpo3endE,@object
	.size		_ZN39_INTERNAL_546de7c0_4_k_cu_ff8855da_37294cuda3std3__45__cpo3endE,(_ZN39_INTERNAL_546de7c0_4_k_cu_ff8855da_37294cuda3std3__419piecewise_constructE - _ZN39_INTERNAL_546de7c0_4_k_cu_ff8855da_37294cuda3std3__45__cpo3endE)
_ZN39_INTERNAL_546de7c0_4_k_cu_ff8855da_37294cuda3std3__45__cpo3endE:
	.zero		1
	.type		_ZN39_INTERNAL_546de7c0_4_k_cu_ff8855da_37294cuda3std3__419piecewise_constructE,@object
	.size		_ZN39_INTERNAL_546de7c0_4_k_cu_ff8855da_37294cuda3std3__419piecewise_constructE,(_ZN39_INTERNAL_546de7c0_4_k_cu_ff8855da_37294cuda3std3__45__cpo4cendE - _ZN39_INTERNAL_546de7c0_4_k_cu_ff8855da_37294cuda3std3__419piecewise_constructE)
_ZN39_INTERNAL_546de7c0_4_k_cu_ff8855da_37294cuda3std3__419piecewise_constructE:
	.zero		1
	.type		_ZN39_INTERNAL_546de7c0_4_k_cu_ff8855da_37294cuda3std3__45__cpo4cendE,@object
	.size		_ZN39_INTERNAL_546de7c0_4_k_cu_ff8855da_37294cuda3std3__45__cpo4cendE,(_ZN39_INTERNAL_546de7c0_4_k_cu_ff8855da_37294cuda3std6ranges3__45__cpo4swapE - _ZN39_INTERNAL_546de7c0_4_k_cu_ff8855da_37294cuda3std3__45__cpo4cendE)
_ZN39_INTERNAL_546de7c0_4_k_cu_ff8855da_37294cuda3std3__45__cpo4cendE:
	.zero		1
	.type		_ZN39_INTERNAL_546de7c0_4_k_cu_ff8855da_37294cuda3std6ranges3__45__cpo4swapE,@object
	.size		_ZN39_INTERNAL_546de7c0_4_k_cu_ff8855da_37294cuda3std6ranges3__45__cpo4swapE,(.L_8 - _ZN39_INTERNAL_546de7c0_4_k_cu_ff8855da_37294cuda3std6ranges3__45__cpo4swapE)
_ZN39_INTERNAL_546de7c0_4_k_cu_ff8855da_37294cuda3std6ranges3__45__cpo4swapE:
	.zero		1
.L_8:


//--------------------- .nv.constant0._ZN7cutlass13device_kernelINS_4gemm6kernel13GemmUniversalIN4cute5tupleIJiiiiEEENS1_10collective13CollectiveMmaINS1_34MainloopSm90TmaGmmaWarpSpecializedILi7ENS5_IJNS4_1CILi1EEESB_SB_EEENS1_35KernelTmaWarpSpecializedCooperativeEEENS5_IJNSA_ILi512EEESF_NSA_ILi16EEEEEENS_6half_tENS5_IJlSB_lEEESI_SJ_NS4_8TiledMMAINS4_8MMA_AtomIJNS4_4SM904GMMA26MMA_64x256x16_F32F16F16_SSILNSN_5MajorE0ELSP_0ELNSN_7ScaleInE1ELSQ_1EEEEEENS4_6LayoutINS5_IJNSA_ILi2EEESB_SB_EEENS5_IJSB_NSA_ILi0EEESW_EEEEENS5_IJNS4_10UnderscoreESZ_SZ_EEEEENS4_13SM90_TMA_LOADENS4_14ComposedLayoutINS4_7SwizzleILi1ELi4ELi3EEENS4_18smem_ptr_flag_bitsILi16EEENST_INS5_IJNSA_ILi8EEESG_EEENS5_IJSG_SB_EEEEEEEvNS4_8identityES12_S1C_vS1D_EENS_8epilogue10collective6detail29Sm90TmaWarpSpecializedAdapterINS1G_15DefaultEpilogueISI_SJ_SJ_NS1F_6thread17LinearCombinationISI_Li1EffLNS1K_9ScaleType4KindE0ELNS_15FloatRoundStyleE2ESI_EENS1_15EpilogueDefaultEEEEEvvEEEEvNT_6ParamsE --------------------------
	.section	.nv.constant0._ZN7cutlass13device_kernelINS_4gemm6kernel13GemmUniversalIN4cute5tupleIJiiiiEEENS1_10collective13CollectiveMmaINS1_34MainloopSm90TmaGmmaWarpSpecializedILi7ENS5_IJNS4_1CILi1EEESB_SB_EEENS1_35KernelTmaWarpSpecializedCooperativeEEENS5_IJNSA_ILi512EEESF_NSA_ILi16EEEEEENS_6half_tENS5_IJlSB_lEEESI_SJ_NS4_8TiledMMAINS4_8MMA_AtomIJNS4_4SM904GMMA26MMA_64x256x16_F32F16F16_SSILNSN_5MajorE0ELSP_0ELNSN_7ScaleInE1ELSQ_1EEEEEENS4_6LayoutINS5_IJNSA_ILi2EEESB_SB_EEENS5_IJSB_NSA_ILi0EEESW_EEEEENS5_IJNS4_10UnderscoreESZ_SZ_EEEEENS4_13SM90_TMA_LOADENS4_14ComposedLayoutINS4_7SwizzleILi1ELi4ELi3EEENS4_18smem_ptr_flag_bitsILi16EEENST_INS5_IJNSA_ILi8EEESG_EEENS5_IJSG_SB_EEEEEEEvNS4_8identityES12_S1C_vS1D_EENS_8epilogue10collective6detail29Sm90TmaWarpSpecializedAdapterINS1G_15DefaultEpilogueISI_SJ_SJ_NS1F_6thread17LinearCombinationISI_Li1EffLNS1K_9ScaleType4KindE0ELNS_15FloatRoundStyleE2ESI_EENS1_15EpilogueDefaultEEEEEvvEEEEvNT_6ParamsE,"a",@progbits
	.sectionflags	@""
	.align	4
.nv.constant0._ZN7cutlass13device_kernelINS_4gemm6kernel13GemmUniversalIN4cute5tupleIJiiiiEEENS1_10collective13CollectiveMmaINS1_34MainloopSm90TmaGmmaWarpSpecializedILi7ENS5_IJNS4_1CILi1EEESB_SB_EEENS1_35KernelTmaWarpSpecializedCooperativeEEENS5_IJNSA_ILi512EEESF_NSA_ILi16EEEEEENS_6half_tENS5_IJlSB_lEEESI_SJ_NS4_8TiledMMAINS4_8MMA_AtomIJNS4_4SM904GMMA26MMA_64x256x16_F32F16F16_SSILNSN_5MajorE0ELSP_0ELNSN_7ScaleInE1ELSQ_1EEEEEENS4_6LayoutINS5_IJNSA_ILi2EEESB_SB_EEENS5_IJSB_NSA_ILi0EEESW_EEEEENS5_IJNS4_10UnderscoreESZ_SZ_EEEEENS4_13SM90_TMA_LOADENS4_14ComposedLayoutINS4_7SwizzleILi1ELi4ELi3EEENS4_18smem_ptr_flag_bitsILi16EEENST_INS5_IJNSA_ILi8EEESG_EEENS5_IJSG_SB_EEEEEEEvNS4_8identityES12_S1C_vS1D_EENS_8epilogue10collective6detail29Sm90TmaWarpSpecializedAdapterINS1G_15DefaultEpilogueISI_SJ_SJ_NS1F_6thread17LinearCombinationISI_Li1EffLNS1K_9ScaleType4KindE0ELNS_15FloatRoundStyleE2ESI_EENS1_15EpilogueDefaultEEEEEvvEEEEvNT_6ParamsE:
	.zero		1664


//--------------------- SYMBOLS --------------------------

	.type		.nv.reservedSmem.offset0,@object
	.size		.nv.reservedSmem.offset0,0x4
	.type		__assertfail,@function
